def attn_fwd(
    Q,
    K,
    V,
    Out,
    Lse,
    sm_scale,
    stride_qz,
    stride_qh,
    stride_qm,
    stride_qk,
    stride_kz,
    stride_kh,
    stride_kn,
    stride_kk,
    stride_vz,
    stride_vh,
    stride_vn,
    stride_vk,
    stride_oz,
    stride_oh,
    stride_om,
    stride_ok,
    seqlen_q,
    seqlen_k,
    BLOCK_M: tl.constexpr,
    BLOCK_N: tl.constexpr,
    HEAD_DIM: tl.constexpr,
    CAUSAL: tl.constexpr,
):
    start_m = tl.program_id(0)
    off_hz = tl.program_id(1)
    q_off = off_hz * stride_qh
    k_off = off_hz * stride_kh
    v_off = off_hz * stride_vh
    offs_m = start_m * BLOCK_M + tl.arange(0, BLOCK_M)
    offs_d = tl.arange(0, HEAD_DIM)
    offs_n = tl.arange(0, BLOCK_N)
    q_ptrs = Q + q_off + offs_m[:, None] * stride_qm + offs_d[None, :] * stride_qk
    k_ptrs = K + k_off + offs_d[:, None] * stride_kk + offs_n[None, :] * stride_kn
    v_ptrs = V + v_off + offs_n[:, None] * stride_vn + offs_d[None, :] * stride_vk
    m_i = tl.full([BLOCK_M], float("-inf"), dtype=tl.float32)
    l_i = tl.zeros([BLOCK_M], dtype=tl.float32) + 1.0
    acc = tl.zeros([BLOCK_M, HEAD_DIM], dtype=tl.float32)
    q = tl.load(q_ptrs)
    acc, l_i, m_i = _attn_fwd_inner(
        acc,
        l_i,
        m_i,
        q,
        k_ptrs,
        v_ptrs,
        sm_scale,
        stride_kn,
        stride_vn,
        start_m,
        seqlen_k,
        BLOCK_M,
        BLOCK_N,
        HEAD_DIM,
        CAUSAL,
    )
    acc = acc / l_i[:, None]
    lse = m_i + tl.math.log2(l_i) / 1.4426950408889634
    o_ptrs = (
        Out
        + off_hz * stride_oh
        + offs_m[:, None] * stride_om
        + offs_d[None, :] * stride_ok
    )
    tl.store(o_ptrs, acc.to(Out.dtype.element_ty))
    tl.store(Lse + off_hz * seqlen_q + offs_m, lse)

# config = {"BLOCK_M": 64, "BLOCK_N": 64, "HEAD_DIM": 512, "arch": "sm_80", "causal": true, "dtype": "fp16", "num_stages": 2, "num_warps": 8}
# arch = sm_80


// ===== COMPILED SASS (sm_80) =====

	.target	sm_80

	.elftype	@"ET_EXEC"


//--------------------- .note.nv.tkinfo           --------------------------
	.section	.note.nv.tkinfo,"",@"SHT_NOTE"
	.sectionflags	@"SHF_NOTE_NV_TKINFO"
	.tkinfo
        /*0018*/ 	.word	0x00000002
        /*0030*/ 	.string	""
        /*0030*/ 	.string	"ptxas"
        /*0030*/ 	.string	"Cuda compilation tools, release 13.0, V13.0.88"
        /*0030*/ 	.string	"Build cuda_13.0.r13.0/compiler.36424714_0"
        /*0030*/ 	.string	"-v  -suppress-debug-info  -lineinfo  -arch sm_80 "



//--------------------- .note.nv.cuinfo           --------------------------
	.section	.note.nv.cuinfo,"",@"SHT_NOTE"
	.sectionflags	@"SHF_NOTE_NV_CUINFO"
        /*0018*/ 	.short	0x0002
        /*001a*/ 	.short	0x0050
        /*001c*/ 	.short	0x0082
	.zero		2


//--------------------- .nv.info                  --------------------------
	.section	.nv.info,"",@"SHT_CUDA_INFO"
	.align	4


	//----- nvinfo : EIATTR_REGCOUNT
	.align		4
        /*0000*/ 	.byte	0x04, 0x2f
        /*0002*/ 	.short	(.L_2 - .L_1)
	.align		4
.L_1:
        /*0004*/ 	.word	index@(attn_fwd)
        /*0008*/ 	.word	0x000000ff


	//----- nvinfo : EIATTR_FRAME_SIZE
	.align		4
.L_2:
        /*000c*/ 	.byte	0x04, 0x11
        /*000e*/ 	.short	(.L_4 - .L_3)
	.align		4
.L_3:
        /*0010*/ 	.word	index@(attn_fwd)
        /*0014*/ 	.word	0x00000940


	//----- nvinfo : EIATTR_MIN_STACK_SIZE
	.align		4
.L_4:
        /*0018*/ 	.byte	0x04, 0x12
        /*001a*/ 	.short	(.L_6 - .L_5)
	.align		4
.L_5:
        /*001c*/ 	.word	index@(attn_fwd)
        /*0020*/ 	.word	0x00000940
.L_6:


//--------------------- .nv.info.attn_fwd         --------------------------
	.section	.nv.info.attn_fwd,"",@"SHT_CUDA_INFO"
	.sectionflags	@""
	.align	4


	//----- nvinfo : EIATTR_CUDA_API_VERSION
	.align		4
        /*0000*/ 	.byte	0x04, 0x37
        /*0002*/ 	.short	(.L_8 - .L_7)
.L_7:
        /*0004*/ 	.word	0x00000082


	//----- nvinfo : EIATTR_SW2861232_WAR
	.align		4
.L_8:
        /*0008*/ 	.byte	0x01, 0x35
	.zero		2


	//----- nvinfo : EIATTR_PARAM_CBANK
	.align		4
        /*000c*/ 	.byte	0x04, 0x0a
        /*000e*/ 	.short	(.L_10 - .L_9)
	.align		4
.L_9:
        /*0010*/ 	.word	index@(.nv.constant0.attn_fwd)
        /*0014*/ 	.short	0x0160
        /*0016*/ 	.short	0x0088


	//----- nvinfo : EIATTR_CBANK_PARAM_SIZE
	.align		4
.L_10:
        /*0018*/ 	.byte	0x03, 0x19
        /*001a*/ 	.short	0x0088


	//----- nvinfo : EIATTR_KPARAM_INFO
	.align		4
        /*001c*/ 	.byte	0x04, 0x17
        /*001e*/ 	.short	(.L_12 - .L_11)
.L_11:
        /*0020*/ 	.word	0x00000000
        /*0024*/ 	.short	0x0019
        /*0026*/ 	.short	0x0080
        /*0028*/ 	.byte	0x00, 0xf4, 0x21, 0x00


	//----- nvinfo : EIATTR_KPARAM_INFO
	.align		4
.L_12:
        /*002c*/ 	.byte	0x04, 0x17
        /*002e*/ 	.short	(.L_14 - .L_13)
.L_13:
        /*0030*/ 	.word	0x00000000
        /*0034*/ 	.short	0x0018
        /*0036*/ 	.short	0x0078
        /*0038*/ 	.byte	0x00, 0xf4, 0x21, 0x00


	//----- nvinfo : EIATTR_KPARAM_INFO
	.align		4
.L_14:
        /*003c*/ 	.byte	0x04, 0x17
        /*003e*/ 	.short	(.L_16 - .L_15)
.L_15:
        /*0040*/ 	.word	0x00000000
        /*0044*/ 	.short	0x0017
        /*0046*/ 	.short	0x0070
        /*0048*/ 	.byte	0x00, 0xf0, 0x11, 0x00


	//----- nvinfo : EIATTR_KPARAM_INFO
	.align		4
.L_16:
        /*004c*/ 	.byte	0x04, 0x17
        /*004e*/ 	.short	(.L_18 - .L_17)
.L_17:
        /*0050*/ 	.word	0x00000000
        /*0054*/ 	.short	0x0016
        /*0056*/ 	.short	0x006c
        /*0058*/ 	.byte	0x00, 0xf0, 0x11, 0x00


	//----- nvinfo : EIATTR_KPARAM_INFO
	.align		4
.L_18:
        /*005c*/ 	.byte	0x04, 0x17
        /*005e*/ 	.short	(.L_20 - .L_19)
.L_19:
        /*0060*/ 	.word	0x00000000
        /*0064*/ 	.short	0x0015
        /*0066*/ 	.short	0x0068
        /*0068*/ 	.byte	0x00, 0xf0, 0x11, 0x00


	//----- nvinfo : EIATTR_KPARAM_INFO
	.align		4
.L_20:
        /*006c*/ 	.byte	0x04, 0x17
        /*006e*/ 	.short	(.L_22 - .L_21)
.L_21:
        /*0070*/ 	.word	0x00000000
        /*0074*/ 	.short	0x0014
        /*0076*/ 	.short	0x0064
        /*0078*/ 	.byte	0x00, 0xf0, 0x11, 0x00


	//----- nvinfo : EIATTR_KPARAM_INFO
	.align		4
.L_22:
        /*007c*/ 	.byte	0x04, 0x17
        /*007e*/ 	.short	(.L_24 - .L_23)
.L_23:
        /*0080*/ 	.word	0x00000000
        /*0084*/ 	.short	0x0013
        /*0086*/ 	.short	0x0060
        /*0088*/ 	.byte	0x00, 0xf0, 0x11, 0x00


	//----- nvinfo : EIATTR_KPARAM_INFO
	.align		4
.L_24:
        /*008c*/ 	.byte	0x04, 0x17
        /*008e*/ 	.short	(.L_26 - .L_25)
.L_25:
        /*0090*/ 	.word	0x00000000
        /*0094*/ 	.short	0x0012
        /*0096*/ 	.short	0x005c
        /*0098*/ 	.byte	0x00, 0xf0, 0x11, 0x00


	//----- nvinfo : EIATTR_KPARAM_INFO
	.align		4
.L_26:
        /*009c*/ 	.byte	0x04, 0x17
        /*009e*/ 	.short	(.L_28 - .L_27)
.L_27:
        /*00a0*/ 	.word	0x00000000
        /*00a4*/ 	.short	0x0011
        /*00a6*/ 	.short	0x0058
        /*00a8*/ 	.byte	0x00, 0xf0, 0x11, 0x00


	//----- nvinfo : EIATTR_KPARAM_INFO
	.align		4
.L_28:
        /*00ac*/ 	.byte	0x04, 0x17
        /*00ae*/ 	.short	(.L_30 - .L_29)
.L_29:
        /*00b0*/ 	.word	0x00000000
        /*00b4*/ 	.short	0x0010
        /*00b6*/ 	.short	0x0054
        /*00b8*/ 	.byte	0x00, 0xf0, 0x11, 0x00


	//----- nvinfo : EIATTR_KPARAM_INFO
	.align		4
.L_30:
        /*00bc*/ 	.byte	0x04, 0x17
        /*00be*/ 	.short	(.L_32 - .L_31)
.L_31:
        /*00c0*/ 	.word	0x00000000
        /*00c4*/ 	.short	0x000f
        /*00c6*/ 	.short	0x0050
        /*00c8*/ 	.byte	0x00, 0xf0, 0x11, 0x00


	//----- nvinfo : EIATTR_KPARAM_INFO
	.align		4
.L_32:
        /*00cc*/ 	.byte	0x04, 0x17
        /*00ce*/ 	.short	(.L_34 - .L_33)
.L_33:
        /*00d0*/ 	.word	0x00000000
        /*00d4*/ 	.short	0x000e
        /*00d6*/ 	.short	0x004c
        /*00d8*/ 	.byte	0x00, 0xf0, 0x11, 0x00


	//----- nvinfo : EIATTR_KPARAM_INFO
	.align		4
.L_34:
        /*00dc*/ 	.byte	0x04, 0x17
        /*00de*/ 	.short	(.L_36 - .L_35)
.L_35:
        /*00e0*/ 	.word	0x00000000
        /*00e4*/ 	.short	0x000d
        /*00e6*/ 	.short	0x0048
        /*00e8*/ 	.byte	0x00, 0xf0, 0x11, 0x00


	//----- nvinfo : EIATTR_KPARAM_INFO
	.align		4
.L_36:
        /*00ec*/ 	.byte	0x04, 0x17
        /*00ee*/ 	.short	(.L_38 - .L_37)
.L_37:
        /*00f0*/ 	.word	0x00000000
        /*00f4*/ 	.short	0x000c
        /*00f6*/ 	.short	0x0044
        /*00f8*/ 	.byte	0x00, 0xf0, 0x11, 0x00


	//----- nvinfo : EIATTR_KPARAM_INFO
	.align		4
.L_38:
        /*00fc*/ 	.byte	0x04, 0x17
        /*00fe*/ 	.short	(.L_40 - .L_39)
.L_39:
        /*0100*/ 	.word	0x00000000
        /*0104*/ 	.short	0x000b
        /*0106*/ 	.short	0x0040
        /*0108*/ 	.byte	0x00, 0xf0, 0x11, 0x00


	//----- nvinfo : EIATTR_KPARAM_INFO
	.align		4
.L_40:
        /*010c*/ 	.byte	0x04, 0x17
        /*010e*/ 	.short	(.L_42 - .L_41)
.L_41:
        /*0110*/ 	.word	0x00000000
        /*0114*/ 	.short	0x000a
        /*0116*/ 	.short	0x003c
        /*0118*/ 	.byte	0x00, 0xf0, 0x11, 0x00


	//----- nvinfo : EIATTR_KPARAM_INFO
	.align		4
.L_42:
        /*011c*/ 	.byte	0x04, 0x17
        /*011e*/ 	.short	(.L_44 - .L_43)
.L_43:
        /*0120*/ 	.word	0x00000000
        /*0124*/ 	.short	0x0009
        /*0126*/ 	.short	0x0038
        /*0128*/ 	.byte	0x00, 0xf0, 0x11, 0x00


	//----- nvinfo : EIATTR_KPARAM_INFO
	.align		4
.L_44:
        /*012c*/ 	.byte	0x04, 0x17
        /*012e*/ 	.short	(.L_46 - .L_45)
.L_45:
        /*0130*/ 	.word	0x00000000
        /*0134*/ 	.short	0x0008
        /*0136*/ 	.short	0x0034
        /*0138*/ 	.byte	0x00, 0xf0, 0x11, 0x00


	//----- nvinfo : EIATTR_KPARAM_INFO
	.align		4
.L_46:
        /*013c*/ 	.byte	0x04, 0x17
        /*013e*/ 	.short	(.L_48 - .L_47)
.L_47:
        /*0140*/ 	.word	0x00000000
        /*0144*/ 	.short	0x0007
        /*0146*/ 	.short	0x0030
        /*0148*/ 	.byte	0x00, 0xf0, 0x11, 0x00


	//----- nvinfo : EIATTR_KPARAM_INFO
	.align		4
.L_48:
        /*014c*/ 	.byte	0x04, 0x17
        /*014e*/ 	.short	(.L_50 - .L_49)
.L_49:
        /*0150*/ 	.word	0x00000000
        /*0154*/ 	.short	0x0006
        /*0156*/ 	.short	0x002c
        /*0158*/ 	.byte	0x00, 0xf0, 0x11, 0x00


	//----- nvinfo : EIATTR_KPARAM_INFO
	.align		4
.L_50:
        /*015c*/ 	.byte	0x04, 0x17
        /*015e*/ 	.short	(.L_52 - .L_51)
.L_51:
        /*0160*/ 	.word	0x00000000
        /*0164*/ 	.short	0x0005
        /*0166*/ 	.short	0x0028
        /*0168*/ 	.byte	0x00, 0xf0, 0x11, 0x00


	//----- nvinfo : EIATTR_KPARAM_INFO
	.align		4
.L_52:
        /*016c*/ 	.byte	0x04, 0x17
        /*016e*/ 	.short	(.L_54 - .L_53)
.L_53:
        /*0170*/ 	.word	0x00000000
        /*0174*/ 	.short	0x0004
        /*0176*/ 	.short	0x0020
        /*0178*/ 	.byte	0x00, 0xf4, 0x21, 0x00


	//----- nvinfo : EIATTR_KPARAM_INFO
	.align		4
.L_54:
        /*017c*/ 	.byte	0x04, 0x17
        /*017e*/ 	.short	(.L_56 - .L_55)
.L_55:
        /*0180*/ 	.word	0x00000000
        /*0184*/ 	.short	0x0003
        /*0186*/ 	.short	0x0018
        /*0188*/ 	.byte	0x00, 0xf4, 0x21, 0x00


	//----- nvinfo : EIATTR_KPARAM_INFO
	.align		4
.L_56:
        /*018c*/ 	.byte	0x04, 0x17
        /*018e*/ 	.short	(.L_58 - .L_57)
.L_57:
        /*0190*/ 	.word	0x00000000
        /*0194*/ 	.short	0x0002
        /*0196*/ 	.short	0x0010
        /*0198*/ 	.byte	0x00, 0xf4, 0x21, 0x00


	//----- nvinfo : EIATTR_KPARAM_INFO
	.align		4
.L_58:
        /*019c*/ 	.byte	0x04, 0x17
        /*019e*/ 	.short	(.L_60 - .L_59)
.L_59:
        /*01a0*/ 	.word	0x00000000
        /*01a4*/ 	.short	0x0001
        /*01a6*/ 	.short	0x0008
        /*01a8*/ 	.byte	0x00, 0xf4, 0x21, 0x00


	//----- nvinfo : EIATTR_KPARAM_INFO
	.align		4
.L_60:
        /*01ac*/ 	.byte	0x04, 0x17
        /*01ae*/ 	.short	(.L_62 - .L_61)
.L_61:
        /*01b0*/ 	.word	0x00000000
        /*01b4*/ 	.short	0x0000
        /*01b6*/ 	.short	0x0000
        /*01b8*/ 	.byte	0x00, 0xf4, 0x21, 0x00


	//----- nvinfo : EIATTR_MAXREG_COUNT
	.align		4
.L_62:
        /*01bc*/ 	.byte	0x03, 0x1b
        /*01be*/ 	.short	0x00ff


	//----- nvinfo : EIATTR_NUM_BARRIERS
	.align		4
        /*01c0*/ 	.byte	0x02, 0x4c
        /*01c2*/ 	.byte	0x01
	.zero		1


	//----- nvinfo : EIATTR_ANNOTATIONS
	.align		4
        /*01c4*/ 	.byte	0x04, 0x55
        /*01c6*/ 	.short	(.L_64 - .L_63)


	//   ....[0]....
.L_63:
        /*01c8*/ 	.word	0x00000001
        /*01cc*/ 	.byte	0x20, 0x28, 0x00, 0x00, 0x01, 0x00, 0x00, 0x00, 0x40, 0x28, 0x00, 0x00, 0x01, 0x00, 0x00, 0x00
        /* <DEDUP_REMOVED lines=353> */
        /*17ec*/ 	.byte	0x20, 0x05, 0x01, 0x00, 0x01, 0x00, 0x00, 0x00, 0x30, 0x05, 0x01, 0x00


	//----- nvinfo : EIATTR_MERCURY_ISA_VERSION
	.align		4
.L_64:
        /*17f8*/ 	.byte	0x03, 0x5f
        /*17fa*/ 	.short	0x0000


	//----- nvinfo : EIATTR_COOP_GROUP_MASK_REGIDS
	.align		4
        /*17fc*/ 	.byte	0x04, 0x29
        /*17fe*/ 	.short	(.L_66 - .L_65)


	//   ....[0]....
.L_65:
        /*1800*/ 	.word	0xffffffff


	//   ....[1]....
        /*1804*/ 	.word	0xffffffff


	//   ....[2]....
        /*1808*/ 	.word	0xffffffff


	//   ....[3]....
        /*180c*/ 	.word	0xffffffff


	//   ....[4]....
        /*1810*/ 	.word	0xffffffff


	//   ....[5]....
        /*1814*/ 	.word	0xffffffff


	//   ....[6]....
        /*1818*/ 	.word	0xffffffff


	//   ....[7]....
        /*181c*/ 	.word	0xffffffff


	//   ....[8]....
        /*1820*/ 	.word	0xffffffff


	//   ....[9]....
        /*1824*/ 	.word	0xffffffff


	//   ....[10]....
        /*1828*/ 	.word	0xffffffff


	//   ....[11]....
        /*182c*/ 	.word	0xffffffff


	//   ....[12]....
        /*1830*/ 	.word	0xffffffff


	//   ....[13]....
        /*1834*/ 	.word	0xffffffff


	//   ....[14]....
        /*1838*/ 	.word	0xffffffff


	//   ....[15]....
        /*183c*/ 	.word	0xffffffff


	//   ....[16]....
        /*1840*/ 	.word	0xffffffff


	//   ....[17]....
        /*1844*/ 	.word	0xffffffff


	//   ....[18]....
        /*1848*/ 	.word	0xffffffff


	//   ....[19]....
        /*184c*/ 	.word	0xffffffff


	//   ....[20]....
        /*1850*/ 	.word	0xffffffff


	//   ....[21]....
        /*1854*/ 	.word	0xffffffff


	//   ....[22]....
        /*1858*/ 	.word	0xffffffff


	//   ....[23]....
        /*185c*/ 	.word	0xffffffff


	//   ....[24]....
        /*1860*/ 	.word	0xffffffff


	//   ....[25]....
        /*1864*/ 	.word	0xffffffff


	//   ....[26]....
        /*1868*/ 	.word	0xffffffff


	//   ....[27]....
        /*186c*/ 	.word	0xffffffff


	//   ....[28]....
        /*1870*/ 	.word	0xffffffff


	//   ....[29]....
        /*1874*/ 	.word	0xffffffff


	//   ....[30]....
        /*1878*/ 	.word	0xffffffff


	//   ....[31]....
        /*187c*/ 	.word	0xffffffff


	//   ....[32]....
        /*1880*/ 	.word	0xffffffff


	//   ....[33]....
        /*1884*/ 	.word	0xffffffff


	//   ....[34]....
        /*1888*/ 	.word	0xffffffff


	//   ....[35]....
        /*188c*/ 	.word	0xffffffff


	//   ....[36]....
        /*1890*/ 	.word	0xffffffff


	//   ....[37]....
        /*1894*/ 	.word	0xffffffff


	//   ....[38]....
        /*1898*/ 	.word	0xffffffff


	//   ....[39]....
        /*189c*/ 	.word	0xffffffff


	//   ....[40]....
        /*18a0*/ 	.word	0xffffffff


	//   ....[41]....
        /*18a4*/ 	.word	0xffffffff


	//   ....[42]....
        /*18a8*/ 	.word	0xffffffff


	//   ....[43]....
        /*18ac*/ 	.word	0xffffffff


	//----- nvinfo : EIATTR_COOP_GROUP_INSTR_OFFSETS
	.align		4
.L_66:
        /*18b0*/ 	.byte	0x04, 0x28
        /*18b2*/ 	.short	(.L_68 - .L_67)


	//   ....[0]....
.L_67:
        /*18b4*/ 	.word	0x0000a9c0


	//   ....[1]....
        /*18b8*/ 	.word	0x0000a9d0


	//   ....[2]....
        /*18bc*/ 	.word	0x0000a9e0


	//   ....[3]....
        /*18c0*/ 	.word	0x0000a9f0


	//   ....[4]....
        /*18c4*/ 	.word	0x0000aa00


	//   ....[5]....
        /*18c8*/ 	.word	0x0000aa10


	//   ....[6]....
        /*18cc*/ 	.word	0x0000aae0


	//   ....[7]....
        /*18d0*/ 	.word	0x0000ab00


	//   ....[8]....
        /*18d4*/ 	.word	0x0000ab60


	//   ....[9]....
        /*18d8*/ 	.word	0x0000ab70


	//   ....[10]....
        /*18dc*/ 	.word	0x0000ab80


	//   ....[11]....
        /*18e0*/ 	.word	0x0000ab90


	//   ....[12]....
        /*18e4*/ 	.word	0x0000aba0


	//   ....[13]....
        /*18e8*/ 	.word	0x0000abb0


	//   ....[14]....
        /*18ec*/ 	.word	0x0000abf0


	//   ....[15]....
        /*18f0*/ 	.word	0x0000ac10


	//   ....[16]....
        /*18f4*/ 	.word	0x0000b2d0


	//   ....[17]....
        /*18f8*/ 	.word	0x0000b2e0


	//   ....[18]....
        /*18fc*/ 	.word	0x0000b310


	//   ....[19]....
        /*1900*/ 	.word	0x0000b320


	//   ....[20]....
        /*1904*/ 	.word	0x0000b350


	//   ....[21]....
        /*1908*/ 	.word	0x0000b360


	//   ....[22]....
        /*190c*/ 	.word	0x0000b6d0


	//   ....[23]....
        /*1910*/ 	.word	0x0000b6e0


	//   ....[24]....
        /*1914*/ 	.word	0x0000b6f0


	//   ....[25]....
        /*1918*/ 	.word	0x0000b800


	//   ....[26]....
        /*191c*/ 	.word	0x0000b830


	//   ....[27]....
        /*1920*/ 	.word	0x0000b870


	//   ....[28]....
        /*1924*/ 	.word	0x0000b9c0


	//   ....[29]....
        /*1928*/ 	.word	0x0000b9d0


	//   ....[30]....
        /*192c*/ 	.word	0x0000b9e0


	//   ....[31]....
        /*1930*/ 	.word	0x0000b9f0


	//   ....[32]....
        /*1934*/ 	.word	0x0000ba00


	//   ....[33]....
        /*1938*/ 	.word	0x0000ba70


	//   ....[34]....
        /*193c*/ 	.word	0x0000ba80


	//   ....[35]....
        /*1940*/ 	.word	0x0000ba90


	//   ....[36]....
        /*1944*/ 	.word	0x0000baa0


	//   ....[37]....
        /*1948*/ 	.word	0x0000bab0


	//   ....[38]....
        /*194c*/ 	.word	0x0000c6e0


	//   ....[39]....
        /*1950*/ 	.word	0x0000c6f0


	//   ....[40]....
        /*1954*/ 	.word	0x0000c750


	//   ....[41]....
        /*1958*/ 	.word	0x0000c760


	//   ....[42]....
        /*195c*/ 	.word	0x0000c790


	//   ....[43]....
        /*1960*/ 	.word	0x0000c7a0


	//----- nvinfo : EIATTR_EXIT_INSTR_OFFSETS
	.align		4
.L_68:
        /*1964*/ 	.byte	0x04, 0x1c
        /*1966*/ 	.short	(.L_70 - .L_69)


	//   ....[0]....
.L_69:
        /*1968*/ 	.word	0x00015a30


	//   ....[1]....
        /*196c*/ 	.word	0x00015ad0


	//----- nvinfo : EIATTR_REQNTID
	.align		4
.L_70:
        /*1970*/ 	.byte	0x04, 0x10
        /*1972*/ 	.short	(.L_72 - .L_71)
.L_71:
        /*1974*/ 	.word	0x00000100
        /*1978*/ 	.word	0x00000001
        /*197c*/ 	.word	0x00000001


	//----- nvinfo : EIATTR_CRS_STACK_SIZE
	.align		4
.L_72:
        /*1980*/ 	.byte	0x04, 0x1e
        /*1982*/ 	.short	(.L_74 - .L_73)
.L_73:
        /*1984*/ 	.word	0x00000000
.L_74:


//--------------------- .nv.callgraph             --------------------------
	.section	.nv.callgraph,"",@"SHT_CUDA_CALLGRAPH"
	.align	4
	.sectionentsize	8
	.align		4
        /*0000*/ 	.word	0x00000000
	.align		4
        /*0004*/ 	.word	0xffffffff
	.align		4
        /*0008*/ 	.word	0x00000000
	.align		4
        /*000c*/ 	.word	0xfffffffe
	.align		4
        /*0010*/ 	.word	0x00000000
	.align		4
        /*0014*/ 	.word	0xfffffffd
	.align		4
        /*0018*/ 	.word	0x00000000
	.align		4
        /*001c*/ 	.word	0xfffffffc


//--------------------- .nv.rel.action            --------------------------
	.section	.nv.rel.action,"",@"SHT_CUDA_RELOCINFO"
	.align	8
	.sectionentsize	8
        /*0000*/ 	.byte	0x73, 0x00, 0x00, 0x00, 0x00, 0x00, 0x00, 0x00, 0x00, 0x00, 0x00, 0x11, 0x25, 0x00, 0x05, 0x36


//--------------------- .nv.constant4             --------------------------
	.section	.nv.constant4,"a",@progbits
	.align	8
	.align		8
.nv.constant4:
        /*0000*/ 	.dword	_$_str


//--------------------- .nv.constant0.attn_fwd    --------------------------
	.section	.nv.constant0.attn_fwd,"a",@progbits
	.sectionflags	@""
	.align	4
.nv.constant0.attn_fwd:
	.zero		488


//--------------------- .text.attn_fwd            --------------------------
	.section	.text.attn_fwd,"ax",@progbits
	.sectioninfo	@"SHI_REGISTERS=255"
	.align	128
        .global         attn_fwd
        .type           attn_fwd,@function
        .size           attn_fwd,(.L_x_21 - attn_fwd)
        .other          attn_fwd,@"STO_CUDA_ENTRY STV_DEFAULT"
attn_fwd:
.text.attn_fwd:
[----:B------:R-:W-:Y:S02]  /*0000*/  IMAD.MOV.U32 R1, RZ, RZ, c[0x0][0x28] ;  /* 0x00000a00ff017624 */ /* 0x000fe400078e00ff */
[----:B------:R-:W0:Y:S01]  /*0010*/  S2R R18, SR_CTAID.X ;  /* 0x0000000000127919 */ /* 0x000e220000002500 */
[----:B------:R-:W-:Y:S01]  /*0020*/  MOV R15, c[0x0][0x198] ;  /* 0x00006600000f7a02 */ /* 0x000fe20000000f00 */
[----:B------:R-:W-:Y:S01]  /*0030*/  ULDC.64 UR6, c[0x0][0x118] ;  /* 0x0000460000067ab9 */ /* 0x000fe20000000a00 */
[----:B------:R-:W-:Y:S01]  /*0040*/  IADD3 R1, R1, -0x940, RZ ;  /* 0xfffff6c001017810 */ /* 0x000fe20007ffe0ff */
[----:B------:R-:W1:Y:S04]  /*0050*/  S2R R180, SR_TID.X ;  /* 0x0000000000b47919 */ /* 0x000e680000002100 */
[----:B------:R-:W2:Y:S01]  /*0060*/  S2R R126, SR_CTAID.Y ;  /* 0x00000000007e7919 */ /* 0x000ea20000002600 */
[----:B0-----:R-:W-:Y:S01]  /*0070*/  IMAD.SHL.U32 R18, R18, 0x40, RZ ;  /* 0x0000004012127824 */ /* 0x001fe200078e00ff */
[----:B-1----:R-:W-:-:S04]  /*0080*/  SHF.R.U32.HI R0, RZ, 0x6, R180 ;  /* 0x00000006ff007819 */ /* 0x002fc800000116b4 */
[----:B------:R-:W-:Y:S02]  /*0090*/  LOP3.LUT R2, R18, 0x3f, R180, 0xf8, !PT ;  /* 0x0000003f12027812 */ /* 0x000fe400078ef8b4 */
[----:B------:R-:W-:Y:S01]  /*00a0*/  SGXT.U32 R132, R0, 0x2 ;  /* 0x000000020084781a */ /* 0x000fe20000000000 */
[----:B--2---:R-:W-:Y:S02]  /*00b0*/  IMAD R0, R126, c[0x0][0x190], RZ ;  /* 0x000064007e007a24 */ /* 0x004fe400078e02ff */
[----:B------:R-:W-:Y:S02]  /*00c0*/  IMAD R3, R2, c[0x0][0x194], RZ ;  /* 0x0000650002037a24 */ /* 0x000fe400078e02ff */
[----:B------:R-:W-:Y:S02]  /*00d0*/  IMAD R7, R132, c[0x0][0x198], RZ ;  /* 0x0000660084077a24 */ /* 0x000fe400078e02ff */
[C---:B------:R-:W-:Y:S02]  /*00e0*/  IMAD.SHL.U32 R2, R0.reuse, 0x2, RZ ;  /* 0x0000000200027824 */ /* 0x040fe400078e00ff */
[----:B------:R-:W-:Y:S01]  /*00f0*/  IMAD.SHL.U32 R5, R3, 0x2, RZ ;  /* 0x0000000203057824 */ /* 0x000fe200078e00ff */
[----:B------:R-:W-:Y:S01]  /*0100*/  LEA R9, R15, R7, 0x2 ;  /* 0x000000070f097211 */ /* 0x000fe200078e10ff */
[----:B------:R-:W-:-:S03]  /*0110*/  IMAD.HI R0, R0, 0x2, RZ ;  /* 0x0000000200007827 */ /* 0x000fc600078e02ff */
[----:B------:R-:W-:Y:S01]  /*0120*/  IADD3 R2, P0, P1, R5, c[0x0][0x160], R2 ;  /* 0x0000580005027a10 */ /* 0x000fe2000791e002 */
[----:B------:R-:W-:Y:S02]  /*0130*/  IMAD R5, R15, 0x4, R9 ;  /* 0x000000040f057824 */ /* 0x000fe400078e0209 */
[----:B------:R-:W-:-:S04]  /*0140*/  IMAD.HI R3, R3, 0x2, RZ ;  /* 0x0000000203037827 */ /* 0x000fc800078e02ff */
[----:B------:R-:W-:Y:S01]  /*0150*/  IMAD R13, R15, 0x4, R5 ;  /* 0x000000040f0d7824 */ /* 0x000fe200078e0205 */
[----:B------:R-:W-:Y:S02]  /*0160*/  IADD3.X R0, R3, c[0x0][0x164], R0, P0, P1 ;  /* 0x0000590003007a10 */ /* 0x000fe400007e2400 */
[----:B------:R-:W-:Y:S02]  /*0170*/  LEA R6, P0, R7, R2, 0x1 ;  /* 0x0000000207067211 */ /* 0x000fe400078008ff */
[----:B------:R-:W-:Y:S02]  /*0180*/  LEA R17, R15, R13, 0x2 ;  /* 0x0000000d0f117211 */ /* 0x000fe400078e10ff */
[----:B------:R-:W-:Y:S02]  /*0190*/  LEA.HI.X.SX32 R7, R7, R0, 0x1, P0 ;  /* 0x0000000007077211 */ /* 0x000fe400000f0eff */
[-C--:B------:R-:W-:Y:S01]  /*01a0*/  LEA R10, P1, R5, R2.reuse, 0x1 ;  /* 0x00000002050a7211 */ /* 0x080fe200078208ff */
[----:B------:R-:W-:Y:S01]  /*01b0*/  IMAD R19, R15, 0x4, R17 ;  /* 0x000000040f137824 */ /* 0x000fe200078e0211 */
[----:B------:R-:W-:Y:S01]  /*01c0*/  LEA R8, P0, R9, R2, 0x1 ;  /* 0x0000000209087211 */ /* 0x000fe200078008ff */
[----:B------:R0:W2:Y:S01]  /*01d0*/  LDG.E.U16 R3, [R6.64] ;  /* 0x0000000606037981 */ /* 0x0000a2000c1e1500 */
[-C--:B------:R-:W-:Y:S01]  /*01e0*/  LEA.HI.X.SX32 R11, R5, R0.reuse, 0x1, P1 ;  /* 0x00000000050b7211 */ /* 0x080fe200008f0eff */
[----:B------:R-:W-:Y:S01]  /*01f0*/  IMAD R23, R15, 0x4, R19 ;  /* 0x000000040f177824 */ /* 0x000fe200078e0213 */
[----:B------:R-:W-:-:S02]  /*0200*/  LEA.HI.X.SX32 R9, R9, R0, 0x1, P0 ;  /* 0x0000000009097211 */ /* 0x000fc400000f0eff */
[C---:B------:R-:W-:Y:S01]  /*0210*/  LEA R12, P0, R13.reuse, R2, 0x1 ;  /* 0x000000020d0c7211 */ /* 0x040fe200078008ff */
[----:B------:R1:W3:Y:S03]  /*0220*/  LDG.E.U16 R5, [R10.64] ;  /* 0x000000060a057981 */ /* 0x0002e6000c1e1500 */
[----:B------:R-:W-:Y:S01]  /*0230*/  LEA.HI.X.SX32 R13, R13, R0, 0x1, P0 ;  /* 0x000000000d0d7211 */ /* 0x000fe200000f0eff */
[----:B------:R4:W5:Y:S01]  /*0240*/  LDG.E.U16 R4, [R8.64] ;  /* 0x0000000608047981 */ /* 0x000962000c1e1500 */
[-C--:B------:R-:W-:Y:S02]  /*0250*/  LEA R20, P0, R19, R2.reuse, 0x1 ;  /* 0x0000000213147211 */ /* 0x080fe400078008ff */
[----:B------:R-:W-:Y:S01]  /*0260*/  LEA R16, P1, R17, R2, 0x1 ;  /* 0x0000000211107211 */ /* 0x000fe200078208ff */
[----:B0-----:R0:W2:Y:S01]  /*0270*/  LDG.E.U16 R6, [R12.64] ;  /* 0x000000060c067981 */ /* 0x0010a2000c1e1500 */
[----:B-1----:R-:W-:-:S02]  /*0280*/  LEA R11, R15, R23, 0x2 ;  /* 0x000000170f0b7211 */ /* 0x002fc400078e10ff */
[----:B------:R-:W-:-:S03]  /*0290*/  LEA.HI.X.SX32 R21, R19, R0, 0x1, P0 ;  /* 0x0000000013157211 */ /* 0x000fc600000f0eff */
[----:B------:R-:W-:Y:S01]  /*02a0*/  IMAD R19, R15, 0x4, R11 ;  /* 0x000000040f137824 */ /* 0x000fe200078e020b */
[----:B------:R-:W-:Y:S01]  /*02b0*/  LEA R22, P0, R23, R2, 0x1 ;  /* 0x0000000217167211 */ /* 0x000fe200078008ff */
[----:B----4-:R1:W4:Y:S02]  /*02c0*/  LDG.E.U16 R8, [R20.64] ;  /* 0x0000000614087981 */ /* 0x010324000c1e1500 */
[----:B------:R-:W-:Y:S01]  /*02d0*/  IMAD R29, R15, 0x4, R19 ;  /* 0x000000040f1d7824 */ /* 0x000fe200078e0213 */
[-C--:B------:R-:W-:Y:S02]  /*02e0*/  LEA.HI.X.SX32 R17, R17, R0.reuse, 0x1, P1 ;  /* 0x0000000011117211 */ /* 0x080fe400008f0eff */
[----:B------:R-:W-:Y:S02]  /*02f0*/  LEA.HI.X.SX32 R23, R23, R0, 0x1, P0 ;  /* 0x0000000017177211 */ /* 0x000fe400000f0eff */
[----:B0-----:R-:W-:Y:S01]  /*0300*/  LEA R13, R15, R29, 0x2 ;  /* 0x0000001d0f0d7211 */ /* 0x001fe200078e10ff */
[----:B------:R0:W2:Y:S01]  /*0310*/  LDG.E.U16 R7, [R16.64] ;  /* 0x0000000610077981 */ /* 0x0000a2000c1e1500 */
[----:B------:R-:W-:-:S02]  /*0320*/  LEA R24, P0, R11, R2, 0x1 ;  /* 0x000000020b187211 */ /* 0x000fc400078008ff */
[----:B------:R-:W-:Y:S01]  /*0330*/  LEA R26, P1, R19, R2, 0x1 ;  /* 0x00000002131a7211 */ /* 0x000fe200078208ff */
[----:B------:R1:W2:Y:S01]  /*0340*/  LDG.E.U16 R9, [R22.64] ;  /* 0x0000000616097981 */ /* 0x0002a2000c1e1500 */
[-C--:B------:R-:W-:Y:S02]  /*0350*/  LEA.HI.X.SX32 R25, R11, R0.reuse, 0x1, P0 ;  /* 0x000000000b197211 */ /* 0x080fe400000f0eff */
[----:B------:R-:W-:Y:S01]  /*0360*/  LEA.HI.X.SX32 R27, R19, R0, 0x1, P1 ;  /* 0x00000000131b7211 */ /* 0x000fe200008f0eff */
[----:B0-----:R-:W-:Y:S01]  /*0370*/  IMAD R17, R15, 0x4, R13 ;  /* 0x000000040f117824 */ /* 0x001fe200078e020d */
[----:B------:R-:W-:Y:S01]  /*0380*/  LEA R28, P0, R29, R2, 0x1 ;  /* 0x000000021d1c7211 */ /* 0x000fe200078008ff */
[----:B------:R0:W2:Y:S02]  /*0390*/  LDG.E.U16 R10, [R24.64] ;  /* 0x00000006180a7981 */ /* 0x0000a4000c1e1500 */
[----:B------:R-:W-:Y:S01]  /*03a0*/  IMAD R19, R15, 0x4, R17 ;  /* 0x000000040f137824 */ /* 0x000fe200078e0211 */
[----:B------:R-:W-:Y:S01]  /*03b0*/  LEA.HI.X.SX32 R29, R29, R0, 0x1, P0 ;  /* 0x000000001d1d7211 */ /* 0x000fe200000f0eff */
[----:B------:R0:W2:Y:S01]  /*03c0*/  LDG.E.U16 R11, [R26.64] ;  /* 0x000000061a0b7981 */ /* 0x0000a2000c1e1500 */
[----:B-1----:R-:W-:-:S02]  /*03d0*/  LEA R20, P0, R13, R2, 0x1 ;  /* 0x000000020d147211 */ /* 0x002fc400078008ff */
[----:B------:R-:W-:Y:S01]  /*03e0*/  LEA R30, P1, R19, R2, 0x1 ;  /* 0x00000002131e7211 */ /* 0x000fe200078208ff */
[----:B------:R1:W2:Y:S01]  /*03f0*/  LDG.E.U16 R12, [R28.64] ;  /* 0x000000061c0c7981 */ /* 0x0002a2000c1e1500 */
[----:B------:R-:W-:Y:S02]  /*0400*/  LEA R33, R15, R19, 0x2 ;  /* 0x000000130f217211 */ /* 0x000fe400078e10ff */
[----:B------:R-:W-:Y:S02]  /*0410*/  LEA.HI.X.SX32 R21, R13, R0, 0x1, P0 ;  /* 0x000000000d157211 */ /* 0x000fe400000f0eff */
[----:B------:R-:W-:Y:S02]  /*0420*/  LEA R22, P0, R17, R2, 0x1 ;  /* 0x0000000211167211 */ /* 0x000fe400078008ff */
[-C--:B------:R-:W-:Y:S01]  /*0430*/  LEA.HI.X.SX32 R31, R19, R0.reuse, 0x1, P1 ;  /* 0x00000000131f7211 */ /* 0x080fe200008f0eff */
[----:B------:R-:W-:Y:S01]  /*0440*/  IMAD R19, R15, 0x4, R33 ;  /* 0x000000040f137824 */ /* 0x000fe200078e0221 */
[----:B------:R-:W-:Y:S01]  /*0450*/  LEA.HI.X.SX32 R23, R17, R0, 0x1, P0 ;  /* 0x0000000011177211 */ /* 0x000fe200000f0eff */
[----:B------:R1:W2:Y:S01]  /*0460*/  LDG.E.U16 R13, [R20.64] ;  /* 0x00000006140d7981 */ /* 0x0002a2000c1e1500 */
[----:B0-----:R-:W-:Y:S01]  /*0470*/  LEA R24, P0, R33, R2, 0x1 ;  /* 0x0000000221187211 */ /* 0x001fe200078008ff */
[----:B-1----:R-:W-:-:S02]  /*0480*/  IMAD R29, R15, 0x4, R19 ;  /* 0x000000040f1d7824 */ /* 0x002fc400078e0213 */
[----:B------:R0:W2:Y:S01]  /*0490*/  LDG.E.U16 R14, [R22.64] ;  /* 0x00000006160e7981 */ /* 0x0000a2000c1e1500 */
[----:B------:R-:W-:Y:S02]  /*04a0*/  LEA.HI.X.SX32 R25, R33, R0, 0x1, P0 ;  /* 0x0000000021197211 */ /* 0x000fe400000f0eff */
[----:B------:R-:W-:Y:S01]  /*04b0*/  LEA R33, R15, R29, 0x2 ;  /* 0x0000001d0f217211 */ /* 0x000fe200078e10ff */
[----:B------:R1:W2:Y:S01]  /*04c0*/  LDG.E.U16 R17, [R30.64] ;  /* 0x000000061e117981 */ /* 0x0002a2000c1e1500 */
[----:B------:R-:W-:-:S03]  /*04d0*/  LEA R26, P0, R19, R2, 0x1 ;  /* 0x00000002131a7211 */ /* 0x000fc600078008ff */
[----:B------:R-:W-:Y:S01]  /*04e0*/  IMAD R21, R15, 0x4, R33 ;  /* 0x000000040f157824 */ /* 0x000fe200078e0221 */
[----:B------:R-:W-:Y:S01]  /*04f0*/  LEA.HI.X.SX32 R27, R19, R0, 0x1, P0 ;  /* 0x00000000131b7211 */ /* 0x000fe200000f0eff */
[----:B------:R1:W2:Y:S01]  /*0500*/  LDG.E.U16 R16, [R24.64] ;  /* 0x0000000618107981 */ /* 0x0002a2000c1e1500 */
[-C--:B------:R-:W-:Y:S01]  /*0510*/  LEA R28, P0, R29, R2.reuse, 0x1 ;  /* 0x000000021d1c7211 */ /* 0x080fe200078008ff */
[----:B0-----:R-:W-:Y:S01]  /*0520*/  IMAD R23, R15, 0x4, R21 ;  /* 0x000000040f177824 */ /* 0x001fe200078e0215 */
[----:B------:R-:W-:Y:S01]  /*0530*/  LEA R32, P1, R33, R2, 0x1 ;  /* 0x0000000221207211 */ /* 0x000fe200078208ff */
[----:B------:R0:W2:Y:S01]  /*0540*/  LDG.E.U16 R19, [R26.64] ;  /* 0x000000061a137981 */ /* 0x0000a2000c1e1500 */
[----:B------:R-:W-:Y:S02]  /*0550*/  LEA.HI.X.SX32 R29, R29, R0, 0x1, P0 ;  /* 0x000000001d1d7211 */ /* 0x000fe400000f0eff */
[----:B------:R-:W-:Y:S02]  /*0560*/  LEA R34, P0, R21, R2, 0x1 ;  /* 0x0000000215227211 */ /* 0x000fe400078008ff */
[----:B-1----:R-:W-:Y:S01]  /*0570*/  LEA R25, R15, R23, 0x2 ;  /* 0x000000170f197211 */ /* 0x002fe200078e10ff */
[----:B------:R1:W2:Y:S01]  /*0580*/  LDG.E.U16 R20, [R28.64] ;  /* 0x000000061c147981 */ /* 0x0002a2000c1e1500 */
[----:B------:R-:W-:-:S02]  /*0590*/  LEA.HI.X.SX32 R35, R21, R0, 0x1, P0 ;  /* 0x0000000015237211 */ /* 0x000fc400000f0eff */
[----:B------:R-:W-:Y:S01]  /*05a0*/  LEA R30, P0, R23, R2, 0x1 ;  /* 0x00000002171e7211 */ /* 0x000fe200078008ff */
[----:B------:R-:W-:Y:S01]  /*05b0*/  IMAD R39, R15, 0x4, R25 ;  /* 0x000000040f277824 */ /* 0x000fe200078e0219 */
[-C--:B------:R-:W-:Y:S01]  /*05c0*/  LEA.HI.X.SX32 R33, R33, R0.reuse, 0x1, P1 ;  /* 0x0000000021217211 */ /* 0x080fe200008f0eff */
[----:B------:R1:W2:Y:S01]  /*05d0*/  LDG.E.U16 R22, [R34.64] ;  /* 0x0000000622167981 */ /* 0x0002a2000c1e1500 */
[----:B------:R-:W-:Y:S01]  /*05e0*/  LEA.HI.X.SX32 R31, R23, R0, 0x1, P0 ;  /* 0x00000000171f7211 */ /* 0x000fe200000f0eff */
[----:B0-----:R-:W-:Y:S01]  /*05f0*/  IMAD R27, R15, 0x4, R39 ;  /* 0x000000040f1b7824 */ /* 0x001fe200078e0227 */
[C---:B------:R-:W-:Y:S01]  /*0600*/  LEA R36, P0, R25.reuse, R2, 0x1 ;  /* 0x0000000219247211 */ /* 0x040fe200078008ff */
[----:B------:R0:W2:Y:S03]  /*0610*/  LDG.E.U16 R21, [R32.64] ;  /* 0x0000000620157981 */ /* 0x0000a6000c1e1500 */
[----:B------:R-:W-:Y:S01]  /*0620*/  LEA.HI.X.SX32 R37, R25, R0, 0x1, P0 ;  /* 0x0000000019257211 */ /* 0x000fe200000f0eff */
[----:B------:R0:W2:Y:S01]  /*0630*/  LDG.E.U16 R23, [R30.64] ;  /* 0x000000061e177981 */ /* 0x0000a2000c1e1500 */
[----:B------:R-:W-:-:S02]  /*0640*/  LEA R40, P0, R27, R2, 0x1 ;  /* 0x000000021b287211 */ /* 0x000fc400078008ff */
[----:B-1----:R-:W-:Y:S01]  /*0650*/  LEA R29, R15, R27, 0x2 ;  /* 0x0000001b0f1d7211 */ /* 0x002fe200078e10ff */
[----:B------:R1:W2:Y:S01]  /*0660*/  LDG.E.U16 R24, [R36.64] ;  /* 0x0000000624187981 */ /* 0x0002a2000c1e1500 */
[----:B------:R-:W-:Y:S02]  /*0670*/  LEA.HI.X.SX32 R41, R27, R0, 0x1, P0 ;  /* 0x000000001b297211 */ /* 0x000fe400000f0eff */
[-C--:B0-----:R-:W-:Y:S01]  /*0680*/  LEA R32, P0, R29, R2.reuse, 0x1 ;  /* 0x000000021d207211 */ /* 0x081fe200078008ff */
[----:B------:R-:W-:Y:S01]  /*0690*/  IMAD R27, R15, 0x4, R29 ;  /* 0x000000040f1b7824 */ /* 0x000fe200078e021d */
[----:B------:R-:W-:Y:S01]  /*06a0*/  LEA R38, P1, R39, R2, 0x1 ;  /* 0x0000000227267211 */ /* 0x000fe200078208ff */
[----:B------:R0:W2:Y:S01]  /*06b0*/  LDG.E.U16 R26, [R40.64] ;  /* 0x00000006281a7981 */ /* 0x0000a2000c1e1500 */
[-C--:B------:R-:W-:Y:S01]  /*06c0*/  LEA.HI.X.SX32 R33, R29, R0.reuse, 0x1, P0 ;  /* 0x000000001d217211 */ /* 0x080fe200000f0eff */
[----:B------:R-:W-:Y:S01]  /*06d0*/  IMAD R29, R15, 0x4, R27 ;  /* 0x000000040f1d7824 */ /* 0x000fe200078e021b */
[----:B------:R-:W-:-:S02]  /*06e0*/  LEA.HI.X.SX32 R39, R39, R0, 0x1, P1 ;  /* 0x0000000027277211 */ /* 0x000fc400008f0eff */
[----:B------:R-:W-:Y:S02]  /*06f0*/  LEA R34, P0, R27, R2, 0x1 ;  /* 0x000000021b227211 */ /* 0x000fe400078008ff */
[----:B------:R-:W-:Y:S01]  /*0700*/  LEA R31, R15, R29, 0x2 ;  /* 0x0000001d0f1f7211 */ /* 0x000fe200078e10ff */
[----:B------:R0:W2:Y:S01]  /*0710*/  LDG.E.U16 R25, [R38.64] ;  /* 0x0000000626197981 */ /* 0x0000a2000c1e1500 */
[----:B------:R-:W-:Y:S02]  /*0720*/  LEA.HI.X.SX32 R35, R27, R0, 0x1, P0 ;  /* 0x000000001b237211 */ /* 0x000fe400000f0eff */
[C---:B-1----:R-:W-:Y:S01]  /*0730*/  LEA R36, P0, R31.reuse, R2, 0x1 ;  /* 0x000000021f247211 */ /* 0x042fe200078008ff */
[----:B------:R1:W2:Y:S03]  /*0740*/  LDG.E.U16 R27, [R32.64] ;  /* 0x00000006201b7981 */ /* 0x0002a6000c1e1500 */
[----:B------:R-:W-:Y:S01]  /*0750*/  LEA.HI.X.SX32 R37, R31, R0, 0x1, P0 ;  /* 0x000000001f257211 */ /* 0x000fe200000f0eff */
[----:B------:R1:W2:Y:S01]  /*0760*/  LDG.E.U16 R28, [R34.64] ;  /* 0x00000006221c7981 */ /* 0x0002a2000c1e1500 */
[----:B0-----:R-:W-:Y:S01]  /*0770*/  IMAD R39, R15, 0x4, R31 ;  /* 0x000000040f277824 */ /* 0x001fe200078e021f */
[----:B------:R-:W-:-:S02]  /*0780*/  LEA R42, P1, R29, R2, 0x1 ;  /* 0x000000021d2a7211 */ /* 0x000fc400078208ff */
[----:B------:R0:W2:Y:S01]  /*0790*/  LDG.E.U16 R30, [R36.64] ;  /* 0x00000006241e7981 */ /* 0x0000a2000c1e1500 */
[----:B------:R-:W-:Y:S01]  /*07a0*/  IMAD R31, R15, 0x4, R39 ;  /* 0x000000040f1f7824 */ /* 0x000fe200078e0227 */
[----:B------:R-:W-:-:S04]  /*07b0*/  LEA R38, P0, R39, R2, 0x1 ;  /* 0x0000000227267211 */ /* 0x000fc800078008ff */
[----:B------:R-:W-:Y:S02]  /*07c0*/  LEA R45, R15, R31, 0x2 ;  /* 0x0000001f0f2d7211 */ /* 0x000fe400078e10ff */
[----:B------:R-:W-:-:S03]  /*07d0*/  LEA.HI.X.SX32 R39, R39, R0, 0x1, P0 ;  /* 0x0000000027277211 */ /* 0x000fc600000f0eff */
[----:B-1----:R-:W-:Y:S01]  /*07e0*/  IMAD R33, R15, 0x4, R45 ;  /* 0x000000040f217824 */ /* 0x002fe200078e022d */
[----:B------:R-:W-:-:S03]  /*07f0*/  LEA R40, P0, R31, R2, 0x1 ;  /* 0x000000021f287211 */ /* 0x000fc600078008ff */
[----:B------:R-:W-:Y:S01]  /*0800*/  IMAD R35, R15, 0x4, R33 ;  /* 0x000000040f237824 */ /* 0x000fe200078e0221 */
[-C--:B------:R-:W-:Y:S02]  /*0810*/  LEA.HI.X.SX32 R43, R29, R0.reuse, 0x1, P1 ;  /* 0x000000001d2b7211 */ /* 0x080fe400008f0eff */
[----:B------:R-:W-:Y:S02]  /*0820*/  LEA.HI.X.SX32 R41, R31, R0, 0x1, P0 ;  /* 0x000000001f297211 */ /* 0x000fe400000f0eff */
[----:B------:R-:W-:Y:S01]  /*0830*/  LEA R46, P0, R33, R2, 0x1 ;  /* 0x00000002212e7211 */ /* 0x000fe200078008ff */
[----:B------:R1:W2:Y:S01]  /*0840*/  LDG.E.U16 R29, [R42.64] ;  /* 0x000000062a1d7981 */ /* 0x0002a2000c1e1500 */
[----:B0-----:R-:W-:Y:S02]  /*0850*/  LEA R37, R15, R35, 0x2 ;  /* 0x000000230f257211 */ /* 0x001fe400078e10ff */
[----:B------:R-:W-:Y:S01]  /*0860*/  LEA.HI.X.SX32 R47, R33, R0, 0x1, P0 ;  /* 0x00000000212f7211 */ /* 0x000fe200000f0eff */
[----:B------:R0:W2:Y:S02]  /*0870*/  LDG.E.U16 R31, [R38.64] ;  /* 0x00000006261f7981 */ /* 0x0000a4000c1e1500 */
[----:B------:R-:W-:Y:S01]  /*0880*/  IMAD R51, R15, 0x4, R37 ;  /* 0x000000040f337824 */ /* 0x000fe200078e0225 */
[-C--:B------:R-:W-:Y:S01]  /*0890*/  LEA R44, P1, R45, R2.reuse, 0x1 ;  /* 0x000000022d2c7211 */ /* 0x080fe200078208ff */
[----:B------:R0:W2:Y:S01]  /*08a0*/  LDG.E.U16 R32, [R40.64] ;  /* 0x0000000628207981 */ /* 0x0000a2000c1e1500 */
[----:B-1----:R-:W-:-:S03]  /*08b0*/  LEA R42, P0, R35, R2, 0x1 ;  /* 0x00000002232a7211 */ /* 0x002fc600078008ff */
[----:B------:R1:W2:Y:S01]  /*08c0*/  LDG.E.U16 R34, [R46.64] ;  /* 0x000000062e227981 */ /* 0x0002a2000c1e1500 */
[----:B------:R-:W-:Y:S01]  /*08d0*/  LEA.HI.X.SX32 R43, R35, R0, 0x1, P0 ;  /* 0x00000000232b7211 */ /* 0x000fe200000f0eff */
[----:B0-----:R-:W-:Y:S01]  /*08e0*/  IMAD R39, R15, 0x4, R51 ;  /* 0x000000040f277824 */ /* 0x001fe200078e0233 */
[----:B------:R-:W-:Y:S02]  /*08f0*/  LEA R48, P0, R37, R2, 0x1 ;  /* 0x0000000225307211 */ /* 0x000fe400078008ff */
[-C--:B------:R-:W-:Y:S01]  /*0900*/  LEA.HI.X.SX32 R45, R45, R0.reuse, 0x1, P1 ;  /* 0x000000002d2d7211 */ /* 0x080fe200008f0eff */
[----:B------:R0:W2:Y:S01]  /*0910*/  LDG.E.U16 R35, [R42.64] ;  /* 0x000000062a237981 */ /* 0x0000a2000c1e1500 */
[----:B------:R-:W-:Y:S02]  /*0920*/  LEA.HI.X.SX32 R49, R37, R0, 0x1, P0 ;  /* 0x0000000025317211 */ /* 0x000fe400000f0eff */
[----:B------:R-:W-:Y:S01]  /*0930*/  LEA R52, P0, R39, R2, 0x1 ;  /* 0x0000000227347211 */ /* 0x000fe200078008ff */
[----:B------:R0:W2:Y:S01]  /*0940*/  LDG.E.U16 R33, [R44.64] ;  /* 0x000000062c217981 */ /* 0x0000a2000c1e1500 */
[----:B------:R-:W-:-:S02]  /*0950*/  LEA R41, R15, R39, 0x2 ;  /* 0x000000270f297211 */ /* 0x000fc400078e10ff */
[----:B------:R-:W-:Y:S01]  /*0960*/  LEA.HI.X.SX32 R53, R39, R0, 0x1, P0 ;  /* 0x0000000027357211 */ /* 0x000fe200000f0eff */
[----:B------:R1:W2:Y:S02]  /*0970*/  LDG.E.U16 R36, [R48.64] ;  /* 0x0000000630247981 */ /* 0x0002a4000c1e1500 */
[----:B------:R-:W-:Y:S01]  /*0980*/  IMAD R39, R15, 0x4, R41 ;  /* 0x000000040f277824 */ /* 0x000fe200078e0229 */
[-C--:B------:R-:W-:Y:S01]  /*0990*/  LEA R50, P1, R51, R2.reuse, 0x1 ;  /* 0x0000000233327211 */ /* 0x080fe200078208ff */
[----:B------:R1:W2:Y:S01]  /*09a0*/  LDG.E.U16 R38, [R52.64] ;  /* 0x0000000634267981 */ /* 0x0002a2000c1e1500 */
[----:B0-----:R-:W-:-:S04]  /*09b0*/  LEA R44, P0, R41, R2, 0x1 ;  /* 0x00000002292c7211 */ /* 0x001fc800078008ff */
[-C--:B------:R-:W-:Y:S01]  /*09c0*/  LEA.HI.X.SX32 R45, R41, R0.reuse, 0x1, P0 ;  /* 0x00000000292d7211 */ /* 0x080fe200000f0eff */
[----:B------:R-:W-:Y:S01]  /*09d0*/  IMAD R41, R15, 0x4, R39 ;  /* 0x000000040f297824 */ /* 0x000fe200078e0227 */
[----:B------:R-:W-:Y:S02]  /*09e0*/  LEA.HI.X.SX32 R51, R51, R0, 0x1, P1 ;  /* 0x0000000033337211 */ /* 0x000fe400008f0eff */
[----:B-1----:R-:W-:Y:S02]  /*09f0*/  LEA R46, P0, R39, R2, 0x1 ;  /* 0x00000002272e7211 */ /* 0x002fe400078008ff */
[----:B------:R-:W-:Y:S01]  /*0a00*/  LEA R43, R15, R41, 0x2 ;  /* 0x000000290f2b7211 */ /* 0x000fe200078e10ff */
[----:B------:R0:W2:Y:S01]  /*0a10*/  LDG.E.U16 R37, [R50.64] ;  /* 0x0000000632257981 */ /* 0x0000a2000c1e1500 */
[----:B------:R-:W-:Y:S02]  /*0a20*/  LEA.HI.X.SX32 R47, R39, R0, 0x1, P0 ;  /* 0x00000000272f7211 */ /* 0x000fe400000f0eff */
[C---:B------:R-:W-:Y:S01]  /*0a30*/  LEA R48, P0, R43.reuse, R2, 0x1 ;  /* 0x000000022b307211 */ /* 0x040fe200078008ff */
        /* <DEDUP_REMOVED lines=81> */
[----:B---3--:R-:W-:-:S02]  /*0f50*/  LEA R65, R15, R63, 0x2 ;  /* 0x0000003f0f417211 */ /* 0x008fc400078e10ff */
        /* <DEDUP_REMOVED lines=13> */
[C---:B---3--:R-:W-:Y:S01]  /*1030*/  LEA R72, P0, R67.reuse, R2, 0x1 ;  /* 0x0000000243487211 */ /* 0x048fe200078008ff */
[----:B------:R1:W3:Y:S03]  /*1040*/  LDG.E.U16 R63, [R68.64] ;  /* 0x00000006443f7981 */ /* 0x0002e6000c1e1500 */
[----:B------:R-:W-:Y:S01]  /*1050*/  LEA.HI.X.SX32 R73, R67, R0, 0x1, P0 ;  /* 0x0000000043497211 */ /* 0x000fe200000f0eff */
[----:B------:R1:W2:Y:S01]  /*1060*/  LDG.E.U16 R64, [R70.64] ;  /* 0x0000000646407981 */ /* 0x0002a2000c1e1500 */
[----:B0-----:R-:W-:-:S03]  /*1070*/  IMAD R75, R15, 0x4, R67 ;  /* 0x000000040f4b7824 */ /* 0x001fc600078e0243 */
[----:B------:R0:W2:Y:S01]  /*1080*/  LDG.E.U16 R66, [R72.64] ;  /* 0x0000000648427981 */ /* 0x0000a2000c1e1500 */
[----:B------:R-:W-:-:S05]  /*1090*/  IMAD R67, R15, 0x4, R75 ;  /* 0x000000040f437824 */ /* 0x000fca00078e024b */
[----:B------:R-:W-:-:S05]  /*10a0*/  LEA R81, R15, R67, 0x2 ;  /* 0x000000430f517211 */ /* 0x000fca00078e10ff */
[----:B-1----:R-:W-:-:S04]  /*10b0*/  IMAD R69, R15, 0x4, R81 ;  /* 0x000000040f457824 */ /* 0x002fc800078e0251 */
[----:B------:R-:W-:Y:S01]  /*10c0*/  IMAD R71, R15, 0x4, R69 ;  /* 0x000000040f477824 */ /* 0x000fe200078e0245 */
[----:B------:R-:W-:-:S04]  /*10d0*/  LEA R74, P0, R75, R2, 0x1 ;  /* 0x000000024b4a7211 */ /* 0x000fc800078008ff */
[----:B------:R-:W-:Y:S02]  /*10e0*/  LEA R85, R15, R71, 0x2 ;  /* 0x000000470f557211 */ /* 0x000fe400078e10ff */
[----:B------:R-:W-:-:S03]  /*10f0*/  LEA.HI.X.SX32 R75, R75, R0, 0x1, P0 ;  /* 0x000000004b4b7211 */ /* 0x000fc600000f0eff */
[----:B0-----:R-:W-:Y:S01]  /*1100*/  IMAD R73, R15, 0x4, R85 ;  /* 0x000000040f497824 */ /* 0x001fe200078e0255 */
[----:B------:R-:W-:-:S03]  /*1110*/  LEA R76, P0, R67, R2, 0x1 ;  /* 0x00000002434c7211 */ /* 0x000fc600078008ff */
[----:B------:R-:W-:Y:S01]  /*1120*/  IMAD R87, R15, 0x4, R73 ;  /* 0x000000040f577824 */ /* 0x000fe200078e0249 */
[----:B------:R-:W-:Y:S02]  /*1130*/  LEA.HI.X.SX32 R77, R67, R0, 0x1, P0 ;  /* 0x00000000434d7211 */ /* 0x000fe400000f0eff */
[----:B------:R0:W2:Y:S01]  /*1140*/  LDG.E.U16 R67, [R74.64] ;  /* 0x000000064a437981 */ /* 0x0000a2000c1e1500 */
[----:B------:R-:W-:-:S03]  /*1150*/  LEA R78, P1, R65, R2, 0x1 ;  /* 0x00000002414e7211 */ /* 0x000fc600078208ff */
[----:B------:R1:W2:Y:S01]  /*1160*/  LDG.E.U16 R68, [R76.64] ;  /* 0x000000064c447981 */ /* 0x0002a2000c1e1500 */
[----:B------:R-:W-:Y:S02]  /*1170*/  LEA.HI.X.SX32 R79, R65, R0, 0x1, P1 ;  /* 0x00000000414f7211 */ /* 0x000fe400008f0eff */
[----:B0-----:R-:W-:-:S03]  /*1180*/  LEA R75, R15, R87, 0x2 ;  /* 0x000000570f4b7211 */ /* 0x001fc600078e10ff */
[----:B------:R0:W2:Y:S02]  /*1190*/  LDG.E.U16 R65, [R78.64] ;  /* 0x000000064e417981 */ /* 0x0000a4000c1e1500 */
[----:B------:R-:W-:-:S04]  /*11a0*/  IMAD R89, R15, 0x4, R75 ;  /* 0x000000040f597824 */ /* 0x000fc800078e024b */
[----:B------:R-:W-:Y:S01]  /*11b0*/  IMAD R91, R15, 0x4, R89 ;  /* 0x000000040f5b7824 */ /* 0x000fe200078e0259 */
[----:B0-----:R-:W-:-:S04]  /*11c0*/  LEA R78, P0, R69, R2, 0x1 ;  /* 0x00000002454e7211 */ /* 0x001fc800078008ff */
[----:B------:R-:W-:Y:S02]  /*11d0*/  LEA R93, R15, R91, 0x2 ;  /* 0x0000005b0f5d7211 */ /* 0x000fe400078e10ff */
[----:B------:R-:W-:Y:S02]  /*11e0*/  LEA.HI.X.SX32 R79, R69, R0, 0x1, P0 ;  /* 0x00000000454f7211 */ /* 0x000fe400000f0eff */
[-C--:B------:R-:W-:Y:S02]  /*11f0*/  LEA R80, P1, R81, R2.reuse, 0x1 ;  /* 0x0000000251507211 */ /* 0x080fe400078208ff */
[----:B------:R-:W-:Y:S01]  /*1200*/  LEA R82, P0, R71, R2, 0x1 ;  /* 0x0000000247527211 */ /* 0x000fe200078008ff */
[----:B------:R-:W-:Y:S01]  /*1210*/  IMAD R95, R15, 0x4, R93 ;  /* 0x000000040f5f7824 */ /* 0x000fe200078e025d */
[-C--:B------:R-:W-:Y:S01]  /*1220*/  LEA.HI.X.SX32 R81, R81, R0.reuse, 0x1, P1 ;  /* 0x0000000051517211 */ /* 0x080fe200008f0eff */
[----:B------:R0:W2:Y:S01]  /*1230*/  LDG.E.U16 R70, [R78.64] ;  /* 0x000000064e467981 */ /* 0x0000a2000c1e1500 */
[----:B------:R-:W-:-:S02]  /*1240*/  LEA.HI.X.SX32 R83, R71, R0, 0x1, P0 ;  /* 0x0000000047537211 */ /* 0x000fc400000f0eff */
[----:B------:R-:W-:Y:S01]  /*1250*/  LEA R84, P0, R85, R2, 0x1 ;  /* 0x0000000255547211 */ /* 0x000fe200078008ff */
[----:B------:R-:W-:Y:S01]  /*1260*/  IMAD R97, R15, 0x4, R95 ;  /* 0x000000040f617824 */ /* 0x000fe200078e025f */
[----:B------:R0:W2:Y:S02]  /*1270*/  LDG.E.U16 R69, [R80.64] ;  /* 0x0000000650457981 */ /* 0x0000a4000c1e1500 */
[----:B------:R-:W-:Y:S02]  /*1280*/  LEA.HI.X.SX32 R85, R85, R0, 0x1, P0 ;  /* 0x0000000055557211 */ /* 0x000fe400000f0eff */
[----:B------:R-:W-:Y:S01]  /*1290*/  LEA R99, R15, R97, 0x2 ;  /* 0x000000610f637211 */ /* 0x000fe200078e10ff */
[----:B------:R1:W2:Y:S01]  /*12a0*/  LDG.E.U16 R71, [R82.64] ;  /* 0x0000000652477981 */ /* 0x0002a2000c1e1500 */
[----:B0-----:R-:W-:-:S03]  /*12b0*/  LEA R80, P0, R87, R2, 0x1 ;  /* 0x0000000257507211 */ /* 0x001fc600078008ff */
[----:B------:R-:W-:Y:S01]  /*12c0*/  IMAD R101, R15, 0x4, R99 ;  /* 0x000000040f657824 */ /* 0x000fe200078e0263 */
[----:B------:R0:W2:Y:S01]  /*12d0*/  LDG.E.U16 R72, [R84.64] ;  /* 0x0000000654487981 */ /* 0x0000a2000c1e1500 */
[----:B------:R-:W-:Y:S02]  /*12e0*/  LEA.HI.X.SX32 R81, R87, R0, 0x1, P0 ;  /* 0x0000000057517211 */ /* 0x000fe400000f0eff */
[-C--:B------:R-:W-:Y:S01]  /*12f0*/  LEA R78, P0, R75, R2.reuse, 0x1 ;  /* 0x000000024b4e7211 */ /* 0x080fe200078008ff */
[----:B------:R-:W-:Y:S01]  /*1300*/  IMAD R103, R15, 0x4, R101 ;  /* 0x000000040f677824 */ /* 0x000fe200078e0265 */
[----:B-1----:R-:W-:Y:S01]  /*1310*/  LEA R76, P1, R73, R2, 0x1 ;  /* 0x00000002494c7211 */ /* 0x002fe200078208ff */
[----:B------:R1:W2:Y:S01]  /*1320*/  LDG.E.U16 R74, [R80.64] ;  /* 0x00000006504a7981 */ /* 0x0002a2000c1e1500 */
[----:B------:R-:W-:Y:S02]  /*1330*/  LEA.HI.X.SX32 R79, R75, R0, 0x1, P0 ;  /* 0x000000004b4f7211 */ /* 0x000fe400000f0eff */
[----:B------:R-:W-:-:S02]  /*1340*/  LEA R82, P0, R89, R2, 0x1 ;  /* 0x0000000259527211 */ /* 0x000fc400078008ff */
[----:B------:R-:W-:Y:S01]  /*1350*/  LEA R105, R15, R103, 0x2 ;  /* 0x000000670f697211 */ /* 0x000fe200078e10ff */
[----:B------:R1:W2:Y:S01]  /*1360*/  LDG.E.U16 R75, [R78.64] ;  /* 0x000000064e4b7981 */ /* 0x0002a2000c1e1500 */
[----:B------:R-:W-:Y:S02]  /*1370*/  LEA.HI.X.SX32 R83, R89, R0, 0x1, P0 ;  /* 0x0000000059537211 */ /* 0x000fe400000f0eff */
[----:B0-----:R-:W-:Y:S01]  /*1380*/  LEA R84, P0, R93, R2, 0x1 ;  /* 0x000000025d547211 */ /* 0x001fe200078008ff */
[----:B------:R-:W-:-:S03]  /*1390*/  IMAD R107, R15, 0x4, R105 ;  /* 0x000000040f6b7824 */ /* 0x000fc600078e0269 */
[----:B------:R-:W-:Y:S02]  /*13a0*/  LEA.HI.X.SX32 R85, R93, R0, 0x1, P0 ;  /* 0x000000005d557211 */ /* 0x000fe400000f0eff */
[----:B------:R-:W-:Y:S02]  /*13b0*/  LEA R88, P0, R95, R2, 0x1 ;  /* 0x000000025f587211 */ /* 0x000fe400078008ff */
[-C--:B------:R-:W-:Y:S01]  /*13c0*/  LEA.HI.X.SX32 R77, R73, R0.reuse, 0x1, P1 ;  /* 0x00000000494d7211 */ /* 0x080fe200008f0eff */
[----:B-1----:R0:W2:Y:S01]  /*13d0*/  LDG.E.U16 R78, [R84.64] ;  /* 0x00000006544e7981 */ /* 0x0020a2000c1e1500 */
[----:B------:R-:W-:Y:S01]  /*13e0*/  LEA.HI.X.SX32 R89, R95, R0, 0x1, P0 ;  /* 0x000000005f597211 */ /* 0x000fe200000f0eff */
[----:B------:R-:W-:Y:S01]  /*13f0*/  IMAD R95, R15, 0x4, R107 ;  /* 0x000000040f5f7824 */ /* 0x000fe200078e026b */
[C---:B------:R-:W-:Y:S01]  /*1400*/  LEA R86, P1, R91.reuse, R2, 0x1 ;  /* 0x000000025b567211 */ /* 0x040fe200078208ff */
[----:B------:R1:W2:Y:S03]  /*1410*/  LDG.E.U16 R73, [R76.64] ;  /* 0x000000064c497981 */ /* 0x0002a6000c1e1500 */
[----:B------:R-:W-:Y:S01]  /*1420*/  LEA.HI.X.SX32 R87, R91, R0, 0x1, P1 ;  /* 0x000000005b577211 */ /* 0x000fe200008f0eff */
[----:B------:R0:W2:Y:S01]  /*1430*/  LDG.E.U16 R79, [R88.64] ;  /* 0x00000006584f7981 */ /* 0x0000a2000c1e1500 */
[----:B------:R-:W-:-:S02]  /*1440*/  LEA R92, P1, R99, R2, 0x1 ;  /* 0x00000002635c7211 */ /* 0x000fc400078208ff */
[----:B------:R-:W-:Y:S02]  /*1450*/  LEA R109, R15, R95, 0x2 ;  /* 0x0000005f0f6d7211 */ /* 0x000fe400078e10ff */
[----:B------:R-:W-:Y:S01]  /*1460*/  LEA.HI.X.SX32 R93, R99, R0, 0x1, P1 ;  /* 0x00000000635d7211 */ /* 0x000fe200008f0eff */
[----:B-1----:R1:W2:Y:S02]  /*1470*/  LDG.E.U16 R77, [R86.64] ;  /* 0x00000006564d7981 */ /* 0x0022a4000c1e1500 */
[----:B------:R-:W-:Y:S01]  /*1480*/  IMAD R99, R15, 0x4, R109 ;  /* 0x000000040f637824 */ /* 0x000fe200078e026d */
[----:B------:R-:W-:Y:S01]  /*1490*/  LEA R90, P0, R97, R2, 0x1 ;  /* 0x00000002615a7211 */ /* 0x000fe200078008ff */
[----:B------:R0:W2:Y:S02]  /*14a0*/  LDG.E.U16 R81, [R92.64] ;  /* 0x000000065c517981 */ /* 0x0000a4000c1e1500 */
[----:B------:R-:W-:Y:S01]  /*14b0*/  IMAD R111, R15, 0x4, R99 ;  /* 0x000000040f6f7824 */ /* 0x000fe200078e0263 */
[----:B------:R-:W-:Y:S01]  /*14c0*/  LEA.HI.X.SX32 R91, R97, R0, 0x1, P0 ;  /* 0x00000000615b7211 */ /* 0x000fe200000f0eff */
[----:B------:R4:W2:Y:S01]  /*14d0*/  LDG.E.U16 R76, [R82.64] ;  /* 0x00000006524c7981 */ /* 0x0008a2000c1e1500 */
[----:B-1----:R-:W-:-:S02]  /*14e0*/  LEA R86, P0, R101, R2, 0x1 ;  /* 0x0000000265567211 */ /* 0x002fc400078008ff */
[----:B------:R-:W-:Y:S01]  /*14f0*/  LEA R113, R15, R111, 0x2 ;  /* 0x0000006f0f717211 */ /* 0x000fe200078e10ff */
[----:B------:R1:W2:Y:S01]  /*1500*/  LDG.E.U16 R80, [R90.64] ;  /* 0x000000065a507981 */ /* 0x0002a2000c1e1500 */
[----:B------:R-:W-:Y:S02]  /*1510*/  LEA.HI.X.SX32 R87, R101, R0, 0x1, P0 ;  /* 0x0000000065577211 */ /* 0x000fe400000f0eff */
[----:B0-----:R-:W-:Y:S01]  /*1520*/  LEA R84, P0, R103, R2, 0x1 ;  /* 0x0000000267547211 */ /* 0x001fe200078008ff */
[----:B------:R-:W-:Y:S02]  /*1530*/  IMAD R115, R15, 0x4, R113 ;  /* 0x000000040f737824 */ /* 0x000fe400078e0271 */
[----:B----4-:R0:W4:Y:S01]  /*1540*/  LDG.E.U16 R82, [R86.64] ;  /* 0x0000000656527981 */ /* 0x010122000c1e1500 */
[----:B------:R-:W-:Y:S01]  /*1550*/  LEA.HI.X.SX32 R85, R103, R0, 0x1, P0 ;  /* 0x0000000067557211 */ /* 0x000fe200000f0eff */
[----:B------:R-:W-:Y:S01]  /*1560*/  IMAD R117, R15, 0x4, R115 ;  /* 0x000000040f757824 */ /* 0x000fe200078e0273 */
[----:B------:R-:W-:-:S03]  /*1570*/  LEA R88, P0, R105, R2, 0x1 ;  /* 0x0000000269587211 */ /* 0x000fc600078008ff */
[----:B------:R0:W2:Y:S01]  /*1580*/  LDG.E.U16 R83, [R84.64] ;  /* 0x0000000654537981 */ /* 0x0000a2000c1e1500 */
[----:B------:R-:W-:Y:S02]  /*1590*/  LEA.HI.X.SX32 R89, R105, R0, 0x1, P0 ;  /* 0x0000000069597211 */ /* 0x000fe400000f0eff */
[----:B------:R-:W-:Y:S02]  /*15a0*/  LEA R105, R15, R117, 0x2 ;  /* 0x000000750f697211 */ /* 0x000fe400078e10ff */
[----:B------:R-:W-:Y:S01]  /*15b0*/  LEA R92, P0, R95, R2, 0x1 ;  /* 0x000000025f5c7211 */ /* 0x000fe200078008ff */
[----:B------:R1:W2:Y:S02]  /*15c0*/  LDG.E.U16 R96, [R88.64] ;  /* 0x0000000658607981 */ /* 0x0002a4000c1e1500 */
[----:B------:R-:W-:Y:S01]  /*15d0*/  IMAD R119, R15, 0x4, R105 ;  /* 0x000000040f777824 */ /* 0x000fe200078e0269 */
[----:B------:R-:W-:-:S03]  /*15e0*/  LEA.HI.X.SX32 R93, R95, R0, 0x1, P0 ;  /* 0x000000005f5d7211 */ /* 0x000fc600000f0eff */
[----:B------:R-:W-:Y:S01]  /*15f0*/  IMAD R121, R15, 0x4, R119 ;  /* 0x000000040f797824 */ /* 0x000fe200078e0277 */
[----:B0-----:R-:W-:Y:S01]  /*1600*/  LEA R86, P0, R109, R2, 0x1 ;  /* 0x000000026d567211 */ /* 0x001fe200078008ff */
[----:B------:R0:W3:Y:S03]  /*1610*/  LDG.E.U16 R100, [R92.64] ;  /* 0x000000065c647981 */ /* 0x0000e6000c1e1500 */
[----:B------:R-:W-:Y:S02]  /*1620*/  LEA R123, R15, R121, 0x2 ;  /* 0x000000790f7b7211 */ /* 0x000fe400078e10ff */
[----:B------:R-:W-:Y:S02]  /*1630*/  LEA.HI.X.SX32 R87, R109, R0, 0x1, P0 ;  /* 0x000000006d577211 */ /* 0x000fe400000f0eff */
[-C--:B------:R-:W-:Y:S01]  /*1640*/  LEA R84, P0, R99, R2.reuse, 0x1 ;  /* 0x0000000263547211 */ /* 0x080fe200078008ff */
[----:B------:R-:W-:Y:S01]  /*1650*/  IMAD R125, R15, 0x4, R123 ;  /* 0x000000040f7d7824 */ /* 0x000fe200078e027b */
[----:B-1----:R-:W-:Y:S01]  /*1660*/  LEA R90, P1, R107, R2, 0x1 ;  /* 0x000000026b5a7211 */ /* 0x002fe200078208ff */
[----:B------:R1:W3:Y:S01]  /*1670*/  LDG.E.U16 R101, [R86.64] ;  /* 0x0000000656657981 */ /* 0x0002e2000c1e1500 */
[----:B------:R-:W-:Y:S01]  /*1680*/  LEA.HI.X.SX32 R85, R99, R0, 0x1, P0 ;  /* 0x0000000063557211 */ /* 0x000fe200000f0eff */
[----:B------:R-:W-:Y:S01]  /*1690*/  IMAD R99, R15, 0x4, R125 ;  /* 0x000000040f637824 */ /* 0x000fe200078e027d */
[----:B------:R-:W-:-:S02]  /*16a0*/  LEA R88, P0, R113, R2, 0x1 ;  /* 0x0000000271587211 */ /* 0x000fc400078008ff */
[-C--:B------:R-:W-:Y:S01]  /*16b0*/  LEA.HI.X.SX32 R91, R107, R0.reuse, 0x1, P1 ;  /* 0x000000006b5b7211 */ /* 0x080fe200008f0eff */
[----:B------:R0:W3:Y:S01]  /*16c0*/  LDG.E.U16 R102, [R84.64] ;  /* 0x0000000654667981 */ /* 0x0000e2000c1e1500 */
[----:B------:R-:W-:Y:S02]  /*16d0*/  LEA R127, R15, R99, 0x2 ;  /* 0x000000630f7f7211 */ /* 0x000fe400078e10ff */
[----:B------:R-:W-:Y:S01]  /*16e0*/  LEA.HI.X.SX32 R89, R113, R0, 0x1, P0 ;  /* 0x0000000071597211 */ /* 0x000fe200000f0eff */
[----:B------:R0:W3:Y:S02]  /*16f0*/  LDG.E.U16 R97, [R90.64] ;  /* 0x000000065a617981 */ /* 0x0000e4000c1e1500 */
[----:B------:R-:W-:Y:S01]  /*1700*/  IMAD R113, R15, 0x4, R127 ;  /* 0x000000040f717824 */ /* 0x000fe200078e027f */
[-C--:B------:R-:W-:Y:S01]  /*1710*/  LEA R94, P1, R111, R2.reuse, 0x1 ;  /* 0x000000026f5e7211 */ /* 0x080fe200078208ff */
[----:B------:R1:W3:Y:S02]  /*1720*/  LDG.E.U16 R106, [R88.64] ;  /* 0x00000006586a7981 */ /* 0x0002e4000c1e1500 */
[----:B------:R-:W-:Y:S01]  /*1730*/  IMAD R129, R15, 0x4, R113 ;  /* 0x000000040f817824 */ /* 0x000fe200078e0271 */
[----:B0-----:R-:W-:-:S04]  /*1740*/  LEA R90, P0, R115, R2, 0x1 ;  /* 0x00000002735a7211 */ /* 0x001fc800078008ff */
[-C--:B------:R-:W-:Y:S02]  /*1750*/  LEA.HI.X.SX32 R91, R115, R0.reuse, 0x1, P0 ;  /* 0x00000000735b7211 */ /* 0x080fe400000f0eff */
[----:B------:R-:W-:Y:S02]  /*1760*/  LEA R115, R15, R129, 0x2 ;  /* 0x000000810f737211 */ /* 0x000fe400078e10ff */
[----:B------:R-:W-:Y:S01]  /*1770*/  LEA.HI.X.SX32 R95, R111, R0, 0x1, P1 ;  /* 0x000000006f5f7211 */ /* 0x000fe200008f0eff */
[----:B------:R0:W3:Y:S01]  /*1780*/  LDG.E.U16 R107, [R90.64] ;  /* 0x000000065a6b7981 */ /* 0x0000e2000c1e1500 */
[-C--:B------:R-:W-:Y:S01]  /*1790*/  LEA R92, P1, R105, R2.reuse, 0x1 ;  /* 0x00000002695c7211 */ /* 0x080fe200078208ff */
[----:B------:R-:W-:Y:S01]  /*17a0*/  IMAD R131, R15, 0x4, R115 ;  /* 0x000000040f837824 */ /* 0x000fe200078e0273 */
[----:B-1----:R-:W-:Y:S01]  /*17b0*/  LEA R86, P0, R117, R2, 0x1 ;  /* 0x0000000275567211 */ /* 0x002fe200078008ff */
[----:B------:R1:W3:Y:S01]  /*17c0*/  LDG.E.U16 R103, [R94.64] ;  /* 0x000000065e677981 */ /* 0x0002e2000c1e1500 */
[-C--:B------:R-:W-:Y:S01]  /*17d0*/  LEA.HI.X.SX32 R93, R105, R0.reuse, 0x1, P1 ;  /* 0x00000000695d7211 */ /* 0x080fe200008f0eff */
[----:B------:R-:W-:Y:S01]  /*17e0*/  IMAD R105, R15, 0x4, R131 ;  /* 0x000000040f697824 */ /* 0x000fe200078e0283 */
[----:B------:R-:W-:-:S02]  /*17f0*/  LEA.HI.X.SX32 R87, R117, R0, 0x1, P0 ;  /* 0x0000000075577211 */ /* 0x000fc400000f0eff */
[----:B------:R-:W-:Y:S01]  /*1800*/  LEA R110, P0, R119, R2, 0x1 ;  /* 0x00000002776e7211 */ /* 0x000fe200078008ff */
[----:B------:R0:W3:Y:S01]  /*1810*/  LDG.E.U16 R109, [R92.64] ;  /* 0x000000065c6d7981 */ /* 0x0000e2000c1e1500 */
[----:B-1----:R-:W-:-:S03]  /*1820*/  LEA R95, R15, R105, 0x2 ;  /* 0x000000690f5f7211 */ /* 0x002fc600078e10ff */
[----:B------:R1:W3:Y:S01]  /*1830*/  LDG.E.U16 R108, [R86.64] ;  /* 0x00000006566c7981 */ /* 0x0002e2000c1e1500 */
[----:B------:R-:W-:Y:S01]  /*1840*/  LEA.HI.X.SX32 R111, R119, R0, 0x1, P0 ;  /* 0x00000000776f7211 */ /* 0x000fe200000f0eff */
[----:B------:R-:W-:Y:S01]  /*1850*/  IMAD R117, R15, 0x4, R95 ;  /* 0x000000040f757824 */ /* 0x000fe200078e025f */
[----:B------:R-:W-:-:S03]  /*1860*/  LEA R84, P0, R121, R2, 0x1 ;  /* 0x0000000279547211 */ /* 0x000fc600078008ff */
[----:B------:R0:W3:Y:S01]  /*1870*/  LDG.E.U16 R110, [R110.64] ;  /* 0x000000066e6e7981 */ /* 0x0000e2000c1e1500 */
[----:B------:R-:W-:Y:S01]  /*1880*/  IMAD R119, R15, 0x4, R117 ;  /* 0x000000040f777824 */ /* 0x000fe200078e0275 */
[----:B------:R-:W-:Y:S02]  /*1890*/  LEA.HI.X.SX32 R85, R121, R0, 0x1, P0 ;  /* 0x0000000079557211 */ /* 0x000fe400000f0eff */
[-C--:B------:R-:W-:Y:S02]  /*18a0*/  LEA R88, P0, R123, R2.reuse, 0x1 ;  /* 0x000000027b587211 */ /* 0x080fe400078008ff */
[----:B------:R-:W-:Y:S01]  /*18b0*/  LEA R121, R15, R119, 0x2 ;  /* 0x000000770f797211 */ /* 0x000fe200078e10ff */
[----:B------:R5:W3:Y:S01]  /*18c0*/  LDG.E.U16 R145, [R84.64] ;  /* 0x0000000654917981 */ /* 0x000ae2000c1e1500 */
[----:B-1----:R-:W-:Y:S02]  /*18d0*/  LEA R86, P1, R125, R2, 0x1 ;  /* 0x000000027d567211 */ /* 0x002fe400078208ff */
[-C--:B------:R-:W-:Y:S01]  /*18e0*/  LEA.HI.X.SX32 R89, R123, R0.reuse, 0x1, P0 ;  /* 0x000000007b597211 */ /* 0x080fe200000f0eff */
[----:B------:R-:W-:Y:S01]  /*18f0*/  IMAD R123, R15, 0x4, R121 ;  /* 0x000000040f7b7824 */ /* 0x000fe200078e0279 */
[----:B------:R-:W-:-:S02]  /*1900*/  LEA.HI.X.SX32 R87, R125, R0, 0x1, P1 ;  /* 0x000000007d577211 */ /* 0x000fc400008f0eff */
[-C--:B0-----:R-:W-:Y:S01]  /*1910*/  LEA R90, P0, R99, R2.reuse, 0x1 ;  /* 0x00000002635a7211 */ /* 0x081fe200078008ff */
[----:B------:R-:W-:Y:S01]  /*1920*/  IMAD R125, R15, 0x4, R123 ;  /* 0x000000040f7d7824 */ /* 0x000fe200078e027b */
[----:B------:R-:W-:Y:S01]  /*1930*/  LEA R98, P1, R131, R2, 0x1 ;  /* 0x0000000283627211 */ /* 0x000fe200078208ff */
[----:B------:R0:W3:Y:S01]  /*1940*/  LDG.E.U16 R147, [R86.64] ;  /* 0x0000000656937981 */ /* 0x0000e2000c1e1500 */
[----:B------:R-:W-:Y:S02]  /*1950*/  LEA.HI.X.SX32 R91, R99, R0, 0x1, P0 ;  /* 0x00000000635b7211 */ /* 0x000fe400000f0eff */
[----:B------:R-:W-:Y:S01]  /*1960*/  LEA R92, P0, R127, R2, 0x1 ;  /* 0x000000027f5c7211 */ /* 0x000fe200078008ff */
[----:B------:R1:W3:Y:S01]  /*1970*/  LDG.E.U16 R112, [R88.64] ;  /* 0x0000000658707981 */ /* 0x0002e2000c1e1500 */
[----:B------:R-:W-:Y:S02]  /*1980*/  LEA R111, R15, R125, 0x2 ;  /* 0x0000007d0f6f7211 */ /* 0x000fe400078e10ff */
[----:B------:R-:W-:Y:S01]  /*1990*/  LEA.HI.X.SX32 R93, R127, R0, 0x1, P0 ;  /* 0x000000007f5d7211 */ /* 0x000fe200000f0eff */
[----:B------:R0:W3:Y:S02]  /*19a0*/  LDG.E.U16 R114, [R90.64] ;  /* 0x000000065a727981 */ /* 0x0000e4000c1e1500 */
[----:B------:R-:W-:Y:S01]  /*19b0*/  IMAD R127, R15, 0x4, R111 ;  /* 0x000000040f7f7824 */ /* 0x000fe200078e026f */
[----:B-----5:R-:W-:Y:S01]  /*19c0*/  LEA R84, P0, R129, R2, 0x1 ;  /* 0x0000000281547211 */ /* 0x020fe200078008ff */
[----:B------:R5:W3:Y:S02]  /*19d0*/  LDG.E.U16 R149, [R92.64] ;  /* 0x000000065c957981 */ /* 0x000ae4000c1e1500 */
[----:B------:R-:W-:Y:S01]  /*19e0*/  IMAD R133, R15, 0x4, R127 ;  /* 0x000000040f857824 */ /* 0x000fe200078e027f */
[----:B------:R-:W-:-:S04]  /*19f0*/  LEA.HI.X.SX32 R85, R129, R0, 0x1, P0 ;  /* 0x0000000081557211 */ /* 0x000fc800000f0eff */
[----:B------:R-:W-:Y:S01]  /*1a00*/  LEA R129, R15, R133, 0x2 ;  /* 0x000000850f817211 */ /* 0x000fe200078e10ff */
[----:B------:R5:W3:Y:S01]  /*1a10*/  LDG.E.U16 R151, [R84.64] ;  /* 0x0000000654977981 */ /* 0x000ae2000c1e1500 */
[----:B------:R-:W-:-:S03]  /*1a20*/  LEA.HI.X.SX32 R99, R131, R0, 0x1, P1 ;  /* 0x0000000083637211 */ /* 0x000fc600008f0eff */
[----:B0-----:R-:W-:Y:S01]  /*1a30*/  IMAD R87, R15, 0x4, R129 ;  /* 0x000000040f577824 */ /* 0x001fe200078e0281 */
[----:B-1----:R-:W-:Y:S01]  /*1a40*/  LEA R88, P0, R95, R2, 0x1 ;  /* 0x000000025f587211 */ /* 0x002fe200078008ff */
[----:B------:R0:W3:Y:S02]  /*1a50*/  LDG.E.U16 R153, [R98.64] ;  /* 0x0000000662997981 */ /* 0x0000e4000c1e1500 */
[----:B------:R-:W-:Y:S01]  /*1a60*/  IMAD R131, R15, 0x4, R87 ;  /* 0x000000040f837824 */ /* 0x000fe200078e0257 */
[----:B------:R-:W-:Y:S02]  /*1a70*/  LEA.HI.X.SX32 R89, R95, R0, 0x1, P0 ;  /* 0x000000005f597211 */ /* 0x000fe400000f0eff */
[-C--:B------:R-:W-:Y:S02]  /*1a80*/  LEA R94, P0, R119, R2.reuse, 0x1 ;  /* 0x00000002775e7211 */ /* 0x080fe400078008ff */
[----:B------:R-:W-:Y:S01]  /*1a90*/  LEA R135, R15, R131, 0x2 ;  /* 0x000000830f877211 */ /* 0x000fe200078e10ff */
[----:B------:R1:W4:Y:S01]  /*1aa0*/  LDG.E.U16 R155, [R88.64] ;  /* 0x00000006589b7981 */ /* 0x000322000c1e1500 */
[----:B------:R-:W-:-:S02]  /*1ab0*/  LEA R90, P1, R123, R2, 0x1 ;  /* 0x000000027b5a7211 */ /* 0x000fc400078208ff */
[-C--:B------:R-:W-:Y:S01]  /*1ac0*/  LEA.HI.X.SX32 R95, R119, R0.reuse, 0x1, P0 ;  /* 0x00000000775f7211 */ /* 0x080fe200000f0eff */
[----:B------:R-:W-:Y:S01]  /*1ad0*/  IMAD R119, R15, 0x4, R135 ;  /* 0x000000040f777824 */ /* 0x000fe200078e0287 */
[----:B------:R-:W-:Y:S02]  /*1ae0*/  LEA.HI.X.SX32 R91, R123, R0, 0x1, P1 ;  /* 0x000000007b5b7211 */ /* 0x000fe400008f0eff */
[----:B-----5:R-:W-:Y:S01]  /*1af0*/  LEA R84, P0, R111, R2, 0x1 ;  /* 0x000000026f547211 */ /* 0x020fe200078008ff */
[----:B------:R-:W-:Y:S01]  /*1b00*/  IMAD R123, R15, 0x4, R119 ;  /* 0x000000040f7b7824 */ /* 0x000fe200078e0277 */
[----:B------:R5:W4:Y:S02]  /*1b10*/  LDG.E.U16 R157, [R94.64] ;  /* 0x000000065e9d7981 */ /* 0x000b24000c1e1500 */
[----:B------:R-:W-:Y:S02]  /*1b20*/  LEA.HI.X.SX32 R85, R111, R0, 0x1, P0 ;  /* 0x000000006f557211 */ /* 0x000fe400000f0eff */
[----:B------:R-:W-:Y:S01]  /*1b30*/  LEA R111, R15, R123, 0x2 ;  /* 0x0000007b0f6f7211 */ /* 0x000fe200078e10ff */
[----:B------:R5:W4:Y:S01]  /*1b40*/  LDG.E.U16 R159, [R90.64] ;  /* 0x000000065a9f7981 */ /* 0x000b22000c1e1500 */
[----:B------:R-:W-:-:S03]  /*1b50*/  LEA R92, P0, R133, R2, 0x1 ;  /* 0x00000002855c7211 */ /* 0x000fc600078008ff */
[----:B0-----:R-:W-:Y:S01]  /*1b60*/  IMAD R99, R15, 0x4, R111 ;  /* 0x000000040f637824 */ /* 0x001fe200078e026f */
[----:B------:R-:W-:Y:S01]  /*1b70*/  LEA.HI.X.SX32 R93, R133, R0, 0x1, P0 ;  /* 0x00000000855d7211 */ /* 0x000fe200000f0eff */
[----:B------:R0:W4:Y:S02]  /*1b80*/  LDG.E.U16 R161, [R84.64] ;  /* 0x0000000654a17981 */ /* 0x000124000c1e1500 */
[----:B------:R-:W-:Y:S01]  /*1b90*/  IMAD R133, R15, 0x4, R99 ;  /* 0x000000040f857824 */ /* 0x000fe200078e0263 */
[----:B-1----:R-:W-:Y:S01]  /*1ba0*/  LEA R88, P0, R135, R2, 0x1 ;  /* 0x0000000287587211 */ /* 0x002fe200078008ff */
[----:B------:R1:W4:Y:S03]  /*1bb0*/  LDG.E.U16 R163, [R92.64] ;  /* 0x000000065ca37981 */ /* 0x000326000c1e1500 */
[----:B------:R-:W-:Y:S02]  /*1bc0*/  LEA R137, R15, R133, 0x2 ;  /* 0x000000850f897211 */ /* 0x000fe400078e10ff */
[----:B------:R-:W-:-:S03]  /*1bd0*/  LEA.HI.X.SX32 R89, R135, R0, 0x1, P0 ;  /* 0x0000000087597211 */ /* 0x000fc600000f0eff */
[----:B------:R-:W-:Y:S01]  /*1be0*/  IMAD R135, R15, 0x4, R137 ;  /* 0x000000040f877824 */ /* 0x000fe200078e0289 */
[-C--:B------:R-:W-:Y:S01]  /*1bf0*/  LEA R86, P1, R87, R2.reuse, 0x1 ;  /* 0x0000000257567211 */ /* 0x080fe200078208ff */
[----:B------:R0:W4:Y:S01]  /*1c00*/  LDG.E.U16 R167, [R88.64] ;  /* 0x0000000658a77981 */ /* 0x000122000c1e1500 */
[----:B-----5:R-:W-:Y:S01]  /*1c10*/  LEA R94, P0, R123, R2, 0x1 ;  /* 0x000000027b5e7211 */ /* 0x020fe200078008ff */
[----:B------:R-:W-:Y:S01]  /*1c20*/  IMAD R139, R15, 0x4, R135 ;  /* 0x000000040f8b7824 */ /* 0x000fe200078e0287 */
[-C--:B------:R-:W-:Y:S02]  /*1c30*/  LEA.HI.X.SX32 R87, R87, R0.reuse, 0x1, P1 ;  /* 0x0000000057577211 */ /* 0x080fe400008f0eff */
[----:B------:R-:W-:Y:S02]  /*1c40*/  LEA.HI.X.SX32 R95, R123, R0, 0x1, P0 ;  /* 0x000000007b5f7211 */ /* 0x000fe400000f0eff */
[----:B------:R-:W-:Y:S01]  /*1c50*/  LEA R90, P1, R99, R2, 0x1 ;  /* 0x00000002635a7211 */ /* 0x000fe200078208ff */
[----:B------:R5:W4:Y:S01]  /*1c60*/  LDG.E.U16 R165, [R86.64] ;  /* 0x0000000656a57981 */ /* 0x000b22000c1e1500 */
[----:B------:R-:W-:-:S02]  /*1c70*/  LEA R123, R15, R139, 0x2 ;  /* 0x0000008b0f7b7211 */ /* 0x000fc400078e10ff */
[----:B------:R-:W-:Y:S01]  /*1c80*/  LEA.HI.X.SX32 R91, R99, R0, 0x1, P1 ;  /* 0x00000000635b7211 */ /* 0x000fe200008f0eff */
[----:B------:R5:W4:Y:S01]  /*1c90*/  LDG.E.U16 R169, [R94.64] ;  /* 0x000000065ea97981 */ /* 0x000b22000c1e1500 */
[----:B0-----:R-:W-:Y:S01]  /*1ca0*/  LEA R84, P0, R137, R2, 0x1 ;  /* 0x0000000289547211 */ /* 0x001fe200078008ff */
[----:B------:R-:W-:Y:S02]  /*1cb0*/  IMAD R99, R15, 0x4, R123 ;  /* 0x000000040f637824 */ /* 0x000fe400078e027b */
[----:B------:R0:W4:Y:S01]  /*1cc0*/  LDG.E.U16 R171, [R90.64] ;  /* 0x000000065aab7981 */ /* 0x000122000c1e1500 */
[----:B------:R-:W-:Y:S01]  /*1cd0*/  LEA.HI.X.SX32 R85, R137, R0, 0x1, P0 ;  /* 0x0000000089557211 */ /* 0x000fe200000f0eff */
[----:B------:R-:W-:Y:S01]  /*1ce0*/  IMAD R137, R15, 0x4, R99 ;  /* 0x000000040f897824 */ /* 0x000fe200078e0263 */
[-C--:B-1----:R-:W-:Y:S02]  /*1cf0*/  LEA R92, P0, R139, R2.reuse, 0x1 ;  /* 0x000000028b5c7211 */ /* 0x082fe400078008ff */
[----:B-----5:R-:W-:Y:S01]  /*1d00*/  LEA R86, P1, R99, R2, 0x1 ;  /* 0x0000000263567211 */ /* 0x020fe200078208ff */
[----:B------:R1:W5:Y:S01]  /*1d10*/  LDG.E.U16 R173, [R84.64] ;  /* 0x0000000654ad7981 */ /* 0x000362000c1e1500 */
[----:B------:R-:W-:-:S02]  /*1d20*/  LEA R141, R15, R137, 0x2 ;  /* 0x000000890f8d7211 */ /* 0x000fc400078e10ff */
[----:B------:R-:W-:-:S03]  /*1d30*/  LEA.HI.X.SX32 R93, R139, R0, 0x1, P0 ;  /* 0x000000008b5d7211 */ /* 0x000fc600000f0eff */
[----:B------:R-:W-:Y:S01]  /*1d40*/  IMAD R139, R15, 0x4, R141 ;  /* 0x000000040f8b7824 */ /* 0x000fe200078e028d */
[----:B------:R-:W-:Y:S01]  /*1d50*/  LEA.HI.X.SX32 R87, R99, R0, 0x1, P1 ;  /* 0x0000000063577211 */ /* 0x000fe200008f0eff */
[----:B------:R0:W4:Y:S02]  /*1d60*/  LDG.E.U16 R175, [R92.64] ;  /* 0x000000065caf7981 */ /* 0x000124000c1e1500 */
[----:B------:R-:W-:Y:S01]  /*1d70*/  IMAD R143, R15, 0x4, R139 ;  /* 0x000000040f8f7824 */ /* 0x000fe200078e028b */
[----:B------:R-:W-:-:S04]  /*1d80*/  LEA R88, P0, R141, R2, 0x1 ;  /* 0x000000028d587211 */ /* 0x000fc800078008ff */
[----:B------:R-:W-:Y:S02]  /*1d90*/  LEA R94, P1, R143, R2, 0x1 ;  /* 0x000000028f5e7211 */ /* 0x000fe400078208ff */
[-C--:B------:R-:W-:Y:S02]  /*1da0*/  LEA.HI.X.SX32 R89, R141, R0.reuse, 0x1, P0 ;  /* 0x000000008d597211 */ /* 0x080fe400000f0eff */
[----:B------:R-:W-:Y:S01]  /*1db0*/  LEA.HI.X.SX32 R95, R143, R0, 0x1, P1 ;  /* 0x000000008f5f7211 */ /* 0x000fe200008f0eff */
[----:B------:R0:W4:Y:S04]  /*1dc0*/  LDG.E.U16 R141, [R86.64] ;  /* 0x00000006568d7981 */ /* 0x000128000c1e1500 */
[----:B------:R0:W4:Y:S04]  /*1dd0*/  LDG.E.U16 R177, [R88.64] ;  /* 0x0000000658b17981 */ /* 0x000128000c1e1500 */
[----:B------:R0:W5:Y:S01]  /*1de0*/  LDG.E.U16 R179, [R94.64] ;  /* 0x000000065eb37981 */ /* 0x000162000c1e1500 */
[----:B-1----:R-:W-:-:S04]  /*1df0*/  LEA R84, P1, R115, R2, 0x1 ;  /* 0x0000000273547211 */ /* 0x002fc800078208ff */
[----:B------:R-:W-:Y:S02]  /*1e00*/  LEA.HI.X.SX32 R85, R115, R0, 0x1, P1 ;  /* 0x0000000073557211 */ /* 0x000fe400008f0eff */
[-C--:B0-----:R-:W-:Y:S02]  /*1e10*/  LEA R92, P1, R117, R2.reuse, 0x1 ;  /* 0x00000002755c7211 */ /* 0x081fe400078208ff */
[----:B------:R-:W-:Y:S01]  /*1e20*/  LEA R90, P0, R113, R2, 0x1 ;  /* 0x00000002715a7211 */ /* 0x000fe200078008ff */
[----:B------:R0:W5:Y:S01]  /*1e30*/  LDG.E.U16 R115, [R84.64] ;  /* 0x0000000654737981 */ /* 0x000162000c1e1500 */
[----:B------:R-:W-:Y:S02]  /*1e40*/  LEA.HI.X.SX32 R93, R117, R0, 0x1, P1 ;  /* 0x00000000755d7211 */ /* 0x000fe400008f0eff */
[----:B------:R-:W-:Y:S02]  /*1e50*/  LEA R94, P1, R127, R2, 0x1 ;  /* 0x000000027f5e7211 */ /* 0x000fe400078208ff */
[----:B------:R-:W-:Y:S01]  /*1e60*/  LEA.HI.X.SX32 R91, R113, R0, 0x1, P0 ;  /* 0x00000000715b7211 */ /* 0x000fe200000f0eff */
[----:B------:R1:W5:Y:S01]  /*1e70*/  LDG.E.U16 R117, [R92.64] ;  /* 0x000000065c757981 */ /* 0x000362000c1e1500 */
[----:B------:R-:W-:-:S02]  /*1e80*/  LEA R15, R15, R143, 0x2 ;  /* 0x0000008f0f0f7211 */ /* 0x000fc400078e10ff */
[----:B------:R-:W-:Y:S01]  /*1e90*/  LEA R98, P0, R105, R2, 0x1 ;  /* 0x0000000269627211 */ /* 0x000fe200078008ff */
[----:B------:R1:W5:Y:S01]  /*1ea0*/  LDG.E.U16 R113, [R90.64] ;  /* 0x000000065a717981 */ /* 0x000362000c1e1500 */
[----:B------:R-:W-:Y:S02]  /*1eb0*/  LEA.HI.X.SX32 R95, R127, R0, 0x1, P1 ;  /* 0x000000007f5f7211 */ /* 0x000fe400008f0eff */
[----:B0-----:R-:W-:Y:S02]  /*1ec0*/  LEA R84, P1, R15, R2, 0x1 ;  /* 0x000000020f547211 */ /* 0x001fe400078208ff */
[----:B------:R-:W-:Y:S02]  /*1ed0*/  LEA.HI.X.SX32 R99, R105, R0, 0x1, P0 ;  /* 0x0000000069637211 */ /* 0x000fe400000f0eff */
[----:B------:R-:W-:Y:S02]  /*1ee0*/  LEA R86, P0, R121, R2, 0x1 ;  /* 0x0000000279567211 */ /* 0x000fe400078008ff */
[-C--:B------:R-:W-:Y:S01]  /*1ef0*/  LEA.HI.X.SX32 R85, R15, R0.reuse, 0x1, P1 ;  /* 0x000000000f557211 */ /* 0x080fe200008f0eff */
[----:B------:R0:W5:Y:S01]  /*1f00*/  LDG.E.U16 R116, [R98.64] ;  /* 0x0000000662747981 */ /* 0x000162000c1e1500 */
[----:B------:R-:W-:-:S02]  /*1f10*/  LEA.HI.X.SX32 R87, R121, R0, 0x1, P0 ;  /* 0x0000000079577211 */ /* 0x000fc400000f0eff */
[C---:B------:R-:W-:Y:S01]  /*1f20*/  LEA R88, P0, R125.reuse, R2, 0x1 ;  /* 0x000000027d587211 */ /* 0x040fe200078008ff */
[----:B------:R0:W5:Y:S03]  /*1f30*/  LDG.E.U16 R122, [R84.64] ;  /* 0x00000006547a7981 */ /* 0x000166000c1e1500 */
[----:B------:R-:W-:Y:S01]  /*1f40*/  LEA.HI.X.SX32 R89, R125, R0, 0x1, P0 ;  /* 0x000000007d597211 */ /* 0x000fe200000f0eff */
[----:B------:R0:W5:Y:S01]  /*1f50*/  LDG.E.U16 R118, [R86.64] ;  /* 0x0000000656767981 */ /* 0x000162000c1e1500 */
[-C--:B-1----:R-:W-:Y:S02]  /*1f60*/  LEA R90, P0, R129, R2.reuse, 0x1 ;  /* 0x00000002815a7211 */ /* 0x082fe400078008ff */
[----:B------:R-:W-:Y:S01]  /*1f70*/  LEA R92, P1, R131, R2, 0x1 ;  /* 0x00000002835c7211 */ /* 0x000fe200078208ff */
[----:B------:R1:W5:Y:S01]  /*1f80*/  LDG.E.U16 R120, [R88.64] ;  /* 0x0000000658787981 */ /* 0x000362000c1e1500 */
[----:B------:R-:W-:-:S03]  /*1f90*/  LEA.HI.X.SX32 R91, R129, R0, 0x1, P0 ;  /* 0x00000000815b7211 */ /* 0x000fc600000f0eff */
[----:B------:R1:W5:Y:S01]  /*1fa0*/  LDG.E.U16 R15, [R94.64] ;  /* 0x000000065e0f7981 */ /* 0x000362000c1e1500 */
[----:B0-----:R-:W-:Y:S02]  /*1fb0*/  LEA R86, P0, R119, R2, 0x1 ;  /* 0x0000000277567211 */ /* 0x001fe400078008ff */
[-C--:B------:R-:W-:Y:S01]  /*1fc0*/  LEA.HI.X.SX32 R93, R131, R0.reuse, 0x1, P1 ;  /* 0x00000000835d7211 */ /* 0x080fe200008f0eff */
[----:B------:R0:W5:Y:S01]  /*1fd0*/  LDG.E.U16 R121, [R90.64] ;  /* 0x000000065a797981 */ /* 0x000162000c1e1500 */
[----:B------:R-:W-:Y:S02]  /*1fe0*/  LEA.HI.X.SX32 R87, R119, R0, 0x1, P0 ;  /* 0x0000000077577211 */ /* 0x000fe400000f0eff */
[-C--:B-1----:R-:W-:Y:S01]  /*1ff0*/  LEA R88, P0, R133, R2.reuse, 0x1 ;  /* 0x0000000285587211 */ /* 0x082fe200078008ff */
[----:B------:R-:W5:Y:S01]  /*2000*/  LDG.E.U16 R92, [R92.64] ;  /* 0x000000065c5c7981 */ /* 0x000f62000c1e1500 */
[----:B------:R-:W-:Y:S02]  /*2010*/  LEA R98, P1, R111, R2, 0x1 ;  /* 0x000000026f627211 */ /* 0x000fe400078208ff */
[-C--:B------:R-:W-:Y:S01]  /*2020*/  LEA.HI.X.SX32 R89, R133, R0.reuse, 0x1, P0 ;  /* 0x0000000085597211 */ /* 0x080fe200000f0eff */
[----:B------:R-:W5:Y:S01]  /*2030*/  LDG.E.U16 R86, [R86.64] ;  /* 0x0000000656567981 */ /* 0x000f62000c1e1500 */
[----:B------:R-:W-:-:S02]  /*2040*/  LEA.HI.X.SX32 R99, R111, R0, 0x1, P1 ;  /* 0x000000006f637211 */ /* 0x000fc400008f0eff */
[-C--:B------:R-:W-:Y:S01]  /*2050*/  LEA R84, P0, R135, R2.reuse, 0x1 ;  /* 0x0000000287547211 */ /* 0x080fe200078008ff */
[----:B------:R-:W5:Y:S01]  /*2060*/  LDG.E.U16 R88, [R88.64] ;  /* 0x0000000658587981 */ /* 0x000f62000c1e1500 */
[----:B------:R-:W-:Y:S02]  /*2070*/  LEA R94, P1, R123, R2, 0x1 ;  /* 0x000000027b5e7211 */ /* 0x000fe400078208ff */
[----:B------:R-:W-:Y:S01]  /*2080*/  LEA.HI.X.SX32 R85, R135, R0, 0x1, P0 ;  /* 0x0000000087557211 */ /* 0x000fe200000f0eff */
[----:B------:R-:W5:Y:S01]  /*2090*/  LDG.E.U16 R98, [R98.64] ;  /* 0x0000000662627981 */ /* 0x000f62000c1e1500 */
[----:B0-----:R-:W-:Y:S02]  /*20a0*/  LEA R90, P0, R137, R2, 0x1 ;  /* 0x00000002895a7211 */ /* 0x001fe400078008ff */
[----:B------:R-:W-:Y:S01]  /*20b0*/  LEA.HI.X.SX32 R95, R123, R0, 0x1, P1 ;  /* 0x000000007b5f7211 */ /* 0x000fe200008f0eff */
[----:B------:R-:W5:Y:S01]  /*20c0*/  LDG.E.U16 R84, [R84.64] ;  /* 0x0000000654547981 */ /* 0x000f62000c1e1500 */
[----:B------:R-:W-:-:S02]  /*20d0*/  LEA R104, P1, R139, R2, 0x1 ;  /* 0x000000028b687211 */ /* 0x000fc400078208ff */
[-C--:B------:R-:W-:Y:S01]  /*20e0*/  LEA.HI.X.SX32 R91, R137, R0.reuse, 0x1, P0 ;  /* 0x00000000895b7211 */ /* 0x080fe200000f0eff */
[----:B------:R-:W5:Y:S01]  /*20f0*/  LDG.E.U16 R94, [R94.64] ;  /* 0x000000065e5e7981 */ /* 0x000f62000c1e1500 */
[----:B------:R-:W-:-:S03]  /*2100*/  LEA.HI.X.SX32 R105, R139, R0, 0x1, P1 ;  /* 0x000000008b697211 */ /* 0x000fc600008f0eff */
[----:B------:R-:W5:Y:S04]  /*2110*/  LDG.E.U16 R90, [R90.64] ;  /* 0x000000065a5a7981 */ /* 0x000f68000c1e1500 */
[----:B------:R-:W5:Y:S01]  /*2120*/  LDG.E.U16 R104, [R104.64] ;  /* 0x0000000668687981 */ /* 0x000f62000c1e1500 */
[C---:B------:R-:W-:Y:S02]  /*2130*/  LOP3.LUT R124, R180.reuse, 0xff, RZ, 0xc0, !PT ;  /* 0x000000ffb47c7812 */ /* 0x040fe400078ec0ff */
[----:B------:R-:W-:-:S03]  /*2140*/  LOP3.LUT R0, R180, 0xc0, RZ, 0xc0, !PT ;  /* 0x000000c0b4007812 */ /* 0x000fc600078ec0ff */
[----:B------:R-:W-:Y:S01]  /*2150*/  IMAD.SHL.U32 R225, R124, 0x2, RZ ;  /* 0x000000027ce17824 */ /* 0x000fe200078e00ff */
[----:B------:R-:W-:-:S04]  /*2160*/  SHF.R.U32.HI R0, RZ, 0x2, R0 ;  /* 0x00000002ff007819 */ /* 0x000fc80000011600 */
[----:B------:R-:W-:-:S04]  /*2170*/  LOP3.LUT R0, R225, R0, RZ, 0x3c, !PT ;  /* 0x00000000e1007212 */ /* 0x000fc800078e3cff */
[----:B------:R-:W-:Y:S01]  /*2180*/  LOP3.LUT R128, R0, 0x40, RZ, 0x3c, !PT ;  /* 0x0000004000807812 */ /* 0x000fe200078e3cff */
[----:B--2---:R-:W-:Y:S04]  /*2190*/  STS.U16 [R0], R3 ;  /* 0x0000000300007388 */ /* 0x004fe80000000400 */
[----:B------:R-:W-:Y:S04]  /*21a0*/  STS.U16 [R0+0x400], R5 ;  /* 0x0004000500007388 */ /* 0x000fe80000000400 */
        /* <DEDUP_REMOVED lines=27> */
[----:B---3--:R-:W-:Y:S04]  /*2360*/  STS.U16 [R0+0x7400], R63 ;  /* 0x0074003f00007388 */ /* 0x008fe80000000400 */
        /* <DEDUP_REMOVED lines=20> */
[----:B----4-:R-:W-:Y:S04]  /*24b0*/  STS.U16 [R0+0xc800], R155 ;  /* 0x00c8009b00007388 */ /* 0x010fe80000000400 */
        /* <DEDUP_REMOVED lines=8> */
[----:B-----5:R-:W-:Y:S04]  /*2540*/  STS.U16 [R0+0xec00], R173 ;  /* 0x00ec00ad00007388 */ /* 0x020fe80000000400 */
[----:B------:R-:W-:Y:S04]  /*2550*/  STS.U16 [R0+0xf000], R175 ;  /* 0x00f000af00007388 */ /* 0x000fe80000000400 */
[----:B------:R-:W-:Y:S04]  /*2560*/  STS.U16 [R0+0xf400], R141 ;  /* 0x00f4008d00007388 */ /* 0x000fe80000000400 */
[----:B------:R-:W-:Y:S04]  /*2570*/  STS.U16 [R0+0xf800], R177 ;  /* 0x00f800b100007388 */ /* 0x000fe80000000400 */
[----:B------:R-:W-:Y:S04]  /*2580*/  STS.U16 [R0+0xfc00], R179 ;  /* 0x00fc00b300007388 */ /* 0x000fe80000000400 */
[----:B------:R0:W-:Y:S04]  /*2590*/  STS.U16 [R128+0x200], R4 ;  /* 0x0002000480007388 */ /* 0x0001e80000000400 */
        /* <DEDUP_REMOVED lines=27> */
[----:B------:R-:W-:Y:S01]  /*2750*/  STS.U16 [R128+0x7200], R62 ;  /* 0x0072003e80007388 */ /* 0x000fe20000000400 */
[----:B------:R-:W-:-:S03]  /*2760*/  IMAD.MOV.U32 R2, RZ, RZ, 0x3f800000 ;  /* 0x3f800000ff027424 */ /* 0x000fc600078e00ff */
[----:B------:R-:W-:Y:S04]  /*2770*/  STS.U16 [R128+0x7600], R64 ;  /* 0x0076004080007388 */ /* 0x000fe80000000400 */
[----:B------:R-:W-:Y:S01]  /*2780*/  STS.U16 [R128+0xfe00], R122 ;  /* 0x00fe007a80007388 */ /* 0x000fe20000000400 */
[----:B0-----:R-:W-:-:S03]  /*2790*/  MOV R4, 0x3f800000 ;  /* 0x3f80000000047802 */ /* 0x001fc60000000f00 */
[----:B------:R-:W-:Y:S01]  /*27a0*/  STS.U16 [R128+0x7a00], R66 ;  /* 0x007a004280007388 */ /* 0x000fe20000000400 */
[----:B------:R-:W-:-:S03]  /*27b0*/  IMAD.MOV.U32 R3, RZ, RZ, 0x3f800000 ;  /* 0x3f800000ff037424 */ /* 0x000fc600078e00ff */
[----:B------:R-:W-:Y:S04]  /*27c0*/  STS.U16 [R128+0x7e00], R68 ;  /* 0x007e004480007388 */ /* 0x000fe80000000400 */
[----:B------:R-:W-:Y:S04]  /*27d0*/  STS.U16 [R128+0x8200], R70 ;  /* 0x0082004680007388 */ /* 0x000fe80000000400 */
[----:B------:R-:W-:Y:S04]  /*27e0*/  STS.U16 [R128+0x8600], R72 ;  /* 0x0086004880007388 */ /* 0x000fe80000000400 */
[----:B------:R-:W-:Y:S04]  /*27f0*/  STS.U16 [R128+0x8a00], R74 ;  /* 0x008a004a80007388 */ /* 0x000fe80000000400 */
[----:B------:R-:W-:Y:S04]  /*2800*/  STS.U16 [R128+0x8e00], R76 ;  /* 0x008e004c80007388 */ /* 0x000fe80000000400 */
[----:B------:R-:W-:Y:S04]  /*2810*/  STS.U16 [R128+0x9200], R78 ;  /* 0x0092004e80007388 */ /* 0x000fe80000000400 */
[----:B------:R-:W-:Y:S04]  /*2820*/  STL [R1+0x24], R2 ;  /* 0x0000240201007387 */ /* 0x000fe80000100800 */
        /* <DEDUP_REMOVED lines=13> */
[----:B------:R0:W-:Y:S04]  /*2900*/  STL [R1+0x8], R2 ;  /* 0x0000080201007387 */ /* 0x0001e80000100800 */
[----:B------:R-:W-:Y:S04]  /*2910*/  STS.U16 [R128+0xb200], R110 ;  /* 0x00b2006e80007388 */ /* 0x000fe80000000400 */
[----:B------:R-:W-:Y:S01]  /*2920*/  STS.U16 [R128+0xb600], R112 ;  /* 0x00b6007080007388 */ /* 0x000fe20000000400 */
[----:B0-----:R-:W-:-:S03]  /*2930*/  IADD3 R2, R18, 0x40, RZ ;  /* 0x0000004012027810 */ /* 0x001fc60007ffe0ff */
[----:B------:R-:W-:Y:S01]  /*2940*/  STS.U16 [R128+0xba00], R114 ;  /* 0x00ba007280007388 */ /* 0x000fe20000000400 */
[----:B------:R-:W-:-:S03]  /*2950*/  ISETP.GE.AND P0, PT, R2, 0x1, PT ;  /* 0x000000010200780c */ /* 0x000fc60003f06270 */
        /* <DEDUP_REMOVED lines=12> */
[----:B------:R0:W-:Y:S01]  /*2a20*/  STS.U16 [R128+0xee00], R84 ;  /* 0x00ee005480007388 */ /* 0x0001e20000000400 */
[----:B------:R-:W-:-:S03]  /*2a30*/  MOV R237, 0xff800000 ;  /* 0xff80000000ed7802 */ /* 0x000fc60000000f00 */
[----:B------:R-:W-:Y:S01]  /*2a40*/  STS.U16 [R128+0xf200], R94 ;  /* 0x00f2005e80007388 */ /* 0x000fe20000000400 */
[----:B------:R-:W-:Y:S01]  /*2a50*/  IMAD.MOV.U32 R236, RZ, RZ, -0x800000 ;  /* 0xff800000ffec7424 */ /* 0x000fe200078e00ff */
[----:B------:R-:W-:Y:S02]  /*2a60*/  MOV R234, 0xff800000 ;  /* 0xff80000000ea7802 */ /* 0x000fe40000000f00 */
[----:B------:R1:W-:Y:S01]  /*2a70*/  STS.U16 [R128+0xf600], R90 ;  /* 0x00f6005a80007388 */ /* 0x0003e20000000400 */
[----:B------:R-:W-:Y:S01]  /*2a80*/  IMAD.MOV.U32 R235, RZ, RZ, -0x800000 ;  /* 0xff800000ffeb7424 */ /* 0x000fe200078e00ff */
[----:B------:R-:W-:Y:S01]  /*2a90*/  MOV R231, 0xff800000 ;  /* 0xff80000000e77802 */ /* 0x000fe20000000f00 */
[----:B------:R-:W-:Y:S01]  /*2aa0*/  IMAD.MOV.U32 R233, RZ, RZ, -0x800000 ;  /* 0xff800000ffe97424 */ /* 0x000fe200078e00ff */
[----:B------:R2:W-:Y:S01]  /*2ab0*/  STS.U16 [R128+0xfa00], R104 ;  /* 0x00fa006880007388 */ /* 0x0005e20000000400 */
[----:B------:R-:W-:Y:S01]  /*2ac0*/  IMAD.MOV.U32 R232, RZ, RZ, -0x800000 ;  /* 0xff800000ffe87424 */ /* 0x000fe200078e00ff */
[----:B------:R-:W-:Y:S01]  /*2ad0*/  CS2R R76, SRZ ;  /* 0x00000000004c7805 */ /* 0x000fe2000001ff00 */
[----:B------:R-:W-:Y:S01]  /*2ae0*/  IMAD.MOV.U32 R230, RZ, RZ, -0x800000 ;  /* 0xff800000ffe67424 */ /* 0x000fe200078e00ff */
[----:B------:R-:W-:Y:S01]  /*2af0*/  CS2R R78, SRZ ;  /* 0x00000000004e7805 */ /* 0x000fe2000001ff00 */
[----:B------:R-:W-:Y:S01]  /*2b00*/  CS2R R80, SRZ ;  /* 0x0000000000507805 */ /* 0x000fe2000001ff00 */
[----:B------:R-:W-:Y:S01]  /*2b10*/  CS2R R82, SRZ ;  /* 0x0000000000527805 */ /* 0x000fe2000001ff00 */
[----:B0-----:R-:W-:Y:S01]  /*2b20*/  CS2R R84, SRZ ;  /* 0x0000000000547805 */ /* 0x001fe2000001ff00 */
[----:B------:R-:W-:Y:S01]  /*2b30*/  CS2R R86, SRZ ;  /* 0x0000000000567805 */ /* 0x000fe2000001ff00 */
[----:B------:R-:W-:Y:S01]  /*2b40*/  CS2R R88, SRZ ;  /* 0x0000000000587805 */ /* 0x000fe2000001ff00 */
[----:B-1----:R-:W-:Y:S01]  /*2b50*/  CS2R R90, SRZ ;  /* 0x00000000005a7805 */ /* 0x002fe2000001ff00 */
[----:B------:R-:W-:Y:S01]  /*2b60*/  CS2R R92, SRZ ;  /* 0x00000000005c7805 */ /* 0x000fe2000001ff00 */
        /* <DEDUP_REMOVED lines=15> */
[----:B--2---:R-:W-:Y:S01]  /*2c60*/  CS2R R128, SRZ ;  /* 0x0000000000807805 */ /* 0x004fe2000001ff00 */
        /* <DEDUP_REMOVED lines=39> */
[----:B------:R-:W-:-:S02]  /*2ee0*/  LOP3.LUT R31, R180, 0x1c, RZ, 0xc0, !PT ;  /* 0x0000001cb41f7812 */ /* 0x000fc400078ec0ff */
[C---:B------:R-:W-:Y:S02]  /*2ef0*/  LOP3.LUT R29, R180.reuse, 0x3, RZ, 0xc0, !PT ;  /* 0x00000003b41d7812 */ /* 0x040fe400078ec0ff */
[C---:B------:R-:W-:Y:S02]  /*2f00*/  LOP3.LUT R27, R180.reuse, 0xe0, RZ, 0xc0, !PT ;  /* 0x000000e0b41b7812 */ /* 0x040fe400078ec0ff */
[----:B------:R-:W-:Y:S01]  /*2f10*/  SHF.L.U32 R2, R180, 0x2, RZ ;  /* 0x00000002b4027819 */ /* 0x000fe200000006ff */
[----:B------:R-:W-:Y:S05]  /*2f20*/  @!P0 BRA `(.L_x_0) ;  /* 0x0000d22000008947 */ /* 0x000fea0003800000 */
[----:B------:R-:W-:Y:S01]  /*2f30*/  IMAD R8, R132, c[0x0][0x1b8], RZ ;  /* 0x00006e0084087a24 */ /* 0x000fe200078e02ff */
[----:B------:R-:W-:Y:S01]  /*2f40*/  LOP3.LUT R2, R2, 0x7c, RZ, 0xc0, !PT ;  /* 0x0000007c02027812 */ /* 0x000fe200078ec0ff */
[----:B------:R-:W-:Y:S01]  /*2f50*/  IMAD.MOV.U32 R9, RZ, RZ, c[0x0][0x1b8] ;  /* 0x00006e00ff097624 */ /* 0x000fe200078e00ff */
[----:B------:R-:W-:Y:S01]  /*2f60*/  SHF.R.U32.HI R228, RZ, 0x1, R27 ;  /* 0x00000001ffe47819 */ /* 0x000fe2000001161b */
[C---:B------:R-:W-:Y:S01]  /*2f70*/  IMAD R3, R126.reuse, c[0x0][0x1a0], RZ ;  /* 0x000068007e037a24 */ /* 0x040fe200078e02ff */
[----:B------:R-:W-:Y:S01]  /*2f80*/  LEA R5, R31, R2, 0x5 ;  /* 0x000000021f057211 */ /* 0x000fe200078e28ff */
[----:B------:R-:W-:Y:S01]  /*2f90*/  IMAD R4, R126, c[0x0][0x1b0], RZ ;  /* 0x00006c007e047a24 */ /* 0x000fe200078e02ff */
[----:B------:R-:W-:Y:S01]  /*2fa0*/  LEA R12, R9, R8, 0x2 ;  /* 0x00000008090c7211 */ /* 0x000fe200078e10ff */
[----:B------:R-:W-:Y:S01]  /*2fb0*/  IMAD.SHL.U32 R92, R180, 0x80, RZ ;  /* 0x00000080b45c7824 */ /* 0x000fe200078e00ff */
[----:B------:R-:W-:Y:S01]  /*2fc0*/  LOP3.LUT R228, R5, R228, RZ, 0x3c, !PT ;  /* 0x000000e405e47212 */ /* 0x000fe200078e3cff */
[----:B------:R-:W-:Y:S01]  /*2fd0*/  IMAD R5, R124, c[0x0][0x1a8], RZ ;  /* 0x00006a007c057a24 */ /* 0x000fe200078e02ff */
[----:B------:R-:W-:Y:S01]  /*2fe0*/  MOV R6, c[0x0][0x1a8] ;  /* 0x00006a0000067a02 */ /* 0x000fe20000000f00 */
[----:B------:R-:W-:Y:S01]  /*2ff0*/  IMAD R14, R9, 0x4, R12 ;  /* 0x00000004090e7824 */ /* 0x000fe200078e020c */
[C---:B------:R-:W-:Y:S01]  /*3000*/  LOP3.LUT R2, R180.reuse, 0x3f, RZ, 0xc0, !PT ;  /* 0x0000003fb4027812 */ /* 0x040fe200078ec0ff */
[----:B------:R-:W-:Y:S01]  /*3010*/  IMAD.SHL.U32 R96, R180, 0x2, RZ ;  /* 0x00000002b4607824 */ /* 0x000fe200078e00ff */
[----:B------:R-:W-:Y:S01]  /*3020*/  LEA R7, R6, R5, 0x8 ;  /* 0x0000000506077211 */ /* 0x000fe200078e40ff */
[----:B------:R-:W-:Y:S01]  /*3030*/  IMAD.SHL.U32 R150, R31, 0x8, RZ ;  /* 0x000000081f967824 */ /* 0x000fe200078e00ff */
[----:B------:R-:W-:Y:S01]  /*3040*/  LEA R16, R9, R14, 0x2 ;  /* 0x0000000e09107211 */ /* 0x000fe200078e10ff */
[----:B------:R-:W-:Y:S01]  /*3050*/  IMAD R2, R2, c[0x0][0x1b4], RZ ;  /* 0x00006d0002027a24 */ /* 0x000fe200078e02ff */
[----:B------:R-:W-:Y:S01]  /*3060*/  LEA R6, P0, R3, c[0x0][0x168], 0x1 ;  /* 0x00005a0003067a11 */ /* 0x000fe200078008ff */
[----:B------:R-:W-:Y:S01]  /*3070*/  IMAD.MOV.U32 R164, RZ, RZ, -0x800000 ;  /* 0xff800000ffa47424 */ /* 0x000fe200078e00ff */
[----:B------:R-:W-:Y:S01]  /*3080*/  SHF.L.U32 R10, R4, 0x1, RZ ;  /* 0x00000001040a7819 */ /* 0x000fe200000006ff */
[----:B------:R-:W-:Y:S01]  /*3090*/  IMAD R20, R9, 0x4, R16 ;  /* 0x0000000409147824 */ /* 0x000fe200078e0210 */
[----:B------:R-:W-:Y:S01]  /*30a0*/  LEA.HI.X.SX32 R88, R3, c[0x0][0x16c], 0x1, P0 ;  /* 0x00005b0003587a11 */ /* 0x000fe200000f0eff */
[C---:B------:R-:W-:Y:S01]  /*30b0*/  IMAD.SHL.U32 R3, R2.reuse, 0x2, RZ ;  /* 0x0000000202037824 */ /* 0x040fe200078e00ff */
[----:B------:R-:W-:Y:S01]  /*30c0*/  LEA R220, P0, R5, R6, 0x1 ;  /* 0x0000000605dc7211 */ /* 0x000fe200078008ff */
[----:B------:R-:W-:Y:S01]  /*30d0*/  IMAD.HI R2, R2, 0x2, RZ ;  /* 0x0000000202027827 */ /* 0x000fe200078e02ff */
[----:B------:R-:W-:Y:S01]  /*30e0*/  LEA R22, R9, R20, 0x2 ;  /* 0x0000001409167211 */ /* 0x000fe200078e10ff */
[----:B------:R-:W-:Y:S01]  /*30f0*/  CS2R R110, SRZ ;  /* 0x00000000006e7805 */ /* 0x000fe2000001ff00 */
[----:B------:R-:W-:Y:S01]  /*3100*/  LEA R6, P1, R7, R6, 0x1 ;  /* 0x0000000607067211 */ /* 0x000fe200078208ff */
[----:B------:R-:W-:Y:S01]  /*3110*/  CS2R R112, SRZ ;  /* 0x0000000000707805 */ /* 0x000fe2000001ff00 */
[-C--:B------:R-:W-:Y:S01]  /*3120*/  LEA.HI.X.SX32 R221, R5, R88.reuse, 0x1, P0 ;  /* 0x0000005805dd7211 */ /* 0x080fe200000f0eff */
[----:B------:R-:W-:Y:S01]  /*3130*/  IMAD R24, R9, 0x4, R22 ;  /* 0x0000000409187824 */ /* 0x000fe200078e0216 */
[----:B------:R-:W-:Y:S01]  /*3140*/  LEA.HI.X.SX32 R7, R7, R88, 0x1, P1 ;  /* 0x0000005807077211 */ /* 0x000fe200008f0eff */
[----:B------:R-:W-:Y:S01]  /*3150*/  CS2R R114, SRZ ;  /* 0x0000000000727805 */ /* 0x000fe2000001ff00 */
[----:B------:R-:W-:Y:S01]  /*3160*/  LOP3.LUT R226, R180, 0x7, RZ, 0xc0, !PT ;  /* 0x00000007b4e27812 */ /* 0x000fe200078ec0ff */
[----:B------:R-:W-:Y:S01]  /*3170*/  CS2R R116, SRZ ;  /* 0x0000000000747805 */ /* 0x000fe2000001ff00 */
[----:B------:R-:W-:Y:S01]  /*3180*/  LEA R26, R9, R24, 0x2 ;  /* 0x00000018091a7211 */ /* 0x000fe200078e10ff */
[----:B------:R-:W-:Y:S01]  /*3190*/  CS2R R118, SRZ ;  /* 0x0000000000767805 */ /* 0x000fe2000001ff00 */
[----:B------:R-:W-:Y:S01]  /*31a0*/  IADD3 R10, P0, P1, R3, c[0x0][0x170], R10 ;  /* 0x00005c00030a7a10 */ /* 0x000fe2000791e00a */
[----:B------:R-:W-:Y:S01]  /*31b0*/  IMAD.HI R3, R4, 0x2, RZ ;  /* 0x0000000204037827 */ /* 0x000fe200078e02ff */
[----:B------:R-:W-:Y:S01]  /*31c0*/  SHF.L.U32 R5, R226, 0x4, RZ ;  /* 0x00000004e2057819 */ /* 0x000fe200000006ff */
[----:B------:R-:W-:Y:S01]  /*31d0*/  CS2R R120, SRZ ;  /* 0x0000000000787805 */ /* 0x000fe2000001ff00 */
[----:B------:R-:W-:Y:S01]  /*31e0*/  LEA R104, P2, R14, R10, 0x1 ;  /* 0x0000000a0e687211 */ /* 0x000fe200078408ff */
[----:B------:R-:W-:Y:S01]  /*31f0*/  IMAD R28, R9, 0x4, R26 ;  /* 0x00000004091c7824 */ /* 0x000fe200078e021a */
[----:B------:R-:W-:Y:S01]  /*3200*/  LOP3.LUT R229, R5, 0x780, R92, 0xf8, !PT ;  /* 0x0000078005e57812 */ /* 0x000fe200078ef85c */
[----:B------:R-:W-:Y:S01]  /*3210*/  CS2R R122, SRZ ;  /* 0x00000000007a7805 */ /* 0x000fe2000001ff00 */
[----:B------:R-:W-:Y:S01]  /*3220*/  IADD3.X R3, R2, c[0x0][0x174], R3, P0, P1 ;  /* 0x00005d0002037a10 */ /* 0x000fe200007e2403 */
[----:B------:R-:W-:Y:S01]  /*3230*/  CS2R R128, SRZ ;  /* 0x0000000000807805 */ /* 0x000fe2000001ff00 */
[----:B------:R-:W-:Y:S01]  /*3240*/  LEA R30, R9, R28, 0x2 ;  /* 0x0000001c091e7211 */ /* 0x000fe200078e10ff */
[----:B------:R-:W-:Y:S01]  /*3250*/  CS2R R130, SRZ ;  /* 0x0000000000827805 */ /* 0x000fe2000001ff00 */
[-C--:B------:R-:W-:Y:S01]  /*3260*/  LEA R108, P0, R8, R10.reuse, 0x1 ;  /* 0x0000000a086c7211 */ /* 0x080fe200078008ff */
[----:B------:R-:W-:Y:S01]  /*3270*/  CS2R R144, SRZ ;  /* 0x0000000000907805 */ /* 0x000fe2000001ff00 */
[-C--:B------:R-:W-:Y:S01]  /*3280*/  LEA R13, R27, R5.reuse, 0x8 ;  /* 0x000000051b0d7211 */ /* 0x080fe200078e40ff */
[C---:B------:R-:W-:Y:S01]  /*3290*/  IMAD R32, R9.reuse, 0x4, R30 ;  /* 0x0000000409207824 */ /* 0x040fe200078e021e */
[----:B------:R-:W-:Y:S01]  /*32a0*/  LEA R11, R226, R5, 0x7 ;  /* 0x00000005e20b7211 */ /* 0x000fe200078e38ff */
[----:B------:R-:W-:Y:S01]  /*32b0*/  CS2R R146, SRZ ;  /* 0x0000000000927805 */ /* 0x000fe2000001ff00 */
[----:B------:R-:W-:Y:S01]  /*32c0*/  LEA R106, P1, R12, R10, 0x1 ;  /* 0x0000000a0c6a7211 */ /* 0x000fe200078208ff */
[----:B------:R-:W-:Y:S01]  /*32d0*/  CS2R R176, SRZ ;  /* 0x0000000000b07805 */ /* 0x000fe2000001ff00 */
[C---:B------:R-:W-:Y:S01]  /*32e0*/  LEA R34, R9.reuse, R32, 0x2 ;  /* 0x0000002009227211 */ /* 0x040fe200078e10ff */
[----:B------:R-:W-:Y:S01]  /*32f0*/  CS2R R178, SRZ ;  /* 0x0000000000b27805 */ /* 0x000fe2000001ff00 */
[----:B------:R-:W-:Y:S01]  /*3300*/  LEA R102, P3, R16, R10, 0x1 ;  /* 0x0000000a10667211 */ /* 0x000fe200078608ff */
[----:B------:R-:W-:Y:S01]  /*3310*/  CS2R R192, SRZ ;  /* 0x0000000000c07805 */ /* 0x000fe2000001ff00 */
[-C--:B------:R-:W-:Y:S01]  /*3320*/  LEA.HI.X.SX32 R109, R8, R3.reuse, 0x1, P0 ;  /* 0x00000003086d7211 */ /* 0x080fe200000f0eff */
[----:B------:R-:W-:Y:S01]  /*3330*/  IMAD R36, R9, 0x4, R34 ;  /* 0x0000000409247824 */ /* 0x000fe200078e0222 */
[--C-:B------:R-:W-:Y:S01]  /*3340*/  LOP3.LUT R5, R5, 0x30, R96.reuse, 0x78, !PT ;  /* 0x0000003005057812 */ /* 0x100fe200078e7860 */
[----:B------:R-:W-:Y:S01]  /*3350*/  CS2R R194, SRZ ;  /* 0x0000000000c27805 */ /* 0x000fe2000001ff00 */
[--C-:B------:R-:W-:Y:S01]  /*3360*/  LOP3.LUT R13, R13, 0x30, R96.reuse, 0x78, !PT ;  /* 0x000000300d0d7812 */ /* 0x100fe200078e7860 */
[----:B------:R0:W-:Y:S01]  /*3370*/  STL.64 [R1+0x420], R108 ;  /* 0x0004206c01007387 */ /* 0x0001e20000100a00 */
[----:B------:R-:W-:Y:S01]  /*3380*/  LEA R38, R9, R36, 0x2 ;  /* 0x0000002409267211 */ /* 0x000fe200078e10ff */
[----:B------:R-:W-:Y:S01]  /*3390*/  CS2R R200, SRZ ;  /* 0x0000000000c87805 */ /* 0x000fe2000001ff00 */
[----:B------:R-:W-:Y:S01]  /*33a0*/  LOP3.LUT R11, R11, 0x10, R96, 0x78, !PT ;  /* 0x000000100b0b7812 */ /* 0x000fe200078e7860 */
[----:B------:R-:W-:Y:S01]  /*33b0*/  CS2R R202, SRZ ;  /* 0x0000000000ca7805 */ /* 0x000fe2000001ff00 */
[-C--:B------:R-:W-:Y:S01]  /*33c0*/  LEA.HI.X.SX32 R107, R12, R3.reuse, 0x1, P1 ;  /* 0x000000030c6b7211 */ /* 0x080fe200008f0eff */
[C---:B------:R-:W-:Y:S01]  /*33d0*/  IMAD R40, R9.reuse, 0x4, R38 ;  /* 0x0000000409287824 */ /* 0x040fe200078e0226 */
[-C--:B------:R-:W-:Y:S01]  /*33e0*/  LEA.HI.X.SX32 R105, R14, R3.reuse, 0x1, P2 ;  /* 0x000000030e697211 */ /* 0x080fe200010f0eff */
[----:B------:R-:W-:Y:S01]  /*33f0*/  CS2R R208, SRZ ;  /* 0x0000000000d07805 */ /* 0x000fe2000001ff00 */
[----:B------:R-:W-:Y:S01]  /*3400*/  LEA.HI.X.SX32 R103, R16, R3, 0x1, P3 ;  /* 0x0000000310677211 */ /* 0x000fe200018f0eff */
[----:B------:R1:W-:Y:S01]  /*3410*/  STL.64 [R1+0x418], R106 ;  /* 0x0004186a01007387 */ /* 0x0003e20000100a00 */
[----:B------:R-:W-:Y:S01]  /*3420*/  LEA R42, R9, R40, 0x2 ;  /* 0x00000028092a7211 */ /* 0x000fe200078e10ff */
[----:B0-----:R-:W-:Y:S01]  /*3430*/  CS2R R108, SRZ ;  /* 0x00000000006c7805 */ /* 0x001fe2000001ff00 */
[----:B------:R-:W-:Y:S01]  /*3440*/  LEA R5, R27, R5, 0x5 ;  /* 0x000000051b057211 */ /* 0x000fe200078e28ff */
[----:B------:R0:W-:Y:S01]  /*3450*/  STL.64 [R1+0x410], R104 ;  /* 0x0004106801007387 */ /* 0x0001e20000100a00 */
[----:B------:R-:W-:Y:S01]  /*3460*/  LEA R227, R226, R13, 0xa ;  /* 0x0000000de2e37211 */ /* 0x000fe200078e50ff */
[----:B------:R-:W-:Y:S01]  /*3470*/  IMAD R44, R9, 0x4, R42 ;  /* 0x00000004092c7824 */ /* 0x000fe200078e022a */
[----:B------:R-:W-:Y:S01]  /*3480*/  LOP3.LUT R2, R180, 0x10, RZ, 0xc0, !PT ;  /* 0x00000010b4027812 */ /* 0x000fe200078ec0ff */
[----:B------:R2:W-:Y:S01]  /*3490*/  STL.64 [R1+0x408], R102 ;  /* 0x0004086601007387 */ /* 0x0005e20000100a00 */
[----:B------:R-:W-:Y:S01]  /*34a0*/  IMAD R226, R226, 0x80, R5 ;  /* 0x00000080e2e27824 */ /* 0x000fe200078e0205 */
[----:B------:R-:W-:Y:S01]  /*34b0*/  ISETP.NE.U32.AND P6, PT, R29, RZ, PT ;  /* 0x000000ff1d00720c */ /* 0x000fe20003fc5070 */
[----:B------:R-:W-:Y:S01]  /*34c0*/  CS2R R210, SRZ ;  /* 0x0000000000d27805 */ /* 0x000fe2000001ff00 */
[C---:B------:R-:W-:Y:S01]  /*34d0*/  LEA R46, R9.reuse, R44, 0x2 ;  /* 0x0000002c092e7211 */ /* 0x040fe200078e10ff */
[----:B------:R-:W-:Y:S01]  /*34e0*/  IMAD R2, R2, 0x40, R11 ;  /* 0x0000004002027824 */ /* 0x000fe200078e020b */
[-C--:B-1----:R-:W-:Y:S01]  /*34f0*/  LEA R106, P0, R20, R10.reuse, 0x1 ;  /* 0x0000000a146a7211 */ /* 0x082fe200078008ff */
[----:B------:R-:W-:Y:S01]  /*3500*/  CS2R R216, SRZ ;  /* 0x0000000000d87805 */ /* 0x000fe2000001ff00 */
[-C--:B0-----:R-:W-:Y:S01]  /*3510*/  LEA R104, P1, R22, R10.reuse, 0x1 ;  /* 0x0000000a16687211 */ /* 0x081fe200078208ff */
[C---:B------:R-:W-:Y:S01]  /*3520*/  IMAD R48, R9.reuse, 0x4, R46 ;  /* 0x0000000409307824 */ /* 0x040fe200078e022e */
[-C--:B------:R-:W-:Y:S01]  /*3530*/  LEA.HI.X.SX32 R107, R20, R3.reuse, 0x1, P0 ;  /* 0x00000003146b7211 */ /* 0x080fe200000f0eff */
[----:B------:R-:W-:Y:S01]  /*3540*/  CS2R R218, SRZ ;  /* 0x0000000000da7805 */ /* 0x000fe2000001ff00 */
[----:B--2---:R-:W-:Y:S01]  /*3550*/  LEA R102, P2, R24, R10, 0x1 ;  /* 0x0000000a18667211 */ /* 0x004fe200078408ff */
[----:B------:R-:W-:Y:S01]  /*3560*/  CS2R R212, SRZ ;  /* 0x0000000000d47805 */ /* 0x000fe2000001ff00 */
[C---:B------:R-:W-:Y:S01]  /*3570*/  LEA R50, R9.reuse, R48, 0x2 ;  /* 0x0000003009327211 */ /* 0x040fe200078e10ff */
[----:B------:R-:W-:Y:S01]  /*3580*/  STL.64 [R1+0x400], R106 ;  /* 0x0004006a01007387 */ /* 0x000fe20000100a00 */
[-C--:B------:R-:W-:Y:S01]  /*3590*/  LEA.HI.X.SX32 R105, R22, R3.reuse, 0x1, P1 ;  /* 0x0000000316697211 */ /* 0x080fe200008f0eff */
[----:B------:R-:W-:Y:S01]  /*35a0*/  CS2R R214, SRZ ;  /* 0x0000000000d67805 */ /* 0x000fe2000001ff00 */
[-C--:B------:R-:W-:Y:S01]  /*35b0*/  LEA.HI.X.SX32 R103, R24, R3.reuse, 0x1, P2 ;  /* 0x0000000318677211 */ /* 0x080fe200010f0eff */
[----:B------:R-:W-:Y:S01]  /*35c0*/  IMAD R52, R9, 0x4, R50 ;  /* 0x0000000409347824 */ /* 0x000fe200078e0232 */
[C---:B------:R-:W-:Y:S01]  /*35d0*/  LEA R22, P2, R30.reuse, R10, 0x1 ;  /* 0x0000000a1e167211 */ /* 0x040fe200078408ff */
[----:B------:R0:W-:Y:S01]  /*35e0*/  STL.64 [R1+0x3f8], R104 ;  /* 0x0003f86801007387 */ /* 0x0001e20000100a00 */
[----:B------:R-:W-:Y:S01]  /*35f0*/  LOP3.LUT R229, R229, 0x10, R180, 0x78, !PT ;  /* 0x00000010e5e57812 */ /* 0x000fe200078e78b4 */
[----:B------:R-:W-:Y:S01]  /*3600*/  CS2R R204, SRZ ;  /* 0x0000000000cc7805 */ /* 0x000fe2000001ff00 */
[C---:B------:R-:W-:Y:S01]  /*3610*/  LEA R54, R9.reuse, R52, 0x2 ;  /* 0x0000003409367211 */ /* 0x040fe200078e10ff */
[----:B------:R1:W-:Y:S01]  /*3620*/  STL.64 [R1+0x3f0], R102 ;  /* 0x0003f06601007387 */ /* 0x0003e20000100a00 */
[----:B------:R-:W-:Y:S01]  /*3630*/  LEA.HI.X.SX32 R23, R30, R3, 0x1, P2 ;  /* 0x000000031e177211 */ /* 0x000fe200010f0eff */
[----:B------:R-:W-:Y:S01]  /*3640*/  CS2R R206, SRZ ;  /* 0x0000000000ce7805 */ /* 0x000fe2000001ff00 */
[----:B------:R-:W-:Y:S01]  /*3650*/  LOP3.LUT P5, RZ, R180, 0x7, RZ, 0xc0, !PT ;  /* 0x00000007b4ff7812 */ /* 0x000fe200078ac0ff */
[C---:B------:R-:W-:Y:S01]  /*3660*/  IMAD R56, R9.reuse, 0x4, R54 ;  /* 0x0000000409387824 */ /* 0x040fe200078e0236 */
[----:B------:R-:W-:Y:S01]  /*3670*/  CS2R R196, SRZ ;  /* 0x0000000000c47805 */ /* 0x000fe2000001ff00 */
[----:B------:R-:W-:Y:S01]  /*3680*/  STL.64 [R1+0x3d8], R22 ;  /* 0x0003d81601007387 */ /* 0x000fe20000100a00 */
[----:B------:R-:W-:Y:S01]  /*3690*/  CS2R R198, SRZ ;  /* 0x0000000000c67805 */ /* 0x000fe2000001ff00 */
[----:B0-----:R-:W-:Y:S01]  /*36a0*/  LEA R104, P0, R26, R10, 0x1 ;  /* 0x0000000a1a687211 */ /* 0x001fe200078008ff */
[----:B------:R-:W-:Y:S01]  /*36b0*/  UMOV UR4, URZ ;  /* 0x0000003f00047c82 */ /* 0x000fe20008000000 */
[----:B------:R-:W-:Y:S01]  /*36c0*/  LEA R58, R9, R56, 0x2 ;  /* 0x00000038093a7211 */ /* 0x000fe200078e10ff */
[----:B------:R-:W-:Y:S01]  /*36d0*/  UMOV UR5, URZ ;  /* 0x0000003f00057c82 */ /* 0x000fe20008000000 */
[----:B-1----:R-:W-:-:S02]  /*36e0*/  LEA R102, P1, R28, R10, 0x1 ;  /* 0x0000000a1c667211 */ /* 0x002fc400078208ff */
[-C--:B------:R-:W-:Y:S01]  /*36f0*/  LEA.HI.X.SX32 R105, R26, R3.reuse, 0x1, P0 ;  /* 0x000000031a697211 */ /* 0x080fe200000f0eff */
[C---:B------:R-:W-:Y:S01]  /*3700*/  IMAD R60, R9.reuse, 0x4, R58 ;  /* 0x00000004093c7824 */ /* 0x040fe200078e023a */
[-C--:B------:R-:W-:Y:S02]  /*3710*/  LEA.HI.X.SX32 R103, R28, R3.reuse, 0x1, P1 ;  /* 0x000000031c677211 */ /* 0x080fe400008f0eff */
[C---:B------:R-:W-:Y:S01]  /*3720*/  LEA R106, P0, R32.reuse, R10, 0x1 ;  /* 0x0000000a206a7211 */ /* 0x040fe200078008ff */
[----:B------:R0:W-:Y:S01]  /*3730*/  STL.64 [R1+0x3e8], R104 ;  /* 0x0003e86801007387 */ /* 0x0001e20000100a00 */
[C---:B------:R-:W-:Y:S02]  /*3740*/  LEA R62, R9.reuse, R60, 0x2 ;  /* 0x0000003c093e7211 */ /* 0x040fe400078e10ff */
[----:B------:R-:W-:Y:S01]  /*3750*/  LEA.HI.X.SX32 R107, R32, R3, 0x1, P0 ;  /* 0x00000003206b7211 */ /* 0x000fe200000f0eff */
[----:B------:R1:W-:Y:S02]  /*3760*/  STL.64 [R1+0x3e0], R102 ;  /* 0x0003e06601007387 */ /* 0x0003e40000100a00 */
[----:B------:R-:W-:-:S02]  /*3770*/  IMAD R64, R9, 0x4, R62 ;  /* 0x0000000409407824 */ /* 0x000fc400078e023e */
[----:B------:R-:W-:Y:S03]  /*3780*/  STL.64 [R1+0x3d0], R106 ;  /* 0x0003d06a01007387 */ /* 0x000fe60000100a00 */
[----:B------:R-:W-:Y:S02]  /*3790*/  LEA R66, R9, R64, 0x2 ;  /* 0x0000004009427211 */ /* 0x000fe400078e10ff */
[----:B0-----:R-:W-:-:S03]  /*37a0*/  LEA R104, P1, R34, R10, 0x1 ;  /* 0x0000000a22687211 */ /* 0x001fc600078208ff */
[C---:B------:R-:W-:Y:S01]  /*37b0*/  IMAD R68, R9.reuse, 0x4, R66 ;  /* 0x0000000409447824 */ /* 0x040fe200078e0242 */
[----:B-1----:R-:W-:Y:S02]  /*37c0*/  LEA R102, P2, R36, R10, 0x1 ;  /* 0x0000000a24667211 */ /* 0x002fe400078408ff */
[-C--:B------:R-:W-:Y:S02]  /*37d0*/  LEA.HI.X.SX32 R105, R34, R3.reuse, 0x1, P1 ;  /* 0x0000000322697211 */ /* 0x080fe400008f0eff */
[C---:B------:R-:W-:Y:S02]  /*37e0*/  LEA R70, R9.reuse, R68, 0x2 ;  /* 0x0000004409467211 */ /* 0x040fe400078e10ff */
[-C--:B------:R-:W-:Y:S02]  /*37f0*/  LEA.HI.X.SX32 R103, R36, R3.reuse, 0x1, P2 ;  /* 0x0000000324677211 */ /* 0x080fe400010f0eff */
[-C--:B------:R-:W-:Y:S01]  /*3800*/  LEA R34, P1, R40, R10.reuse, 0x1 ;  /* 0x0000000a28227211 */ /* 0x080fe200078208ff */
[----:B------:R-:W-:Y:S01]  /*3810*/  IMAD R72, R9, 0x4, R70 ;  /* 0x0000000409487824 */ /* 0x000fe200078e0246 */
[----:B------:R-:W-:Y:S01]  /*3820*/  LEA R32, P2, R42, R10, 0x1 ;  /* 0x0000000a2a207211 */ /* 0x000fe200078408ff */
[----:B------:R0:W-:Y:S01]  /*3830*/  STL.64 [R1+0x3c0], R102 ;  /* 0x0003c06601007387 */ /* 0x0001e20000100a00 */
[----:B------:R-:W-:-:S02]  /*3840*/  LEA.HI.X.SX32 R35, R40, R3, 0x1, P1 ;  /* 0x0000000328237211 */ /* 0x000fc400008f0eff */
[C---:B------:R-:W-:Y:S01]  /*3850*/  LEA R74, R9.reuse, R72, 0x2 ;  /* 0x00000048094a7211 */ /* 0x040fe200078e10ff */
[----:B------:R-:W-:Y:S01]  /*3860*/  STL.64 [R1+0x3c8], R104 ;  /* 0x0003c86801007387 */ /* 0x000fe20000100a00 */
[----:B------:R-:W-:Y:S02]  /*3870*/  LEA.HI.X.SX32 R33, R42, R3, 0x1, P2 ;  /* 0x000000032a217211 */ /* 0x000fe400010f0eff */
[----:B------:R-:W-:Y:S01]  /*3880*/  LEA R36, P1, R46, R10, 0x1 ;  /* 0x0000000a2e247211 */ /* 0x000fe200078208ff */
[----:B------:R-:W-:-:S03]  /*3890*/  IMAD R76, R9, 0x4, R74 ;  /* 0x00000004094c7824 */ /* 0x000fc600078e024a */
[-C--:B------:R-:W-:Y:S01]  /*38a0*/  LEA.HI.X.SX32 R37, R46, R3.reuse, 0x1, P1 ;  /* 0x000000032e257211 */ /* 0x080fe200008f0eff */
[C---:B------:R-:W-:Y:S01]  /*38b0*/  IMAD R78, R9.reuse, 0x4, R76 ;  /* 0x00000004094e7824 */ /* 0x040fe200078e024c */
[-C--:B0-----:R-:W-:Y:S02]  /*38c0*/  LEA R102, P0, R38, R10.reuse, 0x1 ;  /* 0x0000000a26667211 */ /* 0x081fe400078008ff */
[-C--:B------:R-:W-:Y:S01]  /*38d0*/  LEA R40, P1, R52, R10.reuse, 0x1 ;  /* 0x0000000a34287211 */ /* 0x080fe200078208ff */
[C---:B------:R-:W-:Y:S01]  /*38e0*/  IMAD R80, R9.reuse, 0x4, R78 ;  /* 0x0000000409507824 */ /* 0x040fe200078e024e */
[-C--:B------:R-:W-:Y:S02]  /*38f0*/  LEA.HI.X.SX32 R103, R38, R3.reuse, 0x1, P0 ;  /* 0x0000000326677211 */ /* 0x080fe400000f0eff */
[-C--:B------:R-:W-:Y:S01]  /*3900*/  LEA R38, P0, R44, R10.reuse, 0x1 ;  /* 0x0000000a2c267211 */ /* 0x080fe200078008ff */
[C---:B------:R-:W-:Y:S01]  /*3910*/  IMAD R82, R9.reuse, 0x4, R80 ;  /* 0x0000000409527824 */ /* 0x040fe200078e0250 */
[-C--:B------:R-:W-:Y:S01]  /*3920*/  LEA.HI.X.SX32 R41, R52, R3.reuse, 0x1, P1 ;  /* 0x0000000334297211 */ /* 0x080fe200008f0eff */
[----:B------:R0:W-:Y:S01]  /*3930*/  STL.64 [R1+0x3b8], R102 ;  /* 0x0003b86601007387 */ /* 0x0001e20000100a00 */
[----:B------:R-:W-:Y:S01]  /*3940*/  LEA.HI.X.SX32 R39, R44, R3, 0x1, P0 ;  /* 0x000000032c277211 */ /* 0x000fe200000f0eff */
[----:B------:R-:W-:Y:S01]  /*3950*/  IMAD R84, R9, 0x4, R82 ;  /* 0x0000000409547824 */ /* 0x000fe200078e0252 */
[-C--:B------:R-:W-:Y:S01]  /*3960*/  LEA R42, P0, R50, R10.reuse, 0x1 ;  /* 0x0000000a322a7211 */ /* 0x080fe200078008ff */
[----:B------:R1:W-:Y:S01]  /*3970*/  STL.64 [R1+0x3b0], R34 ;  /* 0x0003b02201007387 */ /* 0x0003e20000100a00 */
[----:B------:R-:W-:-:S02]  /*3980*/  LEA R44, P1, R58, R10, 0x1 ;  /* 0x0000000a3a2c7211 */ /* 0x000fc400078208ff */
[C---:B------:R-:W-:Y:S01]  /*3990*/  LEA R86, R9.reuse, R84, 0x2 ;  /* 0x0000005409567211 */ /* 0x040fe200078e10ff */
[----:B------:R-:W-:Y:S01]  /*39a0*/  STL.64 [R1+0x3a8], R32 ;  /* 0x0003a82001007387 */ /* 0x000fe20000100a00 */
[----:B------:R-:W-:Y:S02]  /*39b0*/  LEA.HI.X.SX32 R43, R50, R3, 0x1, P0 ;  /* 0x00000003322b7211 */ /* 0x000fe400000f0eff */
[C---:B------:R-:W-:Y:S01]  /*39c0*/  LEA R88, R9.reuse, R86, 0x2 ;  /* 0x0000005609587211 */ /* 0x040fe200078e10ff */
[----:B0-----:R-:W-:Y:S01]  /*39d0*/  CS2R R102, SRZ ;  /* 0x0000000000667805 */ /* 0x001fe2000001ff00 */
[----:B------:R-:W-:Y:S02]  /*39e0*/  LEA R46, P0, R56, R10, 0x1 ;  /* 0x0000000a382e7211 */ /* 0x000fe400078008ff */
[----:B------:R-:W-:Y:S02]  /*39f0*/  LEA R90, R9, R88, 0x2 ;  /* 0x00000058095a7211 */ /* 0x000fe400078e10ff */
[----:B-1----:R-:W-:-:S02]  /*3a00*/  LEA R34, P2, R48, R10, 0x1 ;  /* 0x0000000a30227211 */ /* 0x002fc400078408ff */
[-C--:B------:R-:W-:Y:S01]  /*3a10*/  LEA.HI.X.SX32 R47, R56, R3.reuse, 0x1, P0 ;  /* 0x00000003382f7211 */ /* 0x080fe200000f0eff */
[C---:B------:R-:W-:Y:S01]  /*3a20*/  IMAD R4, R9.reuse, 0x4, R90 ;  /* 0x0000000409047824 */ /* 0x040fe200078e025a */
[-C--:B------:R-:W-:Y:S02]  /*3a30*/  LEA.HI.X.SX32 R35, R48, R3.reuse, 0x1, P2 ;  /* 0x0000000330237211 */ /* 0x080fe400010f0eff */
[-C--:B------:R-:W-:Y:S01]  /*3a40*/  LEA R50, P0, R62, R10.reuse, 0x1 ;  /* 0x0000000a3e327211 */ /* 0x080fe200078008ff */
[C---:B------:R-:W-:Y:S01]  /*3a50*/  IMAD R92, R9.reuse, 0x4, R4 ;  /* 0x00000004095c7824 */ /* 0x040fe200078e0204 */
[-C--:B------:R-:W-:Y:S01]  /*3a60*/  LEA.HI.X.SX32 R45, R58, R3.reuse, 0x1, P1 ;  /* 0x000000033a2d7211 */ /* 0x080fe200008f0eff */
[----:B------:R-:W-:Y:S01]  /*3a70*/  STL.64 [R1+0x390], R34 ;  /* 0x0003902201007387 */ /* 0x000fe20000100a00 */
[-C--:B------:R-:W-:Y:S01]  /*3a80*/  LEA.HI.X.SX32 R51, R62, R3.reuse, 0x1, P0 ;  /* 0x000000033e337211 */ /* 0x080fe200000f0eff */
[C---:B------:R-:W-:Y:S01]  /*3a90*/  IMAD R94, R9.reuse, 0x4, R92 ;  /* 0x00000004095e7824 */ /* 0x040fe200078e025c */
[CC--:B------:R-:W-:Y:S01]  /*3aa0*/  LEA R48, P1, R64.reuse, R10.reuse, 0x1 ;  /* 0x0000000a40307211 */ /* 0x0c0fe200078208ff */
[----:B------:R0:W-:Y:S02]  /*3ab0*/  STL.64 [R1+0x3a0], R38 ;  /* 0x0003a02601007387 */ /* 0x0001e40000100a00 */
[----:B------:R-:W-:Y:S01]  /*3ac0*/  IMAD R96, R9, 0x4, R94 ;  /* 0x0000000409607824 */ /* 0x000fe200078e025e */
[----:B------:R-:W-:Y:S01]  /*3ad0*/  LEA.HI.X.SX32 R49, R64, R3, 0x1, P1 ;  /* 0x0000000340317211 */ /* 0x000fe200008f0eff */
[----:B------:R-:W-:Y:S01]  /*3ae0*/  STL.64 [R1+0x398], R36 ;  /* 0x0003982401007387 */ /* 0x000fe20000100a00 */
[----:B------:R-:W-:-:S02]  /*3af0*/  LEA R52, P1, R70, R10, 0x1 ;  /* 0x0000000a46347211 */ /* 0x000fc400078208ff */
[C---:B------:R-:W-:Y:S02]  /*3b00*/  LEA R98, R9.reuse, R96, 0x2 ;  /* 0x0000006009627211 */ /* 0x040fe400078e10ff */
[-C--:B------:R-:W-:Y:S02]  /*3b10*/  LEA.HI.X.SX32 R53, R70, R3.reuse, 0x1, P1 ;  /* 0x0000000346357211 */ /* 0x080fe400008f0eff */
[C---:B------:R-:W-:Y:S02]  /*3b20*/  LEA R100, R9.reuse, R98, 0x2 ;  /* 0x0000006209647211 */ /* 0x040fe400078e10ff */
[-C--:B0-----:R-:W-:Y:S02]  /*3b30*/  LEA R38, P2, R54, R10.reuse, 0x1 ;  /* 0x0000000a36267211 */ /* 0x081fe400078408ff */
[----:B------:R-:W-:Y:S01]  /*3b40*/  LEA R56, P1, R76, R10, 0x1 ;  /* 0x0000000a4c387211 */ /* 0x000fe200078208ff */
[----:B------:R-:W-:Y:S01]  /*3b50*/  IMAD R8, R9, 0x4, R100 ;  /* 0x0000000409087824 */ /* 0x000fe200078e0264 */
[----:B------:R-:W-:-:S02]  /*3b60*/  LEA.HI.X.SX32 R39, R54, R3, 0x1, P2 ;  /* 0x0000000336277211 */ /* 0x000fc400010f0eff */
[C---:B------:R-:W-:Y:S02]  /*3b70*/  LEA R54, P0, R68.reuse, R10, 0x1 ;  /* 0x0000000a44367211 */ /* 0x040fe400078008ff */
[C---:B------:R-:W-:Y:S01]  /*3b80*/  LEA R12, R9.reuse, R8, 0x2 ;  /* 0x00000008090c7211 */ /* 0x040fe200078e10ff */
[----:B------:R-:W-:Y:S01]  /*3b90*/  STL.64 [R1+0x378], R38 ;  /* 0x0003782601007387 */ /* 0x000fe20000100a00 */
[-C--:B------:R-:W-:Y:S02]  /*3ba0*/  LEA.HI.X.SX32 R55, R68, R3.reuse, 0x1, P0 ;  /* 0x0000000344377211 */ /* 0x080fe400000f0eff */
[----:B------:R-:W-:Y:S01]  /*3bb0*/  LEA R58, P0, R74, R10, 0x1 ;  /* 0x0000000a4a3a7211 */ /* 0x000fe200078008ff */
[C---:B------:R-:W-:Y:S01]  /*3bc0*/  IMAD R14, R9.reuse, 0x4, R12 ;  /* 0x00000004090e7824 */ /* 0x040fe200078e020c */
[----:B------:R0:W-:Y:S01]  /*3bd0*/  STL.64 [R1+0x388], R42 ;  /* 0x0003882a01007387 */ /* 0x0001e20000100a00 */
[-C--:B------:R-:W-:Y:S02]  /*3be0*/  LEA.HI.X.SX32 R57, R76, R3.reuse, 0x1, P1 ;  /* 0x000000034c397211 */ /* 0x080fe400008f0eff */
[----:B------:R-:W-:Y:S01]  /*3bf0*/  LEA.HI.X.SX32 R59, R74, R3, 0x1, P0 ;  /* 0x000000034a3b7211 */ /* 0x000fe200000f0eff */
[----:B------:R-:W-:Y:S01]  /*3c00*/  STL.64 [R1+0x380], R40 ;  /* 0x0003802801007387 */ /* 0x000fe20000100a00 */
[----:B------:R-:W-:-:S02]  /*3c10*/  LEA R16, R9, R14, 0x2 ;  /* 0x0000000e09107211 */ /* 0x000fc400078e10ff */
[----:B------:R-:W-:-:S03]  /*3c20*/  LEA R62, P0, R80, R10, 0x1 ;  /* 0x0000000a503e7211 */ /* 0x000fc600078008ff */
[C---:B------:R-:W-:Y:S01]  /*3c30*/  IMAD R20, R9.reuse, 0x4, R16 ;  /* 0x0000000409147824 */ /* 0x040fe200078e0210 */
[-C--:B------:R-:W-:Y:S02]  /*3c40*/  LEA.HI.X.SX32 R63, R80, R3.reuse, 0x1, P0 ;  /* 0x00000003503f7211 */ /* 0x080fe400000f0eff */
[C---:B0-----:R-:W-:Y:S01]  /*3c50*/  LEA R42, P2, R60.reuse, R10, 0x1 ;  /* 0x0000000a3c2a7211 */ /* 0x041fe200078408ff */
[----:B------:R-:W-:Y:S01]  /*3c60*/  CS2R R80, SRZ ;  /* 0x0000000000507805 */ /* 0x000fe2000001ff00 */
[C---:B------:R-:W-:Y:S02]  /*3c70*/  LEA R22, R9.reuse, R20, 0x2 ;  /* 0x0000001409167211 */ /* 0x040fe400078e10ff */
[----:B------:R-:W-:Y:S02]  /*3c80*/  LEA.HI.X.SX32 R43, R60, R3, 0x1, P2 ;  /* 0x000000033c2b7211 */ /* 0x000fe400010f0eff */
[----:B------:R-:W-:Y:S01]  /*3c90*/  LEA R60, P1, R82, R10, 0x1 ;  /* 0x0000000a523c7211 */ /* 0x000fe200078208ff */
[----:B------:R-:W-:-:S02]  /*3ca0*/  IMAD R24, R9, 0x4, R22 ;  /* 0x0000000409187824 */ /* 0x000fc400078e0216 */
[----:B------:R-:W-:Y:S01]  /*3cb0*/  STL.64 [R1+0x360], R42 ;  /* 0x0003602a01007387 */ /* 0x000fe20000100a00 */
[-C--:B------:R-:W-:Y:S02]  /*3cc0*/  LEA.HI.X.SX32 R61, R82, R3.reuse, 0x1, P1 ;  /* 0x00000003523d7211 */ /* 0x080fe400008f0eff */
[C---:B------:R-:W-:Y:S01]  /*3cd0*/  LEA R26, R9.reuse, R24, 0x2 ;  /* 0x00000018091a7211 */ /* 0x040fe200078e10ff */
[----:B------:R0:W-:Y:S01]  /*3ce0*/  STL.64 [R1+0x370], R46 ;  /* 0x0003702e01007387 */ /* 0x0001e20000100a00 */
[C---:B------:R-:W-:Y:S01]  /*3cf0*/  LEA R64, P1, R88.reuse, R10, 0x1 ;  /* 0x0000000a58407211 */ /* 0x040fe200078208ff */
[----:B------:R-:W-:Y:S02]  /*3d00*/  CS2R R82, SRZ ;  /* 0x0000000000527805 */ /* 0x000fe4000001ff00 */
[----:B------:R-:W-:Y:S01]  /*3d10*/  IMAD R28, R9, 0x4, R26 ;  /* 0x00000004091c7824 */ /* 0x000fe200078e021a */
[----:B------:R-:W-:Y:S01]  /*3d20*/  STL.64 [R1+0x368], R44 ;  /* 0x0003682c01007387 */ /* 0x000fe20000100a00 */
[----:B------:R-:W-:-:S02]  /*3d30*/  LEA.HI.X.SX32 R65, R88, R3, 0x1, P1 ;  /* 0x0000000358417211 */ /* 0x000fc400008f0eff */
[----:B------:R-:W-:Y:S01]  /*3d40*/  LEA R68, P1, R92, R10, 0x1 ;  /* 0x0000000a5c447211 */ /* 0x000fe200078208ff */
[----:B------:R-:W-:Y:S01]  /*3d50*/  CS2R R88, SRZ ;  /* 0x0000000000587805 */ /* 0x000fe2000001ff00 */
[C---:B------:R-:W-:Y:S02]  /*3d60*/  LEA R30, R9.reuse, R28, 0x2 ;  /* 0x0000001c091e7211 */ /* 0x040fe400078e10ff */
[-C--:B0-----:R-:W-:Y:S02]  /*3d70*/  LEA R46, P2, R66, R10.reuse, 0x1 ;  /* 0x0000000a422e7211 */ /* 0x081fe400078408ff */
[-C--:B------:R-:W-:Y:S01]  /*3d80*/  LEA.HI.X.SX32 R69, R92, R3.reuse, 0x1, P1 ;  /* 0x000000035c457211 */ /* 0x080fe200008f0eff */
[----:B------:R-:W-:Y:S01]  /*3d90*/  IMAD R32, R9, 0x4, R30 ;  /* 0x0000000409207824 */ /* 0x000fe200078e021e */
[----:B------:R-:W-:Y:S01]  /*3da0*/  LEA.HI.X.SX32 R47, R66, R3, 0x1, P2 ;  /* 0x00000003422f7211 */ /* 0x000fe200010f0eff */
[----:B------:R-:W-:Y:S01]  /*3db0*/  CS2R R92, SRZ ;  /* 0x00000000005c7805 */ /* 0x000fe2000001ff00 */
[----:B------:R-:W-:-:S02]  /*3dc0*/  LEA R66, P0, R86, R10, 0x1 ;  /* 0x0000000a56427211 */ /* 0x000fc400078008ff */
[C---:B------:R-:W-:Y:S01]  /*3dd0*/  LEA R34, R9.reuse, R32, 0x2 ;  /* 0x0000002009227211 */ /* 0x040fe200078e10ff */
[----:B------:R-:W-:Y:S01]  /*3de0*/  STL.64 [R1+0x348], R46 ;  /* 0x0003482e01007387 */ /* 0x000fe20000100a00 */
[-C--:B------:R-:W-:Y:S02]  /*3df0*/  LEA.HI.X.SX32 R67, R86, R3.reuse, 0x1, P0 ;  /* 0x0000000356437211 */ /* 0x080fe400000f0eff */
[C---:B------:R-:W-:Y:S01]  /*3e00*/  LEA R70, P0, R4.reuse, R10, 0x1 ;  /* 0x0000000a04467211 */ /* 0x040fe200078008ff */
[C---:B------:R-:W-:Y:S01]  /*3e10*/  IMAD R36, R9.reuse, 0x4, R34 ;  /* 0x0000000409247824 */ /* 0x040fe200078e0222 */
[----:B------:R0:W-:Y:S01]  /*3e20*/  STL.64 [R1+0x358], R50 ;  /* 0x0003583201007387 */ /* 0x0001e20000100a00 */
[----:B------:R-:W-:Y:S01]  /*3e30*/  CS2R R86, SRZ ;  /* 0x0000000000567805 */ /* 0x000fe2000001ff00 */
[----:B------:R-:W-:Y:S02]  /*3e40*/  LEA.HI.X.SX32 R71, R4, R3, 0x1, P0 ;  /* 0x0000000304477211 */ /* 0x000fe400000f0eff */
[C---:B------:R-:W-:Y:S01]  /*3e50*/  LEA R38, R9.reuse, R36, 0x2 ;  /* 0x0000002409267211 */ /* 0x040fe200078e10ff */
[----:B------:R1:W-:Y:S04]  /*3e60*/  STL.64 [R1+0x350], R48 ;  /* 0x0003503001007387 */ /* 0x0003e80000100a00 */
[----:B------:R-:W-:Y:S01]  /*3e70*/  IMAD R40, R9, 0x4, R38 ;  /* 0x0000000409287824 */ /* 0x000fe200078e0226 */
[----:B0-----:R-:W-:-:S04]  /*3e80*/  LEA R50, P2, R72, R10, 0x1 ;  /* 0x0000000a48327211 */ /* 0x001fc800078408ff */
[C---:B------:R-:W-:Y:S02]  /*3e90*/  LEA R42, R9.reuse, R40, 0x2 ;  /* 0x00000028092a7211 */ /* 0x040fe400078e10ff */
[-C--:B------:R-:W-:Y:S02]  /*3ea0*/  LEA.HI.X.SX32 R51, R72, R3.reuse, 0x1, P2 ;  /* 0x0000000348337211 */ /* 0x080fe400010f0eff */
[C---:B------:R-:W-:Y:S01]  /*3eb0*/  LEA R72, P0, R96.reuse, R10, 0x1 ;  /* 0x0000000a60487211 */ /* 0x040fe200078008ff */
[C---:B------:R-:W-:Y:S02]  /*3ec0*/  IMAD R44, R9.reuse, 0x4, R42 ;  /* 0x00000004092c7824 */ /* 0x040fe400078e022a */
[----:B------:R0:W-:Y:S01]  /*3ed0*/  STL.64 [R1+0x330], R50 ;  /* 0x0003303201007387 */ /* 0x0001e20000100a00 */
[----:B------:R-:W-:Y:S02]  /*3ee0*/  LEA.HI.X.SX32 R73, R96, R3, 0x1, P0 ;  /* 0x0000000360497211 */ /* 0x000fe400000f0eff */
[----:B------:R-:W-:Y:S01]  /*3ef0*/  LEA R46, R9, R44, 0x2 ;  /* 0x0000002c092e7211 */ /* 0x000fe200078e10ff */
[----:B------:R2:W-:Y:S01]  /*3f00*/  STL.64 [R1+0x340], R54 ;  /* 0x0003403601007387 */ /* 0x0005e20000100a00 */
[----:B------:R-:W-:Y:S01]  /*3f10*/  LEA R76, P0, R8, R10, 0x1 ;  /* 0x0000000a084c7211 */ /* 0x000fe200078008ff */
[----:B------:R-:W-:-:S02]  /*3f20*/  CS2R R96, SRZ ;  /* 0x0000000000607805 */ /* 0x000fc4000001ff00 */
[----:B-1----:R-:W-:Y:S01]  /*3f30*/  IMAD R48, R9, 0x4, R46 ;  /* 0x0000000409307824 */ /* 0x002fe200078e022e */
[----:B------:R1:W-:Y:S01]  /*3f40*/  STL.64 [R1+0x338], R52 ;  /* 0x0003383401007387 */ /* 0x0003e20000100a00 */
[----:B------:R-:W-:-:S03]  /*3f50*/  LEA.HI.X.SX32 R77, R8, R3, 0x1, P0 ;  /* 0x00000003084d7211 */ /* 0x000fc600000f0eff */
[----:B0-----:R-:W-:Y:S02]  /*3f60*/  LEA R50, R9, R48, 0x2 ;  /* 0x0000003009327211 */ /* 0x001fe400078e10ff */
[----:B--2---:R-:W-:-:S04]  /*3f70*/  LEA R54, P2, R78, R10, 0x1 ;  /* 0x0000000a4e367211 */ /* 0x004fc800078408ff */
[----:B------:R-:W-:Y:S01]  /*3f80*/  LEA.HI.X.SX32 R55, R78, R3, 0x1, P2 ;  /* 0x000000034e377211 */ /* 0x000fe200010f0eff */
[----:B-1----:R-:W-:Y:S01]  /*3f90*/  IMAD R52, R9, 0x4, R50 ;  /* 0x0000000409347824 */ /* 0x002fe200078e0232 */
[----:B------:R-:W-:-:S03]  /*3fa0*/  LEA R78, P0, R16, R10, 0x1 ;  /* 0x0000000a104e7211 */ /* 0x000fc600078008ff */
[----:B------:R0:W-:Y:S01]  /*3fb0*/  STL.64 [R1+0x318], R54 ;  /* 0x0003183601007387 */ /* 0x0001e20000100a00 */
[----:B------:R-:W-:-:S03]  /*3fc0*/  LEA.HI.X.SX32 R79, R16, R3, 0x1, P0 ;  /* 0x00000003104f7211 */ /* 0x000fc600000f0eff */
[----:B------:R1:W-:Y:S04]  /*3fd0*/  STL.64 [R1+0x328], R58 ;  /* 0x0003283a01007387 */ /* 0x0003e80000100a00 */
[----:B------:R2:W-:Y:S01]  /*3fe0*/  STL.64 [R1+0x320], R56 ;  /* 0x0003203801007387 */ /* 0x0005e20000100a00 */
[----:B0-----:R-:W-:Y:S02]  /*3ff0*/  LEA R54, R9, R52, 0x2 ;  /* 0x0000003409367211 */ /* 0x001fe400078e10ff */
[----:B-1----:R-:W-:-:S04]  /*4000*/  LEA R58, P2, R84, R10, 0x1 ;  /* 0x0000000a543a7211 */ /* 0x002fc800078408ff */
[----:B------:R-:W-:Y:S01]  /*4010*/  LEA.HI.X.SX32 R59, R84, R3, 0x1, P2 ;  /* 0x00000003543b7211 */ /* 0x000fe200010f0eff */
[----:B--2---:R-:W-:Y:S01]  /*4020*/  IMAD R56, R9, 0x4, R54 ;  /* 0x0000000409387824 */ /* 0x004fe200078e0236 */
[----:B------:R-:W-:-:S03]  /*4030*/  CS2R R84, SRZ ;  /* 0x0000000000547805 */ /* 0x000fc6000001ff00 */
[----:B------:R0:W-:Y:S04]  /*4040*/  STL.64 [R1+0x300], R58 ;  /* 0x0003003a01007387 */ /* 0x0001e80000100a00 */
        /* <DEDUP_REMOVED lines=10> */
[----:B0-----:R-:W-:-:S03]  /*40f0*/  LEA R62, R9, R60, 0x2 ;  /* 0x0000003c093e7211 */ /* 0x001fc600078e10ff */
[----:B------:R0:W-:Y:S01]  /*4100*/  STL.64 [R1+0x2e0], R70 ;  /* 0x0002e04601007387 */ /* 0x0001e20000100a00 */
[----:B-1----:R-:W-:-:S03]  /*4110*/  LEA R66, P2, R94, R10, 0x1 ;  /* 0x0000000a5e427211 */ /* 0x002fc600078408ff */
[----:B------:R1:W-:Y:S01]  /*4120*/  STL.64 [R1+0x2d8], R68 ;  /* 0x0002d84401007387 */ /* 0x0003e20000100a00 */
[-C--:B------:R-:W-:Y:S01]  /*4130*/  LEA.HI.X.SX32 R67, R94, R3.reuse, 0x1, P2 ;  /* 0x000000035e437211 */ /* 0x080fe200010f0eff */
[C---:B--2---:R-:W-:Y:S01]  /*4140*/  IMAD R64, R9.reuse, 0x4, R62 ;  /* 0x0000000409407824 */ /* 0x044fe200078e023e */
[----:B------:R-:W-:Y:S01]  /*4150*/  CS2R R94, SRZ ;  /* 0x00000000005e7805 */ /* 0x000fe2000001ff00 */
[----:B0-----:R-:W-:Y:S02]  /*4160*/  LEA R70, P1, R98, R10, 0x1 ;  /* 0x0000000a62467211 */ /* 0x001fe400078208ff */
[----:B------:R0:W-:Y:S01]  /*4170*/  STL.64 [R1+0x2d0], R66 ;  /* 0x0002d04201007387 */ /* 0x0001e20000100a00 */
[----:B------:R-:W-:Y:S02]  /*4180*/  LEA R4, R9, R64, 0x2 ;  /* 0x0000004009047211 */ /* 0x000fe400078e10ff */
[----:B-1----:R-:W-:Y:S02]  /*4190*/  LEA R68, P2, R100, R10, 0x1 ;  /* 0x0000000a64447211 */ /* 0x002fe400078408ff */
[----:B------:R-:W-:-:S02]  /*41a0*/  LEA.HI.X.SX32 R71, R98, R3, 0x1, P1 ;  /* 0x0000000362477211 */ /* 0x000fc400008f0eff */
[-C--:B------:R-:W-:Y:S01]  /*41b0*/  LEA.HI.X.SX32 R69, R100, R3.reuse, 0x1, P2 ;  /* 0x0000000364457211 */ /* 0x080fe200010f0eff */
[----:B------:R-:W-:Y:S01]  /*41c0*/  CS2R R98, SRZ ;  /* 0x0000000000627805 */ /* 0x000fe2000001ff00 */
[C---:B------:R-:W-:Y:S01]  /*41d0*/  LEA R74, P1, R12.reuse, R10, 0x1 ;  /* 0x0000000a0c4a7211 */ /* 0x040fe200078208ff */
[----:B------:R-:W-:Y:S02]  /*41e0*/  CS2R R100, SRZ ;  /* 0x0000000000647805 */ /* 0x000fe4000001ff00 */
[----:B------:R1:W-:Y:S01]  /*41f0*/  STL.64 [R1+0x2b8], R68 ;  /* 0x0002b84401007387 */ /* 0x0003e20000100a00 */
[----:B------:R-:W-:Y:S01]  /*4200*/  LEA.HI.X.SX32 R75, R12, R3, 0x1, P1 ;  /* 0x000000030c4b7211 */ /* 0x000fe200008f0eff */
[C---:B0-----:R-:W-:Y:S02]  /*4210*/  IMAD R66, R9.reuse, 0x4, R4 ;  /* 0x0000000409427824 */ /* 0x041fe400078e0204 */
[----:B------:R0:W-:Y:S04]  /*4220*/  STL.64 [R1+0x2c8], R72 ;  /* 0x0002c84801007387 */ /* 0x0001e80000100a00 */
[----:B------:R2:W-:Y:S04]  /*4230*/  STL.64 [R1+0x2c0], R70 ;  /* 0x0002c04601007387 */ /* 0x0005e80000100a00 */
[----:B------:R3:W-:Y:S01]  /*4240*/  STL.64 [R1+0x2b0], R76 ;  /* 0x0002b04c01007387 */ /* 0x0007e20000100a00 */
[----:B-1----:R-:W-:-:S02]  /*4250*/  LEA R68, R9, R66, 0x2 ;  /* 0x0000004209447211 */ /* 0x002fc400078e10ff */
[CC--:B0-----:R-:W-:Y:S01]  /*4260*/  LEA R72, P2, R14.reuse, R10.reuse, 0x1 ;  /* 0x0000000a0e487211 */ /* 0x0c1fe200078408ff */
[----:B------:R0:W-:Y:S03]  /*4270*/  STL.64 [R1+0x2a8], R74 ;  /* 0x0002a84a01007387 */ /* 0x0001e60000100a00 */
[----:B------:R-:W-:Y:S01]  /*4280*/  LEA.HI.X.SX32 R73, R14, R3, 0x1, P2 ;  /* 0x000000030e497211 */ /* 0x000fe200010f0eff */
[----:B--2---:R-:W-:Y:S01]  /*4290*/  IMAD R70, R9, 0x4, R68 ;  /* 0x0000000409467824 */ /* 0x004fe200078e0244 */
[----:B---3--:R-:W-:-:S03]  /*42a0*/  LEA R76, P1, R20, R10, 0x1 ;  /* 0x0000000a144c7211 */ /* 0x008fc600078208ff */
[----:B------:R1:W-:Y:S01]  /*42b0*/  STL.64 [R1+0x2a0], R72 ;  /* 0x0002a04801007387 */ /* 0x0003e20000100a00 */
[----:B------:R-:W-:Y:S02]  /*42c0*/  LEA R12, R9, R70, 0x2 ;  /* 0x00000046090c7211 */ /* 0x000fe400078e10ff */
[----:B------:R-:W-:Y:S01]  /*42d0*/  LEA.HI.X.SX32 R77, R20, R3, 0x1, P1 ;  /* 0x00000003144d7211 */ /* 0x000fe200008f0eff */
[----:B------:R2:W-:Y:S01]  /*42e0*/  STL.64 [R1+0x298], R78 ;  /* 0x0002984e01007387 */ /* 0x0005e20000100a00 */
[----:B0-----:R-:W-:-:S03]  /*42f0*/  LEA R74, P2, R22, R10, 0x1 ;  /* 0x0000000a164a7211 */ /* 0x001fc600078408ff */
[----:B------:R0:W-:Y:S01]  /*4300*/  STL.64 [R1+0x290], R76 ;  /* 0x0002904c01007387 */ /* 0x0001e20000100a00 */
[-C--:B------:R-:W-:Y:S02]  /*4310*/  LEA.HI.X.SX32 R75, R22, R3.reuse, 0x1, P2 ;  /* 0x00000003164b7211 */ /* 0x080fe400010f0eff */
[C---:B------:R-:W-:Y:S01]  /*4320*/  LEA R14, P2, R28.reuse, R10, 0x1 ;  /* 0x0000000a1c0e7211 */ /* 0x040fe200078408ff */
[C---:B-1----:R-:W-:Y:S02]  /*4330*/  IMAD R72, R9.reuse, 0x4, R12 ;  /* 0x0000000409487824 */ /* 0x042fe400078e020c */
[----:B------:R1:W-:Y:S01]  /*4340*/  STL.64 [R1+0x288], R74 ;  /* 0x0002884a01007387 */ /* 0x0003e20000100a00 */
[----:B------:R-:W-:Y:S01]  /*4350*/  LEA.HI.X.SX32 R15, R28, R3, 0x1, P2 ;  /* 0x000000031c0f7211 */ /* 0x000fe200010f0eff */
[----:B--2---:R-:W-:Y:S01]  /*4360*/  CS2R R78, SRZ ;  /* 0x00000000004e7805 */ /* 0x004fe2000001ff00 */
[----:B------:R-:W-:Y:S02]  /*4370*/  LEA R16, R9, R72, 0x2 ;  /* 0x0000004809107211 */ /* 0x000fe400078e10ff */
[----:B0-----:R-:W-:-:S03]  /*4380*/  LEA R76, P0, R24, R10, 0x1 ;  /* 0x0000000a184c7211 */ /* 0x001fc600078008ff */
[C---:B------:R-:W-:Y:S01]  /*4390*/  IMAD R20, R9.reuse, 0x4, R16 ;  /* 0x0000000409147824 */ /* 0x040fe200078e0210 */
[-C--:B------:R-:W-:Y:S02]  /*43a0*/  LEA.HI.X.SX32 R77, R24, R3.reuse, 0x1, P0 ;  /* 0x00000003184d7211 */ /* 0x080fe400000f0eff */
[C---:B-1----:R-:W-:Y:S02]  /*43b0*/  LEA R74, P1, R26.reuse, R10, 0x1 ;  /* 0x0000000a1a4a7211 */ /* 0x042fe400078208ff */
[----:B------:R-:W-:Y:S01]  /*43c0*/  LEA R22, R9, R20, 0x2 ;  /* 0x0000001409167211 */ /* 0x000fe200078e10ff */
[----:B------:R0:W-:Y:S01]  /*43d0*/  STL.64 [R1+0x280], R76 ;  /* 0x0002804c01007387 */ /* 0x0001e20000100a00 */
[----:B------:R-:W-:-:S03]  /*43e0*/  LEA.HI.X.SX32 R75, R26, R3, 0x1, P1 ;  /* 0x000000031a4b7211 */ /* 0x000fc600008f0eff */
[----:B------:R-:W-:Y:S02]  /*43f0*/  IMAD R24, R9, 0x4, R22 ;  /* 0x0000000409187824 */ /* 0x000fe400078e0216 */
[----:B------:R1:W-:Y:S04]  /*4400*/  STL.64 [R1+0x278], R74 ;  /* 0x0002784a01007387 */ /* 0x0003e80000100a00 */
[----:B------:R2:W-:Y:S01]  /*4410*/  STL.64 [R1+0x270], R14 ;  /* 0x0002700e01007387 */ /* 0x0005e20000100a00 */
[----:B0-----:R-:W-:-:S04]  /*4420*/  LEA R76, P0, R30, R10, 0x1 ;  /* 0x0000000a1e4c7211 */ /* 0x001fc800078008ff */
[----:B------:R-:W-:Y:S02]  /*4430*/  LEA.HI.X.SX32 R77, R30, R3, 0x1, P0 ;  /* 0x000000031e4d7211 */ /* 0x000fe400000f0eff */
[----:B-1----:R-:W-:-:S03]  /*4440*/  LEA R74, P1, R32, R10, 0x1 ;  /* 0x0000000a204a7211 */ /* 0x002fc600078208ff */
[----:B------:R0:W-:Y:S01]  /*4450*/  STL.64 [R1+0x268], R76 ;  /* 0x0002684c01007387 */ /* 0x0001e20000100a00 */
[-C--:B--2---:R-:W-:Y:S02]  /*4460*/  LEA R14, P2, R34, R10.reuse, 0x1 ;  /* 0x0000000a220e7211 */ /* 0x084fe400078408ff */
[-C--:B------:R-:W-:Y:S02]  /*4470*/  LEA.HI.X.SX32 R75, R32, R3.reuse, 0x1, P1 ;  /* 0x00000003204b7211 */ /* 0x080fe400008f0eff */
[-C--:B------:R-:W-:Y:S02]  /*4480*/  LEA.HI.X.SX32 R15, R34, R3.reuse, 0x1, P2 ;  /* 0x00000003220f7211 */ /* 0x080fe400010f0eff */
[C---:B------:R-:W-:Y:S01]  /*4490*/  LEA R32, P1, R38.reuse, R10, 0x1 ;  /* 0x0000000a26207211 */ /* 0x040fe200078208ff */
[----:B------:R1:W-:Y:S01]  /*44a0*/  STL.64 [R1+0x260], R74 ;  /* 0x0002604a01007387 */ /* 0x0003e20000100a00 */
[----:B------:R-:W-:Y:S02]  /*44b0*/  LEA R34, R9, R24, 0x2 ;  /* 0x0000001809227211 */ /* 0x000fe400078e10ff */
[----:B------:R-:W-:Y:S01]  /*44c0*/  LEA.HI.X.SX32 R33, R38, R3, 0x1, P1 ;  /* 0x0000000326217211 */ /* 0x000fe200008f0eff */
[----:B------:R2:W-:Y:S01]  /*44d0*/  STL.64 [R1+0x258], R14 ;  /* 0x0002580e01007387 */ /* 0x0005e20000100a00 */
[----:B0-----:R-:W-:-:S04]  /*44e0*/  LEA R76, P0, R36, R10, 0x1 ;  /* 0x0000000a244c7211 */ /* 0x001fc800078008ff */
[----:B------:R-:W-:Y:S01]  /*44f0*/  LEA.HI.X.SX32 R77, R36, R3, 0x1, P0 ;  /* 0x00000003244d7211 */ /* 0x000fe200000f0eff */
[----:B-1----:R-:W-:-:S04]  /*4500*/  IMAD R74, R9, 0x4, R34 ;  /* 0x00000004094a7824 */ /* 0x002fc800078e0222 */
[----:B------:R0:W-:Y:S01]  /*4510*/  STL.64 [R1+0x250], R76 ;  /* 0x0002504c01007387 */ /* 0x0001e20000100a00 */
[----:B--2---:R-:W-:-:S03]  /*4520*/  LEA R14, P2, R40, R10, 0x1 ;  /* 0x0000000a280e7211 */ /* 0x004fc600078408ff */
[----:B------:R1:W-:Y:S01]  /*4530*/  STL.64 [R1+0x248], R32 ;  /* 0x0002482001007387 */ /* 0x0003e20000100a00 */
[----:B------:R-:W-:Y:S02]  /*4540*/  LEA R36, R9, R74, 0x2 ;  /* 0x0000004a09247211 */ /* 0x000fe400078e10ff */
[----:B------:R-:W-:-:S03]  /*4550*/  LEA.HI.X.SX32 R15, R40, R3, 0x1, P2 ;  /* 0x00000003280f7211 */ /* 0x000fc600010f0eff */
[C---:B------:R-:W-:Y:S01]  /*4560*/  IMAD R38, R9.reuse, 0x4, R36 ;  /* 0x0000000409267824 */ /* 0x040fe200078e0224 */
[----:B0-----:R-:W-:Y:S01]  /*4570*/  LEA R76, P0, R42, R10, 0x1 ;  /* 0x0000000a2a4c7211 */ /* 0x001fe200078008ff */
[----:B------:R0:W-:Y:S03]  /*4580*/  STL.64 [R1+0x240], R14 ;  /* 0x0002400e01007387 */ /* 0x0001e60000100a00 */
[C---:B------:R-:W-:Y:S02]  /*4590*/  LEA R40, R9.reuse, R38, 0x2 ;  /* 0x0000002609287211 */ /* 0x040fe400078e10ff */
[----:B-1----:R-:W-:Y:S02]  /*45a0*/  LEA R32, P1, R44, R10, 0x1 ;  /* 0x0000000a2c207211 */ /* 0x002fe400078208ff */
[-C--:B------:R-:W-:Y:S01]  /*45b0*/  LEA.HI.X.SX32 R77, R42, R3.reuse, 0x1, P0 ;  /* 0x000000032a4d7211 */ /* 0x080fe200000f0eff */
[----:B------:R-:W-:Y:S01]  /*45c0*/  IMAD R42, R9, 0x4, R40 ;  /* 0x00000004092a7824 */ /* 0x000fe200078e0228 */
[----:B------:R-:W-:-:S02]  /*45d0*/  LEA.HI.X.SX32 R33, R44, R3, 0x1, P1 ;  /* 0x000000032c217211 */ /* 0x000fc400008f0eff */
[-C--:B------:R-:W-:Y:S01]  /*45e0*/  LEA R44, P0, R48, R10.reuse, 0x1 ;  /* 0x0000000a302c7211 */ /* 0x080fe200078008ff */
[----:B------:R1:W-:Y:S01]  /*45f0*/  STL.64 [R1+0x238], R76 ;  /* 0x0002384c01007387 */ /* 0x0003e20000100a00 */
[-C--:B0-----:R-:W-:Y:S02]  /*4600*/  LEA R14, P2, R46, R10.reuse, 0x1 ;  /* 0x0000000a2e0e7211 */ /* 0x081fe400078408ff */
[-C--:B------:R-:W-:Y:S01]  /*4610*/  LEA.HI.X.SX32 R45, R48, R3.reuse, 0x1, P0 ;  /* 0x00000003302d7211 */ /* 0x080fe200000f0eff */
[----:B------:R0:W-:Y:S01]  /*4620*/  STL.64 [R1+0x230], R32 ;  /* 0x0002302001007387 */ /* 0x0001e20000100a00 */
[----:B------:R-:W-:Y:S02]  /*4630*/  LEA.HI.X.SX32 R15, R46, R3, 0x1, P2 ;  /* 0x000000032e0f7211 */ /* 0x000fe400010f0eff */
[----:B------:R-:W-:-:S03]  /*4640*/  LEA R48, P0, R54, R10, 0x1 ;  /* 0x0000000a36307211 */ /* 0x000fc600078008ff */
[----:B------:R2:W-:Y:S01]  /*4650*/  STL.64 [R1+0x228], R14 ;  /* 0x0002280e01007387 */ /* 0x0005e20000100a00 */
[----:B------:R-:W-:Y:S01]  /*4660*/  LEA.HI.X.SX32 R49, R54, R3, 0x1, P0 ;  /* 0x0000000336317211 */ /* 0x000fe200000f0eff */
[----:B-1----:R-:W-:Y:S02]  /*4670*/  CS2R R76, SRZ ;  /* 0x00000000004c7805 */ /* 0x002fe4000001ff00 */
[----:B------:R1:W-:Y:S01]  /*4680*/  STL.64 [R1+0x220], R44 ;  /* 0x0002202c01007387 */ /* 0x0003e20000100a00 */
[----:B0-----:R-:W-:-:S04]  /*4690*/  LEA R32, P1, R50, R10, 0x1 ;  /* 0x0000000a32207211 */ /* 0x001fc800078208ff */
[----:B------:R-:W-:Y:S02]  /*46a0*/  LEA.HI.X.SX32 R33, R50, R3, 0x1, P1 ;  /* 0x0000000332217211 */ /* 0x000fe400008f0eff */
[----:B--2---:R-:W-:-:S03]  /*46b0*/  LEA R14, P2, R52, R10, 0x1 ;  /* 0x0000000a340e7211 */ /* 0x004fc600078408ff */
[----:B------:R0:W-:Y:S01]  /*46c0*/  STL.64 [R1+0x218], R32 ;  /* 0x0002182001007387 */ /* 0x0001e20000100a00 */
[-C--:B------:R-:W-:Y:S02]  /*46d0*/  LEA.HI.X.SX32 R15, R52, R3.reuse, 0x1, P2 ;  /* 0x00000003340f7211 */ /* 0x080fe400010f0eff */
[C---:B------:R-:W-:Y:S02]  /*46e0*/  LEA R52, P0, R60.reuse, R10, 0x1 ;  /* 0x0000000a3c347211 */ /* 0x040fe400078008ff */
[C---:B-1----:R-:W-:Y:S01]  /*46f0*/  LEA R44, R9.reuse, R42, 0x2 ;  /* 0x0000002a092c7211 */ /* 0x042fe200078e10ff */
[----:B------:R1:W-:Y:S01]  /*4700*/  STL.64 [R1+0x210], R14 ;  /* 0x0002100e01007387 */ /* 0x0003e20000100a00 */
[-C--:B------:R-:W-:Y:S02]  /*4710*/  LEA.HI.X.SX32 R53, R60, R3.reuse, 0x1, P0 ;  /* 0x000000033c357211 */ /* 0x080fe400000f0eff */
[-C--:B------:R-:W-:Y:S01]  /*4720*/  LEA R54, P0, R4, R10.reuse, 0x1 ;  /* 0x0000000a04367211 */ /* 0x080fe200078008ff */
[----:B------:R2:W-:Y:S01]  /*4730*/  STL.64 [R1+0x208], R48 ;  /* 0x0002083001007387 */ /* 0x0005e20000100a00 */
[----:B------:R-:W-:Y:S01]  /*4740*/  IMAD R46, R9, 0x4, R44 ;  /* 0x00000004092e7824 */ /* 0x000fe200078e022c */
[----:B0-----:R-:W-:Y:S01]  /*4750*/  LEA R32, P1, R56, R10, 0x1 ;  /* 0x0000000a38207211 */ /* 0x001fe200078208ff */
[----:B------:R-:W-:Y:S01]  /*4760*/  CS2R R60, SRZ ;  /* 0x00000000003c7805 */ /* 0x000fe2000001ff00 */
[----:B------:R-:W-:-:S02]  /*4770*/  LEA.HI.X.SX32 R55, R4, R3, 0x1, P0 ;  /* 0x0000000304377211 */ /* 0x000fc400000f0eff */
[-C--:B------:R-:W-:Y:S02]  /*4780*/  LEA.HI.X.SX32 R33, R56, R3.reuse, 0x1, P1 ;  /* 0x0000000338217211 */ /* 0x080fe400008f0eff */
[-C--:B-1----:R-:W-:Y:S02]  /*4790*/  LEA R14, P2, R58, R10.reuse, 0x1 ;  /* 0x0000000a3a0e7211 */ /* 0x082fe400078408ff */
[----:B------:R-:W-:Y:S01]  /*47a0*/  LEA R56, P0, R70, R10, 0x1 ;  /* 0x0000000a46387211 */ /* 0x000fe200078008ff */
[----:B------:R0:W-:Y:S01]  /*47b0*/  STL.64 [R1+0x200], R32 ;  /* 0x0002002001007387 */ /* 0x0001e20000100a00 */
[-C--:B------:R-:W-:Y:S02]  /*47c0*/  LEA.HI.X.SX32 R15, R58, R3.reuse, 0x1, P2 ;  /* 0x000000033a0f7211 */ /* 0x080fe400010f0eff */
[C---:B--2---:R-:W-:Y:S01]  /*47d0*/  LEA R48, R9.reuse, R46, 0x2 ;  /* 0x0000002e09307211 */ /* 0x044fe200078e10ff */
[----:B------:R-:W-:Y:S01]  /*47e0*/  CS2R R58, SRZ ;  /* 0x00000000003a7805 */ /* 0x000fe2000001ff00 */
[----:B------:R-:W-:Y:S01]  /*47f0*/  LEA.HI.X.SX32 R57, R70, R3, 0x1, P0 ;  /* 0x0000000346397211 */ /* 0x000fe200000f0eff */
[----:B------:R1:W-:Y:S01]  /*4800*/  STL.64 [R1+0x1f8], R14 ;  /* 0x0001f80e01007387 */ /* 0x0003e20000100a00 */
[----:B------:R-:W-:Y:S01]  /*4810*/  CS2R R70, SRZ ;  /* 0x0000000000467805 */ /* 0x000fe2000001ff00 */
[----:B------:R-:W-:-:S02]  /*4820*/  IMAD R50, R9, 0x4, R48 ;  /* 0x0000000409327824 */ /* 0x000fc400078e0230 */
[----:B------:R2:W-:Y:S01]  /*4830*/  STL.64 [R1+0x1f0], R52 ;  /* 0x0001f03401007387 */ /* 0x0005e20000100a00 */
[----:B0-----:R-:W-:-:S04]  /*4840*/  LEA R32, P1, R62, R10, 0x1 ;  /* 0x0000000a3e207211 */ /* 0x001fc800078208ff */
[-C--:B------:R-:W-:Y:S02]  /*4850*/  LEA.HI.X.SX32 R33, R62, R3.reuse, 0x1, P1 ;  /* 0x000000033e217211 */ /* 0x080fe400008f0eff */
[C---:B-1----:R-:W-:Y:S01]  /*4860*/  LEA R14, P2, R64.reuse, R10, 0x1 ;  /* 0x0000000a400e7211 */ /* 0x042fe200078408ff */
[----:B------:R-:W-:Y:S02]  /*4870*/  CS2R R62, SRZ ;  /* 0x00000000003e7805 */ /* 0x000fe4000001ff00 */
[----:B------:R0:W-:Y:S01]  /*4880*/  STL.64 [R1+0x1e8], R32 ;  /* 0x0001e82001007387 */ /* 0x0001e20000100a00 */
[----:B------:R-:W-:Y:S02]  /*4890*/  LEA.HI.X.SX32 R15, R64, R3, 0x1, P2 ;  /* 0x00000003400f7211 */ /* 0x000fe400010f0eff */
[C---:B--2---:R-:W-:Y:S01]  /*48a0*/  LEA R52, R9.reuse, R50, 0x2 ;  /* 0x0000003209347211 */ /* 0x044fe200078e10ff */
[----:B------:R-:W-:Y:S02]  /*48b0*/  CS2R R64, SRZ ;  /* 0x0000000000407805 */ /* 0x000fe4000001ff00 */
[----:B------:R1:W-:Y:S02]  /*48c0*/  STL.64 [R1+0x1e0], R14 ;  /* 0x0001e00e01007387 */ /* 0x0003e40000100a00 */
[----:B------:R-:W-:Y:S01]  /*48d0*/  IMAD R8, R9, 0x4, R52 ;  /* 0x0000000409087824 */ /* 0x000fe200078e0234 */
[----:B0-----:R-:W-:-:S04]  /*48e0*/  LEA R32, P1, R66, R10, 0x1 ;  /* 0x0000000a42207211 */ /* 0x001fc800078208ff */
[----:B------:R-:W-:Y:S02]  /*48f0*/  LEA.HI.X.SX32 R33, R66, R3, 0x1, P1 ;  /* 0x0000000342217211 */ /* 0x000fe400008f0eff */
[----:B-1----:R-:W-:Y:S01]  /*4900*/  LEA R14, P2, R68, R10, 0x1 ;  /* 0x0000000a440e7211 */ /* 0x002fe200078408ff */
[----:B------:R-:W-:-:S03]  /*4910*/  CS2R R66, SRZ ;  /* 0x0000000000427805 */ /* 0x000fc6000001ff00 */
[-C--:B------:R-:W-:Y:S02]  /*4920*/  LEA.HI.X.SX32 R15, R68, R3.reuse, 0x1, P2 ;  /* 0x00000003440f7211 */ /* 0x080fe400010f0eff */
[C---:B------:R-:W-:Y:S01]  /*4930*/  LEA R4, P2, R72.reuse, R10, 0x1 ;  /* 0x0000000a48047211 */ /* 0x040fe200078408ff */
[----:B------:R-:W-:Y:S02]  /*4940*/  CS2R R68, SRZ ;  /* 0x0000000000447805 */ /* 0x000fe4000001ff00 */
[----:B------:R0:W-:Y:S01]  /*4950*/  STL.64 [R1+0x1c8], R14 ;  /* 0x0001c80e01007387 */ /* 0x0001e20000100a00 */
[----:B------:R-:W-:Y:S02]  /*4960*/  LEA.HI.X.SX32 R5, R72, R3, 0x1, P2 ;  /* 0x0000000348057211 */ /* 0x000fe400010f0eff */
[----:B------:R-:W-:Y:S01]  /*4970*/  CS2R R72, SRZ ;  /* 0x0000000000487805 */ /* 0x000fe2000001ff00 */
[----:B------:R1:W-:Y:S04]  /*4980*/  STL.64 [R1+0x1d8], R54 ;  /* 0x0001d83601007387 */ /* 0x0003e80000100a00 */
[----:B------:R2:W-:Y:S04]  /*4990*/  STL.64 [R1+0x1d0], R32 ;  /* 0x0001d02001007387 */ /* 0x0005e80000100a00 */
[----:B------:R3:W-:Y:S01]  /*49a0*/  STL.64 [R1+0x1c0], R56 ;  /* 0x0001c03801007387 */ /* 0x0007e20000100a00 */
[----:B0-----:R-:W-:-:S02]  /*49b0*/  LEA R14, R9, R8, 0x2 ;  /* 0x00000008090e7211 */ /* 0x001fc400078e10ff */
[----:B-1----:R-:W-:-:S04]  /*49c0*/  LEA R54, P1, R12, R10, 0x1 ;  /* 0x0000000a0c367211 */ /* 0x002fc800078208ff */
[-C--:B------:R-:W-:Y:S01]  /*49d0*/  LEA.HI.X.SX32 R55, R12, R3.reuse, 0x1, P1 ;  /* 0x000000030c377211 */ /* 0x080fe200008f0eff */
[C---:B--2---:R-:W-:Y:S01]  /*49e0*/  IMAD R32, R9.reuse, 0x4, R14 ;  /* 0x0000000409207824 */ /* 0x044fe200078e020e */
[C---:B------:R-:W-:Y:S01]  /*49f0*/  LEA R12, P1, R20.reuse, R10, 0x1 ;  /* 0x0000000a140c7211 */ /* 0x040fe200078208ff */
[----:B---3--:R-:W-:Y:S02]  /*4a00*/  CS2R R56, SRZ ;  /* 0x0000000000387805 */ /* 0x008fe4000001ff00 */
[----:B------:R0:W-:Y:S01]  /*4a10*/  STL.64 [R1+0x1b8], R54 ;  /* 0x0001b83601007387 */ /* 0x0001e20000100a00 */
[----:B------:R-:W-:Y:S02]  /*4a20*/  LEA.HI.X.SX32 R13, R20, R3, 0x1, P1 ;  /* 0x00000003140d7211 */ /* 0x000fe400008f0eff */
[C---:B------:R-:W-:Y:S01]  /*4a30*/  LEA R26, R9.reuse, R32, 0x2 ;  /* 0x00000020091a7211 */ /* 0x040fe200078e10ff */
[----:B------:R1:W-:Y:S04]  /*4a40*/  STL.64 [R1+0x1b0], R4 ;  /* 0x0001b00401007387 */ /* 0x0003e80000100a00 */
[----:B------:R-:W-:Y:S01]  /*4a50*/  IMAD R28, R9, 0x4, R26 ;  /* 0x00000004091c7824 */ /* 0x000fe200078e021a */
[----:B0-----:R-:W-:-:S04]  /*4a60*/  LEA R54, P0, R16, R10, 0x1 ;  /* 0x0000000a10367211 */ /* 0x001fc800078008ff */
[----:B------:R-:W-:Y:S02]  /*4a70*/  LEA R30, R9, R28, 0x2 ;  /* 0x0000001c091e7211 */ /* 0x000fe400078e10ff */
[-C--:B-1----:R-:W-:Y:S02]  /*4a80*/  LEA R4, P2, R22, R10.reuse, 0x1 ;  /* 0x0000000a16047211 */ /* 0x082fe400078408ff */
[-C--:B------:R-:W-:Y:S02]  /*4a90*/  LEA.HI.X.SX32 R55, R16, R3.reuse, 0x1, P0 ;  /* 0x0000000310377211 */ /* 0x080fe400000f0eff */
[----:B------:R-:W-:Y:S02]  /*4aa0*/  LEA.HI.X.SX32 R5, R22, R3, 0x1, P2 ;  /* 0x0000000316057211 */ /* 0x000fe400010f0eff */
[-C--:B------:R-:W-:Y:S01]  /*4ab0*/  LEA R16, P1, R34, R10.reuse, 0x1 ;  /* 0x0000000a22107211 */ /* 0x080fe200078208ff */
[----:B------:R0:W-:Y:S01]  /*4ac0*/  STL.64 [R1+0x1a8], R54 ;  /* 0x0001a83601007387 */ /* 0x0001e20000100a00 */
[----:B------:R-:W-:-:S02]  /*4ad0*/  LEA R20, P0, R24, R10, 0x1 ;  /* 0x0000000a18147211 */ /* 0x000fc400078008ff */
[-C--:B------:R-:W-:Y:S01]  /*4ae0*/  LEA.HI.X.SX32 R17, R34, R3.reuse, 0x1, P1 ;  /* 0x0000000322117211 */ /* 0x080fe200008f0eff */
[----:B------:R1:W-:Y:S01]  /*4af0*/  STL.64 [R1+0x1a0], R12 ;  /* 0x0001a00c01007387 */ /* 0x0003e20000100a00 */
[-C--:B------:R-:W-:Y:S02]  /*4b00*/  LEA.HI.X.SX32 R21, R24, R3.reuse, 0x1, P0 ;  /* 0x0000000318157211 */ /* 0x080fe400000f0eff */
[CC--:B------:R-:W-:Y:S01]  /*4b10*/  LEA R22, P0, R36.reuse, R10.reuse, 0x1 ;  /* 0x0000000a24167211 */ /* 0x0c0fe200078008ff */
[----:B------:R2:W-:Y:S03]  /*4b20*/  STL.64 [R1+0x198], R4 ;  /* 0x0001980401007387 */ /* 0x0005e60000100a00 */
[----:B------:R-:W-:Y:S01]  /*4b30*/  LEA.HI.X.SX32 R23, R36, R3, 0x1, P0 ;  /* 0x0000000324177211 */ /* 0x000fe200000f0eff */
[----:B------:R3:W-:Y:S01]  /*4b40*/  STL.64 [R1+0x188], R16 ;  /* 0x0001881001007387 */ /* 0x0007e20000100a00 */
[----:B------:R-:W-:Y:S01]  /*4b50*/  LEA R36, P0, R42, R10, 0x1 ;  /* 0x0000000a2a247211 */ /* 0x000fe200078008ff */
[----:B0-----:R-:W-:-:S02]  /*4b60*/  CS2R R54, SRZ ;  /* 0x0000000000367805 */ /* 0x001fc4000001ff00 */
[----:B------:R0:W-:Y:S01]  /*4b70*/  STL.64 [R1+0x190], R20 ;  /* 0x0001901401007387 */ /* 0x0001e20000100a00 */
[----:B-1----:R-:W-:Y:S01]  /*4b80*/  IMAD R12, R9, 0x4, R30 ;  /* 0x00000004090c7824 */ /* 0x002fe200078e021e */
[----:B------:R-:W-:Y:S02]  /*4b90*/  LEA.HI.X.SX32 R37, R42, R3, 0x1, P0 ;  /* 0x000000032a257211 */ /* 0x000fe400000f0eff */
[----:B--2---:R-:W-:Y:S01]  /*4ba0*/  LEA R4, P2, R74, R10, 0x1 ;  /* 0x0000000a4a047211 */ /* 0x004fe200078408ff */
[----:B------:R-:W-:-:S03]  /*4bb0*/  CS2R R42, SRZ ;  /* 0x00000000002a7805 */ /* 0x000fc6000001ff00 */
[-C--:B------:R-:W-:Y:S02]  /*4bc0*/  LEA.HI.X.SX32 R5, R74, R3.reuse, 0x1, P2 ;  /* 0x000000034a057211 */ /* 0x080fe400010f0eff */
[C---:B---3--:R-:W-:Y:S01]  /*4bd0*/  LEA R16, R9.reuse, R12, 0x2 ;  /* 0x0000000c09107211 */ /* 0x048fe200078e10ff */
[----:B------:R-:W-:Y:S01]  /*4be0*/  CS2R R74, SRZ ;  /* 0x00000000004a7805 */ /* 0x000fe2000001ff00 */
[CC--:B0-----:R-:W-:Y:S01]  /*4bf0*/  LEA R20, P1, R38.reuse, R10.reuse, 0x1 ;  /* 0x0000000a26147211 */ /* 0x0c1fe200078208ff */
[----:B------:R0:W-:Y:S02]  /*4c00*/  STL.64 [R1+0x180], R4 ;  /* 0x0001800401007387 */ /* 0x0001e40000100a00 */
[----:B------:R-:W-:Y:S01]  /*4c10*/  IMAD R24, R9, 0x4, R16 ;  /* 0x0000000409187824 */ /* 0x000fe200078e0210 */
[----:B------:R-:W-:Y:S02]  /*4c20*/  LEA.HI.X.SX32 R21, R38, R3, 0x1, P1 ;  /* 0x0000000326157211 */ /* 0x000fe400008f0eff */
[----:B------:R-:W-:-:S02]  /*4c30*/  LEA R34, P1, R44, R10, 0x1 ;  /* 0x0000000a2c227211 */ /* 0x000fc400078208ff */
[-C--:B------:R-:W-:Y:S02]  /*4c40*/  LEA R38, P0, R48, R10.reuse, 0x1 ;  /* 0x0000000a30267211 */ /* 0x080fe400078008ff */
[-C--:B------:R-:W-:Y:S02]  /*4c50*/  LEA.HI.X.SX32 R35, R44, R3.reuse, 0x1, P1 ;  /* 0x000000032c237211 */ /* 0x080fe400008f0eff */
[----:B------:R-:W-:Y:S01]  /*4c60*/  LEA.HI.X.SX32 R39, R48, R3, 0x1, P0 ;  /* 0x0000000330277211 */ /* 0x000fe200000f0eff */
[----:B------:R-:W-:Y:S01]  /*4c70*/  CS2R R44, SRZ ;  /* 0x00000000002c7805 */ /* 0x000fe2000001ff00 */
[----:B0-----:R-:W-:Y:S01]  /*4c80*/  LEA R4, P2, R40, R10, 0x1 ;  /* 0x0000000a28047211 */ /* 0x001fe200078408ff */
[----:B------:R-:W-:-:S03]  /*4c90*/  CS2R R48, SRZ ;  /* 0x0000000000307805 */ /* 0x000fc6000001ff00 */
[----:B------:R-:W-:Y:S02]  /*4ca0*/  LEA.HI.X.SX32 R5, R40, R3, 0x1, P2 ;  /* 0x0000000328057211 */ /* 0x000fe400010f0eff */
        /* <DEDUP_REMOVED lines=14> */
[-C--:B-1----:R-:W-:Y:S01]  /*4d90*/  LEA R36, P1, R50, R10.reuse, 0x1 ;  /* 0x0000000a32247211 */ /* 0x082fe200078208ff */
[C---:B------:R-:W-:Y:S01]  /*4da0*/  IMAD R5, R9.reuse, 0x4, R22 ;  /* 0x0000000409057824 */ /* 0x040fe200078e0216 */
[-C--:B--2---:R-:W-:Y:S02]  /*4db0*/  LEA R34, P2, R52, R10.reuse, 0x1 ;  /* 0x0000000a34227211 */ /* 0x084fe400078408ff */
[-C--:B------:R-:W-:Y:S02]  /*4dc0*/  LEA.HI.X.SX32 R37, R50, R3.reuse, 0x1, P1 ;  /* 0x0000000332257211 */ /* 0x080fe400008f0eff */
[----:B------:R-:W-:Y:S01]  /*4dd0*/  LEA.HI.X.SX32 R35, R52, R3, 0x1, P2 ;  /* 0x0000000334237211 */ /* 0x000fe200010f0eff */
[----:B------:R-:W-:Y:S01]  /*4de0*/  CS2R R50, SRZ ;  /* 0x0000000000327805 */ /* 0x000fe2000001ff00 */
[C---:B0-----:R-:W-:Y:S01]  /*4df0*/  LEA R38, P0, R8.reuse, R10, 0x1 ;  /* 0x0000000a08267211 */ /* 0x041fe200078008ff */
[----:B------:R0:W-:Y:S01]  /*4e00*/  STL.64 [R1+0x140], R36 ;  /* 0x0001402401007387 */ /* 0x0001e20000100a00 */
[C---:B------:R-:W-:Y:S01]  /*4e10*/  LEA R15, R9.reuse, R5, 0x2 ;  /* 0x00000005090f7211 */ /* 0x040fe200078e10ff */
[----:B------:R-:W-:Y:S01]  /*4e20*/  CS2R R52, SRZ ;  /* 0x0000000000347805 */ /* 0x000fe2000001ff00 */
[----:B------:R-:W-:Y:S01]  /*4e30*/  LEA.HI.X.SX32 R39, R8, R3, 0x1, P0 ;  /* 0x0000000308277211 */ /* 0x000fe200000f0eff */
[----:B------:R1:W-:Y:S02]  /*4e40*/  STL.64 [R1+0x138], R34 ;  /* 0x0001382201007387 */ /* 0x0003e40000100a00 */
[----:B------:R-:W-:-:S02]  /*4e50*/  IMAD R19, R9, 0x4, R15 ;  /* 0x0000000409137824 */ /* 0x000fc400078e020f */
[----:B------:R2:W-:Y:S03]  /*4e60*/  STL.64 [R1+0x130], R38 ;  /* 0x0001302601007387 */ /* 0x0005e60000100a00 */
[C---:B------:R-:W-:Y:S02]  /*4e70*/  LEA R8, R9.reuse, R19, 0x2 ;  /* 0x0000001309087211 */ /* 0x040fe400078e10ff */
[-C--:B0-----:R-:W-:Y:S02]  /*4e80*/  LEA R36, P1, R14, R10.reuse, 0x1 ;  /* 0x0000000a0e247211 */ /* 0x081fe400078208ff */
[----:B-1----:R-:W-:Y:S02]  /*4e90*/  LEA R34, P2, R32, R10, 0x1 ;  /* 0x0000000a20227211 */ /* 0x002fe400078408ff */
[-C--:B------:R-:W-:Y:S01]  /*4ea0*/  LEA.HI.X.SX32 R37, R14, R3.reuse, 0x1, P1 ;  /* 0x000000030e257211 */ /* 0x080fe200008f0eff */
[----:B------:R-:W-:Y:S01]  /*4eb0*/  IMAD R14, R9, 0x4, R8 ;  /* 0x00000004090e7824 */ /* 0x000fe200078e0208 */
[----:B------:R-:W-:-:S02]  /*4ec0*/  LEA.HI.X.SX32 R35, R32, R3, 0x1, P2 ;  /* 0x0000000320237211 */ /* 0x000fc400010f0eff */
[C---:B--2---:R-:W-:Y:S01]  /*4ed0*/  LEA R38, P0, R26.reuse, R10, 0x1 ;  /* 0x0000000a1a267211 */ /* 0x044fe200078008ff */
[----:B------:R0:W-:Y:S01]  /*4ee0*/  STL.64 [R1+0x128], R36 ;  /* 0x0001282401007387 */ /* 0x0001e20000100a00 */
[----:B------:R-:W-:Y:S02]  /*4ef0*/  LEA R17, R9, R14, 0x2 ;  /* 0x0000000e09117211 */ /* 0x000fe400078e10ff */
[----:B------:R-:W-:Y:S01]  /*4f00*/  LEA.HI.X.SX32 R39, R26, R3, 0x1, P0 ;  /* 0x000000031a277211 */ /* 0x000fe200000f0eff */
[----:B------:R1:W-:Y:S01]  /*4f10*/  STL.64 [R1+0x120], R34 ;  /* 0x0001202201007387 */ /* 0x0003e20000100a00 */
[----:B------:R-:W-:Y:S01]  /*4f20*/  SHF.L.U32 R26, R29, 0x1, RZ ;  /* 0x000000011d1a7819 */ /* 0x000fe200000006ff */
[----:B------:R-:W-:Y:S02]  /*4f30*/  IMAD R11, R9, 0x4, R17 ;  /* 0x00000004090b7824 */ /* 0x000fe400078e0211 */
[----:B------:R-:W-:Y:S01]  /*4f40*/  STL.64 [R1+0x118], R38 ;  /* 0x0001182601007387 */ /* 0x000fe20000100a00 */
[----:B0-----:R-:W-:-:S02]  /*4f50*/  LEA R36, P1, R28, R10, 0x1 ;  /* 0x0000000a1c247211 */ /* 0x001fc400078208ff */
[-C--:B-1----:R-:W-:Y:S02]  /*4f60*/  LEA R34, P2, R30, R10.reuse, 0x1 ;  /* 0x0000000a1e227211 */ /* 0x082fe400078408ff */
[-C--:B------:R-:W-:Y:S02]  /*4f70*/  LEA.HI.X.SX32 R37, R28, R3.reuse, 0x1, P1 ;  /* 0x000000031c257211 */ /* 0x080fe400008f0eff */
[-C--:B------:R-:W-:Y:S02]  /*4f80*/  LEA.HI.X.SX32 R35, R30, R3.reuse, 0x1, P2 ;  /* 0x000000031e237211 */ /* 0x080fe400010f0eff */
[CC--:B------:R-:W-:Y:S01]  /*4f90*/  LEA R32, P2, R24.reuse, R10.reuse, 0x1 ;  /* 0x0000000a18207211 */ /* 0x0c0fe200078408ff */
[----:B------:R0:W-:Y:S03]  /*4fa0*/  STL.64 [R1+0x110], R36 ;  /* 0x0001102401007387 */ /* 0x0001e60000100a00 */
[----:B------:R-:W-:Y:S01]  /*4fb0*/  LEA.HI.X.SX32 R33, R24, R3, 0x1, P2 ;  /* 0x0000000318217211 */ /* 0x000fe200010f0eff */
[----:B------:R1:W-:Y:S01]  /*4fc0*/  STL.64 [R1+0x108], R34 ;  /* 0x0001082201007387 */ /* 0x0003e20000100a00 */
[----:B0-----:R-:W-:-:S02]  /*4fd0*/  LEA R36, P0, R12, R10, 0x1 ;  /* 0x0000000a0c247211 */ /* 0x001fc400078008ff */
[----:B-1----:R-:W-:Y:S02]  /*4fe0*/  LEA R34, P1, R16, R10, 0x1 ;  /* 0x0000000a10227211 */ /* 0x002fe400078208ff */
[-C--:B------:R-:W-:Y:S02]  /*4ff0*/  LEA.HI.X.SX32 R37, R12, R3.reuse, 0x1, P0 ;  /* 0x000000030c257211 */ /* 0x080fe400000f0eff */
[----:B------:R-:W-:Y:S02]  /*5000*/  LEA.HI.X.SX32 R35, R16, R3, 0x1, P1 ;  /* 0x0000000310237211 */ /* 0x000fe400008f0eff */
[C---:B------:R-:W-:Y:S01]  /*5010*/  LEA R12, R9.reuse, R11, 0x2 ;  /* 0x0000000b090c7211 */ /* 0x040fe200078e10ff */
[----:B------:R0:W-:Y:S04]  /*5020*/  STL.64 [R1+0x100], R36 ;  /* 0x0001002401007387 */ /* 0x0001e80000100a00 */
[----:B------:R1:W-:Y:S01]  /*5030*/  STL.64 [R1+0xf8], R34 ;  /* 0x0000f82201007387 */ /* 0x0003e20000100a00 */
[----:B------:R-:W-:-:S03]  /*5040*/  IMAD R16, R9, 0x4, R12 ;  /* 0x0000000409107824 */ /* 0x000fc600078e020c */
[----:B------:R2:W-:Y:S01]  /*5050*/  STL.64 [R1+0xf0], R32 ;  /* 0x0000f02001007387 */ /* 0x0005e20000100a00 */
[----:B0-----:R-:W-:-:S04]  /*5060*/  LEA R36, P0, R4, R10, 0x1 ;  /* 0x0000000a04247211 */ /* 0x001fc800078008ff */
[-C--:B------:R-:W-:Y:S02]  /*5070*/  LEA.HI.X.SX32 R37, R4, R3.reuse, 0x1, P0 ;  /* 0x0000000304257211 */ /* 0x080fe400000f0eff */
[-C--:B-1----:R-:W-:Y:S02]  /*5080*/  LEA R34, P1, R20, R10.reuse, 0x1 ;  /* 0x0000000a14227211 */ /* 0x082fe400078208ff */
[-C--:B--2---:R-:W-:Y:S01]  /*5090*/  LEA R32, P2, R22, R10.reuse, 0x1 ;  /* 0x0000000a16207211 */ /* 0x084fe200078408ff */
[----:B------:R-:W-:Y:S01]  /*50a0*/  STL.64 [R1+0xe8], R36 ;  /* 0x0000e82401007387 */ /* 0x000fe20000100a00 */
[-C--:B------:R-:W-:Y:S02]  /*50b0*/  LEA.HI.X.SX32 R35, R20, R3.reuse, 0x1, P1 ;  /* 0x0000000314237211 */ /* 0x080fe400008f0eff */
[----:B------:R-:W-:Y:S02]  /*50c0*/  LEA.HI.X.SX32 R33, R22, R3, 0x1, P2 ;  /* 0x0000000316217211 */ /* 0x000fe400010f0eff */
[----:B------:R-:W-:-:S02]  /*50d0*/  LEA R24, P1, R15, R10, 0x1 ;  /* 0x0000000a0f187211 */ /* 0x000fc400078208ff */
[----:B------:R-:W-:Y:S01]  /*50e0*/  LEA R20, P2, R19, R10, 0x1 ;  /* 0x0000000a13147211 */ /* 0x000fe200078408ff */
[----:B------:R0:W-:Y:S01]  /*50f0*/  STL.64 [R1+0xd8], R32 ;  /* 0x0000d82001007387 */ /* 0x0001e20000100a00 */
[----:B------:R-:W-:Y:S02]  /*5100*/  LEA R4, R9, R16, 0x2 ;  /* 0x0000001009047211 */ /* 0x000fe400078e10ff */
[-C--:B------:R-:W-:Y:S01]  /*5110*/  LEA.HI.X.SX32 R25, R15, R3.reuse, 0x1, P1 ;  /* 0x000000030f197211 */ /* 0x080fe200008f0eff */
[----:B------:R1:W-:Y:S01]  /*5120*/  STL.64 [R1+0xe0], R34 ;  /* 0x0000e02201007387 */ /* 0x0003e20000100a00 */
[----:B------:R-:W-:Y:S01]  /*5130*/  LEA.HI.X.SX32 R21, R19, R3, 0x1, P2 ;  /* 0x0000000313157211 */ /* 0x000fe200010f0eff */
[----:B------:R-:W-:Y:S01]  /*5140*/  IMAD R13, R9, 0x4, R4 ;  /* 0x00000004090d7824 */ /* 0x000fe200078e0204 */
[----:B------:R-:W-:Y:S02]  /*5150*/  LEA R22, P1, R14, R10, 0x1 ;  /* 0x0000000a0e167211 */ /* 0x000fe400078208ff */
[----:B------:R-:W-:-:S02]  /*5160*/  LEA.HI R19, R31, 0x30, RZ, 0x1e ;  /* 0x000000301f137811 */ /* 0x000fc400078ff0ff */
[----:B------:R-:W-:Y:S02]  /*5170*/  LEA R15, R9, R13, 0x2 ;  /* 0x0000000d090f7211 */ /* 0x000fe400078e10ff */
[----:B0-----:R-:W-:Y:S01]  /*5180*/  LEA R32, P0, R5, R10, 0x1 ;  /* 0x0000000a05207211 */ /* 0x001fe200078008ff */
[----:B------:R-:W-:Y:S01]  /*5190*/  IMAD.SHL.U32 R175, R19, 0x20, RZ ;  /* 0x0000002013af7824 */ /* 0x000fe200078e00ff */
[-C--:B------:R-:W-:Y:S01]  /*51a0*/  LEA.HI.X.SX32 R23, R14, R3.reuse, 0x1, P1 ;  /* 0x000000030e177211 */ /* 0x080fe200008f0eff */
[----:B-1----:R-:W-:Y:S01]  /*51b0*/  IMAD.MOV.U32 R34, RZ, RZ, -0x800000 ;  /* 0xff800000ff227424 */ /* 0x002fe200078e00ff */
[----:B------:R-:W-:Y:S01]  /*51c0*/  LEA.HI.X.SX32 R33, R5, R3, 0x1, P0 ;  /* 0x0000000305217211 */ /* 0x000fe200000f0eff */
[----:B------:R-:W-:Y:S01]  /*51d0*/  IMAD R5, R9, 0x4, R15 ;  /* 0x0000000409057824 */ /* 0x000fe200078e020f */
[----:B------:R-:W-:Y:S02]  /*51e0*/  IADD3 R28, R18, R19, RZ ;  /* 0x00000013121c7210 */ /* 0x000fe40007ffe0ff */
[----:B------:R-:W-:Y:S01]  /*51f0*/  LEA.HI R19, R27, R26, RZ, 0x1e ;  /* 0x0000001a1b137211 */ /* 0x000fe200078ff0ff */
[----:B------:R0:W-:Y:S01]  /*5200*/  STL.64 [R1+0xd0], R32 ;  /* 0x0000d02001007387 */ /* 0x0001e20000100a00 */
[----:B------:R-:W-:-:S03]  /*5210*/  MOV R35, 0xff800000 ;  /* 0xff80000000237802 */ /* 0x000fc60000000f00 */
[----:B------:R1:W-:Y:S04]  /*5220*/  STL.64 [R1+0xc8], R24 ;  /* 0x0000c81801007387 */ /* 0x0003e80000100a00 */
[----:B------:R2:W-:Y:S01]  /*5230*/  STL.64 [R1+0xc0], R20 ;  /* 0x0000c01401007387 */ /* 0x0005e20000100a00 */
[----:B0-----:R-:W-:Y:S01]  /*5240*/  IMAD.MOV.U32 R32, RZ, RZ, -0x800000 ;  /* 0xff800000ff207424 */ /* 0x001fe200078e00ff */
[----:B------:R-:W-:Y:S02]  /*5250*/  MOV R33, 0xff800000 ;  /* 0xff80000000217802 */ /* 0x000fe40000000f00 */
[-C--:B-1----:R-:W-:Y:S02]  /*5260*/  LEA R24, P0, R8, R10.reuse, 0x1 ;  /* 0x0000000a08187211 */ /* 0x082fe400078008ff */
[----:B--2---:R-:W-:-:S02]  /*5270*/  LEA R20, P2, R17, R10, 0x1 ;  /* 0x0000000a11147211 */ /* 0x004fc400078408ff */
[-C--:B------:R-:W-:Y:S02]  /*5280*/  LEA.HI.X.SX32 R25, R8, R3.reuse, 0x1, P0 ;  /* 0x0000000308197211 */ /* 0x080fe400000f0eff */
[----:B------:R-:W-:Y:S02]  /*5290*/  LEA.HI.X.SX32 R21, R17, R3, 0x1, P2 ;  /* 0x0000000311157211 */ /* 0x000fe400010f0eff */
[C---:B------:R-:W-:Y:S01]  /*52a0*/  LEA R8, R9.reuse, R5, 0x2 ;  /* 0x0000000509087211 */ /* 0x040fe200078e10ff */
[----:B------:R0:W-:Y:S04]  /*52b0*/  STL.64 [R1+0xb8], R24 ;  /* 0x0000b81801007387 */ /* 0x0001e80000100a00 */
[----:B------:R1:W-:Y:S01]  /*52c0*/  STL.64 [R1+0xb0], R22 ;  /* 0x0000b01601007387 */ /* 0x0003e20000100a00 */
[----:B------:R-:W-:-:S03]  /*52d0*/  IMAD R14, R9, 0x4, R8 ;  /* 0x00000004090e7824 */ /* 0x000fc600078e0208 */
[----:B------:R2:W-:Y:S01]  /*52e0*/  STL.64 [R1+0xa8], R20 ;  /* 0x0000a81401007387 */ /* 0x0005e20000100a00 */
[CC--:B0-----:R-:W-:Y:S02]  /*52f0*/  LEA R24, P0, R11.reuse, R10.reuse, 0x1 ;  /* 0x0000000a0b187211 */ /* 0x0c1fe400078008ff */
[-C--:B-1----:R-:W-:Y:S02]  /*5300*/  LEA R22, P1, R12, R10.reuse, 0x1 ;  /* 0x0000000a0c167211 */ /* 0x082fe400078208ff */
[-C--:B------:R-:W-:Y:S02]  /*5310*/  LEA.HI.X.SX32 R25, R11, R3.reuse, 0x1, P0 ;  /* 0x000000030b197211 */ /* 0x080fe400000f0eff */
[----:B--2---:R-:W-:Y:S02]  /*5320*/  LEA R20, P2, R16, R10, 0x1 ;  /* 0x0000000a10147211 */ /* 0x004fe400078408ff */
[-C--:B------:R-:W-:Y:S01]  /*5330*/  LEA.HI.X.SX32 R23, R12, R3.reuse, 0x1, P1 ;  /* 0x000000030c177211 */ /* 0x080fe200008f0eff */
[----:B------:R0:W-:Y:S01]  /*5340*/  STL.64 [R1+0xa0], R24 ;  /* 0x0000a01801007387 */ /* 0x0001e20000100a00 */
[----:B------:R-:W-:-:S02]  /*5350*/  LEA.HI.X.SX32 R21, R16, R3, 0x1, P2 ;  /* 0x0000000310157211 */ /* 0x000fc400010f0eff */
[C---:B------:R-:W-:Y:S01]  /*5360*/  LEA R11, R9.reuse, R14, 0x2 ;  /* 0x0000000e090b7211 */ /* 0x040fe200078e10ff */
[----:B------:R1:W-:Y:S04]  /*5370*/  STL.64 [R1+0x98], R22 ;  /* 0x0000981601007387 */ /* 0x0003e80000100a00 */
[----:B------:R2:W-:Y:S01]  /*5380*/  STL.64 [R1+0x90], R20 ;  /* 0x0000901401007387 */ /* 0x0005e20000100a00 */
[----:B------:R-:W-:Y:S01]  /*5390*/  IMAD R12, R9, 0x4, R11 ;  /* 0x00000004090c7824 */ /* 0x000fe200078e020b */
[CC--:B0-----:R-:W-:Y:S02]  /*53a0*/  LEA R24, P0, R4.reuse, R10.reuse, 0x1 ;  /* 0x0000000a04187211 */ /* 0x0c1fe400078008ff */
[----:B-1----:R-:W-:Y:S02]  /*53b0*/  LEA R22, P1, R13, R10, 0x1 ;  /* 0x0000000a0d167211 */ /* 0x002fe400078208ff */
[----:B------:R-:W-:-:S02]  /*53c0*/  LEA.HI.X.SX32 R25, R4, R3, 0x1, P0 ;  /* 0x0000000304197211 */ /* 0x000fc400000f0eff */
[----:B--2---:R-:W-:Y:S02]  /*53d0*/  LEA R20, P2, R15, R10, 0x1 ;  /* 0x0000000a0f147211 */ /* 0x004fe400078408ff */
[-C--:B------:R-:W-:Y:S01]  /*53e0*/  LEA.HI.X.SX32 R23, R13, R3.reuse, 0x1, P1 ;  /* 0x000000030d177211 */ /* 0x080fe200008f0eff */
[----:B------:R0:W-:Y:S01]  /*53f0*/  STL.64 [R1+0x88], R24 ;  /* 0x0000881801007387 */ /* 0x0001e20000100a00 */
[----:B------:R-:W-:Y:S02]  /*5400*/  LEA.HI.X.SX32 R21, R15, R3, 0x1, P2 ;  /* 0x000000030f157211 */ /* 0x000fe400010f0eff */
[----:B------:R-:W-:Y:S01]  /*5410*/  LEA R13, R9, R12, 0x2 ;  /* 0x0000000c090d7211 */ /* 0x000fe200078e10ff */
[----:B------:R1:W-:Y:S01]  /*5420*/  STL.64 [R1+0x80], R22 ;  /* 0x0000801601007387 */ /* 0x0003e20000100a00 */
[----:B------:R-:W-:-:S03]  /*5430*/  LEA R16, P2, R14, R10, 0x1 ;  /* 0x0000000a0e107211 */ /* 0x000fc600078408ff */
[----:B------:R2:W-:Y:S01]  /*5440*/  STL.64 [R1+0x78], R20 ;  /* 0x0000781401007387 */ /* 0x0005e20000100a00 */
[-C--:B------:R-:W-:Y:S01]  /*5450*/  LEA.HI.X.SX32 R17, R14, R3.reuse, 0x1, P2 ;  /* 0x000000030e117211 */ /* 0x080fe200010f0eff */
[----:B------:R-:W-:Y:S01]  /*5460*/  IMAD R4, R9, 0x4, R13 ;  /* 0x0000000409047824 */ /* 0x000fe200078e020d */
[----:B0-----:R-:W-:Y:S02]  /*5470*/  LEA.HI R24, R31, 0x8, RZ, 0x1e ;  /* 0x000000081f187811 */ /* 0x001fe400078ff0ff */
[----:B------:R-:W-:Y:S02]  /*5480*/  SHF.R.U32.HI R25, RZ, 0x3, R124 ;  /* 0x00000003ff197819 */ /* 0x000fe4000001167c */
[CC--:B-1----:R-:W-:Y:S01]  /*5490*/  LEA R22, P0, R5.reuse, R10.reuse, 0x1 ;  /* 0x0000000a05167211 */ /* 0x0c2fe200078008ff */
[----:B------:R-:W-:Y:S01]  /*54a0*/  IMAD.SHL.U32 R185, R24, 0x20, RZ ;  /* 0x0000002018b97824 */ /* 0x000fe200078e00ff */
[----:B--2---:R-:W-:Y:S02]  /*54b0*/  LEA R20, P1, R8, R10, 0x1 ;  /* 0x0000000a08147211 */ /* 0x004fe400078208ff */
[----:B------:R-:W-:-:S02]  /*54c0*/  LEA.HI.X.SX32 R23, R5, R3, 0x1, P0 ;  /* 0x0000000305177211 */ /* 0x000fc400000f0eff */
[----:B------:R-:W-:Y:S02]  /*54d0*/  LEA.HI.X.SX32 R21, R8, R3, 0x1, P1 ;  /* 0x0000000308157211 */ /* 0x000fe400008f0eff */
[C---:B------:R-:W-:Y:S01]  /*54e0*/  LEA R5, R9.reuse, R4, 0x2 ;  /* 0x0000000409057211 */ /* 0x040fe200078e10ff */
[----:B------:R0:W-:Y:S04]  /*54f0*/  STL.64 [R1+0x70], R22 ;  /* 0x0000701601007387 */ /* 0x0001e80000100a00 */
[----:B------:R1:W-:Y:S01]  /*5500*/  STL.64 [R1+0x68], R20 ;  /* 0x0000681401007387 */ /* 0x0003e20000100a00 */
[----:B------:R-:W-:-:S03]  /*5510*/  IMAD R8, R9, 0x4, R5 ;  /* 0x0000000409087824 */ /* 0x000fc600078e0205 */
[----:B------:R2:W-:Y:S02]  /*5520*/  STL.64 [R1+0x60], R16 ;  /* 0x0000601001007387 */ /* 0x0005e40000100a00 */
[----:B------:R-:W-:Y:S02]  /*5530*/  LEA R9, R9, R8, 0x2 ;  /* 0x0000000809097211 */ /* 0x000fe400078e10ff */
[-C--:B0-----:R-:W-:Y:S02]  /*5540*/  LEA R22, P0, R11, R10.reuse, 0x1 ;  /* 0x0000000a0b167211 */ /* 0x081fe400078008ff */
[-C--:B------:R-:W-:Y:S02]  /*5550*/  LEA R14, P3, R9, R10.reuse, 0x1 ;  /* 0x0000000a090e7211 */ /* 0x080fe400078608ff */
[----:B-1----:R-:W-:Y:S02]  /*5560*/  LEA R20, P1, R12, R10, 0x1 ;  /* 0x0000000a0c147211 */ /* 0x002fe400078208ff */
[----:B------:R-:W-:-:S02]  /*5570*/  LEA.HI.X.SX32 R23, R11, R3, 0x1, P0 ;  /* 0x000000030b177211 */ /* 0x000fc400000f0eff */
[CC--:B--2---:R-:W-:Y:S02]  /*5580*/  LEA R16, P2, R13.reuse, R10.reuse, 0x1 ;  /* 0x0000000a0d107211 */ /* 0x0c4fe400078408ff */
[-C--:B------:R-:W-:Y:S01]  /*5590*/  LEA.HI.X.SX32 R21, R12, R3.reuse, 0x1, P1 ;  /* 0x000000030c157211 */ /* 0x080fe200008f0eff */
[----:B------:R0:W-:Y:S01]  /*55a0*/  STL.64 [R1+0x58], R22 ;  /* 0x0000581601007387 */ /* 0x0001e20000100a00 */
[-C--:B------:R-:W-:Y:S02]  /*55b0*/  LEA.HI.X.SX32 R17, R13, R3.reuse, 0x1, P2 ;  /* 0x000000030d117211 */ /* 0x080fe400010f0eff */
[----:B------:R-:W-:Y:S01]  /*55c0*/  LEA.HI.X.SX32 R15, R9, R3, 0x1, P3 ;  /* 0x00000003090f7211 */ /* 0x000fe200018f0eff */
[----:B------:R1:W-:Y:S01]  /*55d0*/  STL.64 [R1+0x50], R20 ;  /* 0x0000501401007387 */ /* 0x0003e20000100a00 */
[----:B------:R-:W-:Y:S01]  /*55e0*/  MOV R9, 0xff800000 ;  /* 0xff80000000097802 */ /* 0x000fe20000000f00 */
[----:B------:R-:W-:Y:S02]  /*55f0*/  CS2R R12, SRZ ;  /* 0x00000000000c7805 */ /* 0x000fe4000001ff00 */
[----:B------:R2:W-:Y:S01]  /*5600*/  STL.64 [R1+0x48], R16 ;  /* 0x0000481001007387 */ /* 0x0005e20000100a00 */
[----:B0-----:R-:W-:-:S02]  /*5610*/  LEA R22, P0, R4, R10, 0x1 ;  /* 0x0000000a04167211 */ /* 0x001fc400078008ff */
[CC--:B-1----:R-:W-:Y:S02]  /*5620*/  LEA R20, P1, R5.reuse, R10.reuse, 0x1 ;  /* 0x0000000a05147211 */ /* 0x0c2fe400078208ff */
[-C--:B------:R-:W-:Y:S02]  /*5630*/  LEA.HI.X.SX32 R23, R4, R3.reuse, 0x1, P0 ;  /* 0x0000000304177211 */ /* 0x080fe400000f0eff */
[C---:B--2---:R-:W-:Y:S01]  /*5640*/  LEA R16, P2, R8.reuse, R10, 0x1 ;  /* 0x0000000a08107211 */ /* 0x044fe200078408ff */
[----:B------:R-:W-:Y:S01]  /*5650*/  IMAD.MOV.U32 R10, RZ, RZ, -0x800000 ;  /* 0xff800000ff0a7424 */ /* 0x000fe200078e00ff */
[-C--:B------:R-:W-:Y:S01]  /*5660*/  LEA.HI.X.SX32 R21, R5, R3.reuse, 0x1, P1 ;  /* 0x0000000305157211 */ /* 0x080fe200008f0eff */
[----:B------:R0:W-:Y:S01]  /*5670*/  STL.64 [R1+0x40], R22 ;  /* 0x0000401601007387 */ /* 0x0001e20000100a00 */
[----:B------:R-:W-:Y:S01]  /*5680*/  LEA.HI.X.SX32 R17, R8, R3, 0x1, P2 ;  /* 0x0000000308117211 */ /* 0x000fe200010f0eff */
[----:B------:R-:W-:Y:S01]  /*5690*/  IMAD.MOV.U32 R8, RZ, RZ, 0x3f800000 ;  /* 0x3f800000ff087424 */ /* 0x000fe200078e00ff */
[----:B------:R-:W-:Y:S01]  /*56a0*/  LEA.HI R3, R31, R18, RZ, 0x1e ;  /* 0x000000121f037211 */ /* 0x000fe200078ff0ff */
[----:B------:R1:W-:Y:S01]  /*56b0*/  STL.64 [R1+0x38], R20 ;  /* 0x0000381401007387 */ /* 0x0003e20000100a00 */
[----:B------:R-:W-:-:S02]  /*56c0*/  LOP3.LUT R3, R225, 0x20, RZ, 0x3c, !PT ;  /* 0x00000020e1037812 */ /* 0x000fc400078e3cff */
[C---:B------:R-:W-:Y:S01]  /*56d0*/  LOP3.LUT R3, R225.reuse, 0x50, RZ, 0x3c, !PT ;  /* 0x00000050e1037812 */ /* 0x040fe200078e3cff */
[----:B------:R2:W-:Y:S01]  /*56e0*/  STL.64 [R1+0x30], R16 ;  /* 0x0000301001007387 */ /* 0x0005e20000100a00 */
[----:B------:R-:W-:Y:S02]  /*56f0*/  MOV R3, 0x3f800000 ;  /* 0x3f80000000037802 */ /* 0x000fe40000000f00 */
[----:B------:R-:W-:Y:S01]  /*5700*/  LOP3.LUT R4, R225, 0x10, RZ, 0x3c, !PT ;  /* 0x00000010e1047812 */ /* 0x000fe200078e3cff */
[----:B------:R-:W-:Y:S01]  /*5710*/  STL.64 [R1+0x28], R14 ;  /* 0x0000280e01007387 */ /* 0x000fe20000100a00 */
[C---:B0-----:R-:W-:Y:S02]  /*5720*/  LEA.HI R22, R31.reuse, 0x18, RZ, 0x1e ;  /* 0x000000181f167811 */ /* 0x041fe400078ff0ff */
[C---:B------:R-:W-:Y:S01]  /*5730*/  LEA.HI R23, R31.reuse, 0x10, RZ, 0x1e ;  /* 0x000000101f177811 */ /* 0x040fe200078ff0ff */
[----:B------:R-:W-:Y:S01]  /*5740*/  STL [R1+0x24], R3 ;  /* 0x0000240301007387 */ /* 0x000fe20000100800 */
[C---:B-1----:R-:W-:Y:S01]  /*5750*/  LEA.HI R20, R31.reuse, 0x28, RZ, 0x1e ;  /* 0x000000281f147811 */ /* 0x042fe200078ff0ff */
[----:B------:R-:W-:Y:S01]  /*5760*/  IMAD.SHL.U32 R183, R22, 0x20, RZ ;  /* 0x0000002016b77824 */ /* 0x000fe200078e00ff */
[----:B------:R-:W-:Y:S01]  /*5770*/  LEA.HI R21, R31, 0x20, RZ, 0x1e ;  /* 0x000000201f157811 */ /* 0x000fe200078ff0ff */
[----:B------:R-:W-:Y:S01]  /*5780*/  IMAD.SHL.U32 R184, R23, 0x20, RZ ;  /* 0x0000002017b87824 */ /* 0x000fe200078e00ff */
[----:B--2---:R-:W-:Y:S01]  /*5790*/  LEA.HI R16, R31, 0x38, RZ, 0x1e ;  /* 0x000000381f107811 */ /* 0x004fe200078ff0ff */
[----:B------:R-:W-:Y:S01]  /*57a0*/  IMAD.SHL.U32 R181, R20, 0x20, RZ ;  /* 0x0000002014b57824 */ /* 0x000fe200078e00ff */
[----:B------:R-:W-:Y:S01]  /*57b0*/  STL [R1], R10 ;  /* 0x0000000a01007387 */ /* 0x000fe20000100800 */
[----:B------:R-:W-:Y:S01]  /*57c0*/  IMAD.SHL.U32 R182, R21, 0x20, RZ ;  /* 0x0000002015b67824 */ /* 0x000fe200078e00ff */
[----:B------:R-:W-:Y:S01]  /*57d0*/  IADD3 R29, R18, R16, RZ ;  /* 0x00000010121d7210 */ /* 0x000fe20007ffe0ff */
[----:B------:R-:W-:Y:S01]  /*57e0*/  IMAD.SHL.U32 R174, R16, 0x20, RZ ;  /* 0x0000002010ae7824 */ /* 0x000fe200078e00ff */
[C---:B------:R-:W-:Y:S01]  /*57f0*/  IADD3 R16, R18.reuse, R20, RZ ;  /* 0x0000001412107210 */ /* 0x040fe20007ffe0ff */
[----:B------:R0:W-:Y:S01]  /*5800*/  STL [R1+0x4], R9 ;  /* 0x0000040901007387 */ /* 0x0001e20000100800 */
[C---:B------:R-:W-:Y:S01]  /*5810*/  IADD3 R16, R18.reuse, R21, RZ ;  /* 0x0000001512107210 */ /* 0x040fe20007ffe0ff */
[----:B------:R-:W-:Y:S01]  /*5820*/  IMAD.MOV.U32 R17, RZ, RZ, c[0x0][0x1a4] ;  /* 0x00006900ff117624 */ /* 0x000fe200078e00ff */
[C---:B------:R-:W-:Y:S01]  /*5830*/  IADD3 R16, R18.reuse, R22, RZ ;  /* 0x0000001612107210 */ /* 0x040fe20007ffe0ff */
[----:B------:R-:W-:Y:S01]  /*5840*/  STL [R1+0x20], R8 ;  /* 0x0000200801007387 */ /* 0x000fe20000100800 */
[C---:B------:R-:W-:Y:S01]  /*5850*/  IADD3 R16, R18.reuse, R23, RZ ;  /* 0x0000001712107210 */ /* 0x040fe20007ffe0ff */
[C---:B------:R-:W-:Y:S01]  /*5860*/  IMAD R19, R17.reuse, 0x3, RZ ;  /* 0x0000000311137824 */ /* 0x040fe200078e02ff */
[----:B------:R-:W-:Y:S01]  /*5870*/  IADD3 R16, R18, R24, RZ ;  /* 0x0000001812107210 */ /* 0x000fe20007ffe0ff */
[----:B------:R-:W-:Y:S01]  /*5880*/  IMAD.SHL.U32 R20, R17, 0x4, RZ ;  /* 0x0000000411147824 */ /* 0x000fe200078e00ff */
[----:B------:R-:W-:Y:S01]  /*5890*/  LOP3.LUT R16, R25, 0x1c, RZ, 0xc0, !PT ;  /* 0x0000001c19107812 */ /* 0x000fe200078ec0ff */
[----:B0-----:R-:W-:Y:S01]  /*58a0*/  IMAD.MOV.U32 R9, RZ, RZ, 0x3f800000 ;  /* 0x3f800000ff097424 */ /* 0x001fe200078e00ff */
[----:B------:R-:W-:Y:S01]  /*58b0*/  MOV R10, 0x3f800000 ;  /* 0x3f800000000a7802 */ /* 0x000fe20000000f00 */
[C---:B------:R-:W-:Y:S01]  /*58c0*/  IMAD R21, R17.reuse, 0x5, RZ ;  /* 0x0000000511157824 */ /* 0x040fe200078e02ff */
[----:B------:R-:W-:Y:S01]  /*58d0*/  IADD3 R185, R16, R185, RZ ;  /* 0x000000b910b97210 */ /* 0x000fe20007ffe0ff */
[----:B------:R-:W-:Y:S01]  /*58e0*/  IMAD.IADD R150, R150, 0x1, R16 ;  /* 0x0000000196967824 */ /* 0x000fe200078e0210 */
[C---:B------:R-:W-:Y:S01]  /*58f0*/  IADD3 R150, R16.reuse, R183, RZ ;  /* 0x000000b710967210 */ /* 0x040fe20007ffe0ff */
[C---:B------:R-:W-:Y:S01]  /*5900*/  IMAD.IADD R184, R16.reuse, 0x1, R184 ;  /* 0x0000000110b87824 */ /* 0x040fe200078e02b8 */
[C---:B------:R-:W-:Y:S01]  /*5910*/  IADD3 R181, R16.reuse, R181, RZ ;  /* 0x000000b510b57210 */ /* 0x040fe20007ffe0ff */
[C---:B------:R-:W-:Y:S01]  /*5920*/  IMAD.IADD R182, R16.reuse, 0x1, R182 ;  /* 0x0000000110b67824 */ /* 0x040fe200078e02b6 */
[----:B------:R-:W-:Y:S01]  /*5930*/  STL [R1+0x1c], R10 ;  /* 0x00001c0a01007387 */ /* 0x000fe20000100800 */
[C---:B------:R-:W-:Y:S01]  /*5940*/  IMAD.IADD R150, R16.reuse, 0x1, R175 ;  /* 0x0000000110967824 */ /* 0x040fe200078e02af */
[----:B------:R-:W-:Y:S01]  /*5950*/  IADD3 R16, R16, R174, RZ ;  /* 0x000000ae10107210 */ /* 0x000fe20007ffe0ff */
[----:B------:R-:W-:Y:S01]  /*5960*/  IMAD.WIDE R182, R17, 0x2, R220 ;  /* 0x0000000211b67825 */ /* 0x000fe200078e02dc */
[----:B------:R-:W-:Y:S01]  /*5970*/  LOP3.LUT R174, R229, 0x20, RZ, 0x3c, !PT ;  /* 0x00000020e5ae7812 */ /* 0x000fe200078e3cff */
[----:B------:R-:W-:Y:S01]  /*5980*/  STL [R1+0x18], R9 ;  /* 0x0000180901007387 */ /* 0x000fe20000100800 */
[C---:B------:R-:W-:Y:S01]  /*5990*/  SHF.L.U32 R18, R17.reuse, 0x1, RZ ;  /* 0x0000000111127819 */ /* 0x040fe200000006ff */
[----:B------:R-:W-:Y:S01]  /*59a0*/  IMAD.WIDE R174, R17, 0x2, R6 ;  /* 0x0000000211ae7825 */ /* 0x000fe200078e0206 */
[----:B------:R-:W-:Y:S01]  /*59b0*/  LOP3.LUT R16, R229, 0x60, RZ, 0x3c, !PT ;  /* 0x00000060e5107812 */ /* 0x000fe200078e3cff */
[----:B------:R-:W-:Y:S01]  /*59c0*/  STL [R1+0x14], R8 ;  /* 0x0000140801007387 */ /* 0x000fe20000100800 */
[C---:B------:R-:W-:Y:S01]  /*59d0*/  SHF.L.U32 R24, R17.reuse, 0x3, RZ ;  /* 0x0000000311187819 */ /* 0x040fe200000006ff */
[C---:B------:R-:W-:Y:S01]  /*59e0*/  IMAD R22, R17.reuse, 0x6, RZ ;  /* 0x0000000611167824 */ /* 0x040fe200078e02ff */
[C---:B------:R-:W-:Y:S01]  /*59f0*/  SHF.L.U32 R136, R17.reuse, 0x5, RZ ;  /* 0x0000000511887819 */ /* 0x040fe200000006ff */
[----:B------:R-:W-:Y:S01]  /*5a00*/  STL [R1+0x10], R10 ;  /* 0x0000100a01007387 */ /* 0x000fe20000100800 */
[----:B------:R-:W-:Y:S01]  /*5a10*/  IMAD R23, R17, 0x7, RZ ;  /* 0x0000000711177824 */ /* 0x000fe200078e02ff */
[----:B------:R-:W-:Y:S01]  /*5a20*/  LOP3.LUT R5, R225, 0x30, RZ, 0x3c, !PT ;  /* 0x00000030e1057812 */ /* 0x000fe200078e3cff */
[C---:B------:R-:W-:Y:S01]  /*5a30*/  IMAD R25, R17.reuse, 0x9, RZ ;  /* 0x0000000911197824 */ /* 0x040fe200078e02ff */
[----:B------:R-:W-:Y:S01]  /*5a40*/  STL [R1+0xc], R9 ;  /* 0x00000c0901007387 */ /* 0x000fe20000100800 */
[----:B------:R-:W-:Y:S01]  /*5a50*/  IMAD R26, R17, 0xa, RZ ;  /* 0x0000000a111a7824 */ /* 0x000fe200078e02ff */
[----:B------:R-:W-:Y:S01]  /*5a60*/  LOP3.LUT R4, R225, 0x40, RZ, 0x3c, !PT ;  /* 0x00000040e1047812 */ /* 0x000fe200078e3cff */
[C---:B------:R-:W-:Y:S01]  /*5a70*/  IMAD R27, R17.reuse, 0xb, RZ ;  /* 0x0000000b111b7824 */ /* 0x040fe200078e02ff */
[----:B------:R0:W-:Y:S01]  /*5a80*/  STL [R1+0x8], R8 ;  /* 0x0000080801007387 */ /* 0x0001e20000100800 */
[----:B------:R-:W-:Y:S01]  /*5a90*/  IMAD R28, R17, 0xc, RZ ;  /* 0x0000000c111c7824 */ /* 0x000fe200078e02ff */
[----:B------:R-:W-:Y:S01]  /*5aa0*/  LOP3.LUT R5, R225, 0x60, RZ, 0x3c, !PT ;  /* 0x00000060e1057812 */ /* 0x000fe200078e3cff */
[C---:B------:R-:W-:Y:S01]  /*5ab0*/  IMAD R29, R17.reuse, 0xd, RZ ;  /* 0x0000000d111d7824 */ /* 0x040fe200078e02ff */
[----:B------:R-:W-:Y:S01]  /*5ac0*/  STL.64 [R1+0x858], R182 ;  /* 0x000858b601007387 */ /* 0x000fe20000100a00 */
[----:B------:R-:W-:Y:S01]  /*5ad0*/  IMAD R30, R17, 0xe, RZ ;  /* 0x0000000e111e7824 */ /* 0x000fe200078e02ff */
[----:B------:R-:W-:Y:S01]  /*5ae0*/  LOP3.LUT R4, R225, 0x70, RZ, 0x3c, !PT ;  /* 0x00000070e1047812 */ /* 0x000fe200078e3cff */
[C---:B------:R-:W-:Y:S01]  /*5af0*/  IMAD R31, R17.reuse, 0xf, RZ ;  /* 0x0000000f111f7824 */ /* 0x040fe200078e02ff */
[----:B------:R1:W-:Y:S01]  /*5b00*/  STL.64 [R1+0x850], R174 ;  /* 0x000850ae01007387 */ /* 0x0003e20000100a00 */
[C---:B------:R-:W-:Y:S01]  /*5b10*/  IMAD.SHL.U32 R36, R17.reuse, 0x10, RZ ;  /* 0x0000001011247824 */ /* 0x040fe200078e00ff */
[----:B------:R-:W-:Y:S01]  /*5b20*/  MOV R4, RZ ;  /* 0x000000ff00047202 */ /* 0x000fe20000000f00 */
[C---:B------:R-:W-:Y:S01]  /*5b30*/  IMAD R37, R17.reuse, 0x11, RZ ;  /* 0x0000001111257824 */ /* 0x040fe200078e02ff */
[----:B------:R-:W-:Y:S01]  /*5b40*/  MOV R5, 0xff800000 ;  /* 0xff80000000057802 */ /* 0x000fe20000000f00 */
[C---:B------:R-:W-:Y:S01]  /*5b50*/  IMAD R38, R17.reuse, 0x12, RZ ;  /* 0x0000001211267824 */ /* 0x040fe200078e02ff */
[----:B0-----:R-:W-:Y:S01]  /*5b60*/  CS2R R8, SRZ ;  /* 0x0000000000087805 */ /* 0x001fe2000001ff00 */
[C---:B------:R-:W-:Y:S01]  /*5b70*/  IMAD R39, R17.reuse, 0x13, RZ ;  /* 0x0000001311277824 */ /* 0x040fe200078e02ff */
[----:B------:R-:W-:Y:S01]  /*5b80*/  CS2R R10, SRZ ;  /* 0x00000000000a7805 */ /* 0x000fe2000001ff00 */
[C---:B------:R-:W-:Y:S01]  /*5b90*/  IMAD R104, R17.reuse, 0x14, RZ ;  /* 0x0000001411687824 */ /* 0x040fe200078e02ff */
[----:B------:R-:W-:Y:S01]  /*5ba0*/  CS2R R14, SRZ ;  /* 0x00000000000e7805 */ /* 0x000fe2000001ff00 */
[----:B------:R-:W-:Y:S01]  /*5bb0*/  IMAD R105, R17, 0x15, RZ ;  /* 0x0000001511697824 */ /* 0x000fe200078e02ff */
[----:B------:R-:W-:Y:S01]  /*5bc0*/  LOP3.LUT R150, R229, 0x40, RZ, 0x3c, !PT ;  /* 0x00000040e5967812 */ /* 0x000fe200078e3cff */
[----:B------:R-:W-:-:S02]  /*5bd0*/  IMAD R106, R17, 0x16, RZ ;  /* 0x00000016116a7824 */ /* 0x000fc400078e02ff */
[C---:B------:R-:W-:Y:S02]  /*5be0*/  IMAD R107, R17.reuse, 0x17, RZ ;  /* 0x00000017116b7824 */ /* 0x040fe400078e02ff */
[C---:B------:R-:W-:Y:S02]  /*5bf0*/  IMAD R124, R17.reuse, 0x18, RZ ;  /* 0x00000018117c7824 */ /* 0x040fe400078e02ff */
[C---:B------:R-:W-:Y:S02]  /*5c00*/  IMAD R125, R17.reuse, 0x19, RZ ;  /* 0x00000019117d7824 */ /* 0x040fe400078e02ff */
[C---:B------:R-:W-:Y:S02]  /*5c10*/  IMAD R126, R17.reuse, 0x1a, RZ ;  /* 0x0000001a117e7824 */ /* 0x040fe400078e02ff */
[C---:B------:R-:W-:Y:S02]  /*5c20*/  IMAD R127, R17.reuse, 0x1b, RZ ;  /* 0x0000001b117f7824 */ /* 0x040fe400078e02ff */
        /* <DEDUP_REMOVED lines=34> */
[----:B------:R-:W-:Y:S02]  /*5e50*/  IMAD R173, R17, 0x3f, RZ ;  /* 0x0000003f11ad7824 */ /* 0x000fe400078e02ff */
[----:B------:R-:W-:-:S04]  /*5e60*/  IMAD.WIDE R180, R18, 0x2, R220 ;  /* 0x0000000212b47825 */ /* 0x000fc800078e02dc */
[----:B------:R-:W-:Y:S01]  /*5e70*/  IMAD.WIDE R16, R18, 0x2, R6 ;  /* 0x0000000212107825 */ /* 0x000fe200078e0206 */
[----:B------:R-:W-:Y:S03]  /*5e80*/  STL.64 [R1+0x840], R180 ;  /* 0x000840b401007387 */ /* 0x000fe60000100a00 */
[C---:B-1----:R-:W-:Y:S01]  /*5e90*/  IMAD.WIDE R174, R19.reuse, 0x2, R220 ;  /* 0x0000000213ae7825 */ /* 0x042fe200078e02dc */
[----:B------:R0:W-:Y:S03]  /*5ea0*/  STL.64 [R1+0x838], R16 ;  /* 0x0008381001007387 */ /* 0x0001e60000100a00 */
[----:B------:R-:W-:Y:S01]  /*5eb0*/  IMAD.WIDE R18, R19, 0x2, R6 ;  /* 0x0000000213127825 */ /* 0x000fe200078e0206 */
[----:B------:R1:W-:Y:S03]  /*5ec0*/  STL.64 [R1+0x830], R174 ;  /* 0x000830ae01007387 */ /* 0x0003e60000100a00 */
[----:B------:R-:W-:Y:S01]  /*5ed0*/  IMAD.MOV.U32 R3, RZ, RZ, RZ ;  /* 0x000000ffff037224 */ /* 0x000fe200078e00ff */
[----:B------:R2:W-:Y:S01]  /*5ee0*/  STL.64 [R1+0x828], R18 ;  /* 0x0008281201007387 */ /* 0x0005e20000100a00 */
[----:B0-----:R-:W-:-:S04]  /*5ef0*/  IMAD.WIDE R16, R20, 0x2, R220 ;  /* 0x0000000214107825 */ /* 0x001fc800078e02dc */
[----:B-1----:R-:W-:Y:S01]  /*5f00*/  IMAD.WIDE R174, R20, 0x2, R6 ;  /* 0x0000000214ae7825 */ /* 0x002fe200078e0206 */
[----:B------:R0:W-:Y:S03]  /*5f10*/  STL.64 [R1+0x820], R16 ;  /* 0x0008201001007387 */ /* 0x0001e60000100a00 */
[C---:B--2---:R-:W-:Y:S01]  /*5f20*/  IMAD.WIDE R18, R21.reuse, 0x2, R220 ;  /* 0x0000000215127825 */ /* 0x044fe200078e02dc */
[----:B------:R-:W-:Y:S04]  /*5f30*/  STL.64 [R1+0x818], R174 ;  /* 0x000818ae01007387 */ /* 0x000fe80000100a00 */
[----:B------:R1:W-:Y:S01]  /*5f40*/  STL.64 [R1+0x810], R18 ;  /* 0x0008101201007387 */ /* 0x0003e20000100a00 */
[----:B0-----:R-:W-:-:S04]  /*5f50*/  IMAD.WIDE R16, R21, 0x2, R6 ;  /* 0x0000000215107825 */ /* 0x001fc800078e0206 */
[C---:B------:R-:W-:Y:S01]  /*5f60*/  IMAD.WIDE R20, R22.reuse, 0x2, R220 ;  /* 0x0000000216147825 */ /* 0x040fe200078e02dc */
[----:B------:R0:W-:Y:S03]  /*5f70*/  STL.64 [R1+0x808], R16 ;  /* 0x0008081001007387 */ /* 0x0001e60000100a00 */
[----:B-1----:R-:W-:Y:S01]  /*5f80*/  IMAD.WIDE R18, R22, 0x2, R6 ;  /* 0x0000000216127825 */ /* 0x002fe200078e0206 */
[----:B------:R1:W-:Y:S04]  /*5f90*/  STL.64 [R1+0x800], R20 ;  /* 0x0008001401007387 */ /* 0x0003e80000100a00 */
[----:B------:R2:W-:Y:S01]  /*5fa0*/  STL.64 [R1+0x7f8], R18 ;  /* 0x0007f81201007387 */ /* 0x0005e20000100a00 */
[----:B0-----:R-:W-:-:S04]  /*5fb0*/  IMAD.WIDE R16, R23, 0x2, R220 ;  /* 0x0000000217107825 */ /* 0x001fc800078e02dc */
[----:B-1----:R-:W-:Y:S01]  /*5fc0*/  IMAD.WIDE R20, R23, 0x2, R6 ;  /* 0x0000000217147825 */ /* 0x002fe200078e0206 */
[----:B------:R0:W-:Y:S03]  /*5fd0*/  STL.64 [R1+0x7f0], R16 ;  /* 0x0007f01001007387 */ /* 0x0001e60000100a00 */
[C---:B--2---:R-:W-:Y:S01]  /*5fe0*/  IMAD.WIDE R18, R24.reuse, 0x2, R220 ;  /* 0x0000000218127825 */ /* 0x044fe200078e02dc */
[----:B------:R1:W-:Y:S04]  /*5ff0*/  STL.64 [R1+0x7e8], R20 ;  /* 0x0007e81401007387 */ /* 0x0003e80000100a00 */
[----:B------:R2:W-:Y:S01]  /*6000*/  STL.64 [R1+0x7e0], R18 ;  /* 0x0007e01201007387 */ /* 0x0005e20000100a00 */
[----:B0-----:R-:W-:-:S04]  /*6010*/  IMAD.WIDE R16, R24, 0x2, R6 ;  /* 0x0000000218107825 */ /* 0x001fc800078e0206 */
[C---:B-1----:R-:W-:Y:S01]  /*6020*/  IMAD.WIDE R20, R25.reuse, 0x2, R220 ;  /* 0x0000000219147825 */ /* 0x042fe200078e02dc */
[----:B------:R0:W-:Y:S03]  /*6030*/  STL.64 [R1+0x7d8], R16 ;  /* 0x0007d81001007387 */ /* 0x0001e60000100a00 */
[----:B--2---:R-:W-:Y:S01]  /*6040*/  IMAD.WIDE R18, R25, 0x2, R6 ;  /* 0x0000000219127825 */ /* 0x004fe200078e0206 */
        /* <DEDUP_REMOVED lines=216> */
[----:B------:R-:W-:Y:S04]  /*6dd0*/  STL.64 [R1+0x470], R20 ;  /* 0x0004701401007387 */ /* 0x000fe80000100a00 */
[----:B------:R1:W-:Y:S01]  /*6de0*/  STL.64 [R1+0x468], R18 ;  /* 0x0004681201007387 */ /* 0x0003e20000100a00 */
[----:B0-----:R-:W-:-:S02]  /*6df0*/  LOP3.LUT R17, R2, 0x20, RZ, 0x3c, !PT ;  /* 0x0000002002117812 */ /* 0x001fc400078e3cff */
[----:B------:R-:W-:Y:S02]  /*6e00*/  LOP3.LUT R16, R2, 0x40, RZ, 0x3c, !PT ;  /* 0x0000004002107812 */ /* 0x000fe400078e3cff */
[----:B------:R-:W-:Y:S02]  /*6e10*/  LOP3.LUT R17, R227, 0x40, RZ, 0x3c, !PT ;  /* 0x00000040e3117812 */ /* 0x000fe400078e3cff */
[----:B------:R-:W-:Y:S02]  /*6e20*/  LOP3.LUT R16, R226, 0x40, RZ, 0x3c, !PT ;  /* 0x00000040e2107812 */ /* 0x000fe400078e3cff */
[----:B-1----:R-:W-:Y:S02]  /*6e30*/  LOP3.LUT R18, R2, 0x60, RZ, 0x3c, !PT ;  /* 0x0000006002127812 */ /* 0x002fe400078e3cff */
.L_x_19:
[----:B------:R-:W2:Y:S04]  /*6e40*/  LDL.64 R22, [R1+0x850] ;  /* 0x0008500001167983 */ /* 0x000ea80000100a00 */
[----:B------:R-:W3:Y:S04]  /*6e50*/  LDL.64 R38, [R1+0x820] ;  /* 0x0008200001267983 */ /* 0x000ee80000100a00 */
[----:B------:R-:W4:Y:S04]  /*6e60*/  LDL.64 R106, [R1+0x838] ;  /* 0x00083800016a7983 */ /* 0x000f280000100a00 */
[----:B------:R-:W3:Y:S04]  /*6e70*/  LDL.64 R30, [R1+0x810] ;  /* 0x00081000011e7983 */ /* 0x000ee80000100a00 */
[----:B------:R-:W3:Y:S04]  /*6e80*/  LDL.64 R24, [R1+0x858] ;  /* 0x0008580001187983 */ /* 0x000ee80000100a00 */
[----:B------:R-:W3:Y:S04]  /*6e90*/  LDL.64 R104, [R1+0x828] ;  /* 0x0008280001687983 */ /* 0x000ee80000100a00 */
[----:B------:R-:W3:Y:S04]  /*6ea0*/  LDL.64 R20, [R1+0x840] ;  /* 0x0008400001147983 */ /* 0x000ee80000100a00 */
[----:B------:R-:W3:Y:S04]  /*6eb0*/  LDL.64 R134, [R1+0x830] ;  /* 0x0008300001867983 */ /* 0x000ee80000100a00 */
[----:B------:R-:W3:Y:S04]  /*6ec0*/  LDL.64 R36, [R1+0x818] ;  /* 0x0008180001247983 */ /* 0x000ee80000100a00 */
[----:B------:R-:W3:Y:S04]  /*6ed0*/  LDL.64 R28, [R1+0x808] ;  /* 0x00080800011c7983 */ /* 0x000ee80000100a00 */
[----:B------:R0:W-:Y:S04]  /*6ee0*/  STL [R1+0x8c4], R48 ;  /* 0x0008c43001007387 */ /* 0x0001e80000100800 */
[----:B------:R1:W-:Y:S04]  /*6ef0*/  STL [R1+0x8c0], R47 ;  /* 0x0008c02f01007387 */ /* 0x0003e80000100800 */
[----:B------:R-:W-:Y:S04]  /*6f00*/  STL [R1+0x8bc], R46 ;  /* 0x0008bc2e01007387 */ /* 0x000fe80000100800 */
[----:B------:R-:W-:Y:S04]  /*6f10*/  STL [R1+0x8b8], R45 ;  /* 0x0008b82d01007387 */ /* 0x000fe80000100800 */
[----:B------:R-:W-:Y:S04]  /*6f20*/  STL [R1+0x8b4], R44 ;  /* 0x0008b42c01007387 */ /* 0x000fe80000100800 */
        /* <DEDUP_REMOVED lines=8> */
[----:B------:R-:W-:Y:S04]  /*6fb0*/  STL [R1+0x890], R15 ;  /* 0x0008900f01007387 */ /* 0x000fe80000100800 */
[----:B------:R-:W-:Y:S04]  /*6fc0*/  STL [R1+0x88c], R14 ;  /* 0x00088c0e01007387 */ /* 0x000fe80000100800 */
[----:B------:R-:W-:Y:S04]  /*6fd0*/  STL [R1+0x888], R13 ;  /* 0x0008880d01007387 */ /* 0x000fe80000100800 */
[----:B------:R0:W-:Y:S04]  /*6fe0*/  STL [R1+0x884], R12 ;  /* 0x0008840c01007387 */ /* 0x0001e80000100800 */
[----:B------:R-:W-:Y:S04]  /*6ff0*/  STL [R1+0x880], R11 ;  /* 0x0008800b01007387 */ /* 0x000fe80000100800 */
[----:B------:R0:W-:Y:S04]  /*7000*/  STL [R1+0x87c], R10 ;  /* 0x00087c0a01007387 */ /* 0x0001e80000100800 */
[----:B------:R0:W-:Y:S04]  /*7010*/  STL [R1+0x878], R9 ;  /* 0x0008780901007387 */ /* 0x0001e80000100800 */
[----:B------:R-:W-:Y:S04]  /*7020*/  STL [R1+0x874], R8 ;  /* 0x0008740801007387 */ /* 0x000fe80000100800 */
[----:B------:R-:W-:Y:S04]  /*7030*/  STL [R1+0x870], R5 ;  /* 0x0008700501007387 */ /* 0x000fe80000100800 */
[----:B------:R-:W-:Y:S04]  /*7040*/  STL [R1+0x86c], R3 ;  /* 0x00086c0301007387 */ /* 0x000fe80000100800 */
[----:B------:R0:W-:Y:S01]  /*7050*/  STL [R1+0x868], R0 ;  /* 0x0008680001007387 */ /* 0x0001e20000100800 */
[----:B-----5:R-:W-:-:S03]  /*7060*/  IMAD.WIDE R18, R4, 0x2, R220 ;  /* 0x0000000204127825 */ /* 0x020fc600078e02dc */
[----:B------:R-:W3:Y:S04]  /*7070*/  LDL.64 R26, [R1+0x7f0] ;  /* 0x0007f000011a7983 */ /* 0x000ee80000100a00 */
[----:B------:R-:W3:Y:S04]  /*7080*/  LDL.64 R124, [R1+0x7e8] ;  /* 0x0007e800017c7983 */ /* 0x000ee80000100a00 */
[----:B------:R-:W3:Y:S04]  /*7090*/  LDL.64 R126, [R1+0x7f8] ;  /* 0x0007f800017e7983 */ /* 0x000ee80000100a00 */
[----:B0-----:R4:W3:Y:S04]  /*70a0*/  LDG.E.U16 R48, [R18.64] ;  /* 0x0000000612307981 */ /* 0x0018e8000c1e1500 */
[----:B------:R-:W3:Y:S04]  /*70b0*/  LDL.64 R138, [R1+0x7d0] ;  /* 0x0007d000018a7983 */ /* 0x000ee80000100a00 */
[----:B------:R-:W3:Y:S01]  /*70c0*/  LDL.64 R132, [R1+0x800] ;  /* 0x0008000001847983 */ /* 0x000ee20000100a00 */
[----:B------:R-:W-:-:S03]  /*70d0*/  IMAD.WIDE R16, R4, 0x2, R6 ;  /* 0x0000000204107825 */ /* 0x000fc600078e0206 */
[----:B------:R-:W3:Y:S04]  /*70e0*/  LDL.64 R140, [R1+0x7d8] ;  /* 0x0007d800018c7983 */ /* 0x000ee80000100a00 */
[----:B-1----:R0:W3:Y:S04]  /*70f0*/  LDG.E.U16 R47, [R16.64] ;  /* 0x00000006102f7981 */ /* 0x0020e8000c1e1500 */
[----:B------:R-:W3:Y:S04]  /*7100*/  LDL.64 R136, [R1+0x7c8] ;  /* 0x0007c80001887983 */ /* 0x000ee80000100a00 */
[----:B------:R-:W3:Y:S04]  /*7110*/  LDL.64 R148, [R1+0x5f0] ;  /* 0x0005f00001947983 */ /* 0x000ee80000100a00 */
[----:B------:R-:W3:Y:S04]  /*7120*/  LDL.64 R142, [R1+0x5e0] ;  /* 0x0005e000018e7983 */ /* 0x000ee80000100a00 */
[----:B------:R-:W3:Y:S01]  /*7130*/  LDL.64 R152, [R1+0x5b0] ;  /* 0x0005b00001987983 */ /* 0x000ee20000100a00 */
[----:B--2---:R-:W-:-:S05]  /*7140*/  IMAD.WIDE R22, R4, 0x2, R22 ;  /* 0x0000000204167825 */ /* 0x004fca00078e0216 */
[----:B------:R3:W2:Y:S01]  /*7150*/  LDG.E.U16 R43, [R22.64] ;  /* 0x00000006162b7981 */ /* 0x0006a2000c1e1500 */
[----:B----4-:R-:W-:-:S03]  /*7160*/  IMAD.WIDE R18, R4, 0x2, R106 ;  /* 0x0000000204127825 */ /* 0x010fc600078e026a */
[----:B------:R-:W4:Y:S04]  /*7170*/  LDL.64 R106, [R1+0x7e0] ;  /* 0x0007e000016a7983 */ /* 0x000f280000100a00 */
[----:B------:R1:W2:Y:S01]  /*7180*/  LDG.E.U16 R35, [R18.64] ;  /* 0x0000000612237981 */ /* 0x0002a2000c1e1500 */
[----:B---3--:R-:W-:-:S03]  /*7190*/  IMAD.WIDE R22, R4, 0x2, R38 ;  /* 0x0000000204167825 */ /* 0x008fc600078e0226 */
[----:B------:R-:W3:Y:S01]  /*71a0*/  LDL.64 R38, [R1+0x7c0] ;  /* 0x0007c00001267983 */ /* 0x000ee20000100a00 */
[----:B------:R-:W-:-:S03]  /*71b0*/  IMAD.WIDE R24, R4, 0x2, R24 ;  /* 0x0000000204187825 */ /* 0x000fc600078e0218 */
[----:B------:R0:W2:Y:S01]  /*71c0*/  LDG.E.U16 R12, [R22.64] ;  /* 0x00000006160c7981 */ /* 0x0000a2000c1e1500 */
[----:B-1----:R-:W-:-:S03]  /*71d0*/  IMAD.WIDE R18, R4, 0x2, R30 ;  /* 0x0000000204127825 */ /* 0x002fc600078e021e */
[----:B------:R-:W2:Y:S04]  /*71e0*/  LDL.64 R30, [R1+0x7a8] ;  /* 0x0007a800011e7983 */ /* 0x000ea80000100a00 */
[----:B------:R1:W2:Y:S01]  /*71f0*/  LDG.E.U16 R44, [R24.64] ;  /* 0x00000006182c7981 */ /* 0x0002a2000c1e1500 */
[----:B------:R-:W-:-:S03]  /*7200*/  IMAD.WIDE R20, R4, 0x2, R20 ;  /* 0x0000000204147825 */ /* 0x000fc600078e0214 */
[----:B------:R0:W2:Y:S04]  /*7210*/  LDG.E.U16 R10, [R18.64] ;  /* 0x00000006120a7981 */ /* 0x0000a8000c1e1500 */
[----:B------:R0:W2:Y:S01]  /*7220*/  LDG.E.U16 R40, [R20.64] ;  /* 0x0000000614287981 */ /* 0x0000a2000c1e1500 */
[----:B-1----:R-:W-:-:S03]  /*7230*/  IMAD.WIDE R24, R4, 0x2, R104 ;  /* 0x0000000204187825 */ /* 0x002fc600078e0268 */
[----:B------:R-:W2:Y:S01]  /*7240*/  LDL.64 R104, [R1+0x7b8] ;  /* 0x0007b80001687983 */ /* 0x000ea20000100a00 */
[----:B0-----:R-:W-:-:S03]  /*7250*/  IMAD.WIDE R16, R4, 0x2, R134 ;  /* 0x0000000204107825 */ /* 0x001fc600078e0286 */
[----:B------:R-:W2:Y:S01]  /*7260*/  LDL.64 R134, [R1+0x790] ;  /* 0x0007900001867983 */ /* 0x000ea20000100a00 */
[----:B------:R-:W-:-:S03]  /*7270*/  IMAD.WIDE R20, R4, 0x2, R36 ;  /* 0x0000000204147825 */ /* 0x000fc600078e0224 */
[----:B------:R-:W2:Y:S04]  /*7280*/  LDL.64 R36, [R1+0x7b0] ;  /* 0x0007b00001247983 */ /* 0x000ea80000100a00 */
[----:B------:R0:W2:Y:S04]  /*7290*/  LDG.E.U16 R11, [R20.64] ;  /* 0x00000006140b7981 */ /* 0x0000a8000c1e1500 */
[----:B------:R1:W2:Y:S04]  /*72a0*/  LDG.E.U16 R32, [R16.64] ;  /* 0x0000000610207981 */ /* 0x0002a8000c1e1500 */
[----:B------:R0:W2:Y:S01]  /*72b0*/  LDG.E.U16 R15, [R24.64] ;  /* 0x00000006180f7981 */ /* 0x0000a2000c1e1500 */
[----:B-1----:R-:W-:-:S03]  /*72c0*/  IMAD.WIDE R16, R4, 0x2, R28 ;  /* 0x0000000204107825 */ /* 0x002fc600078e021c */
[----:B------:R-:W2:Y:S04]  /*72d0*/  LDL.64 R28, [R1+0x7a0] ;  /* 0x0007a000011c7983 */ /* 0x000ea80000100a00 */
[----:B------:R4:W2:Y:S01]  /*72e0*/  LDG.E.U16 R9, [R16.64] ;  /* 0x0000000610097981 */ /* 0x0008a2000c1e1500 */
[----:B0-----:R-:W-:-:S03]  /*72f0*/  IMAD.WIDE R20, R4, 0x2, R26 ;  /* 0x0000000204147825 */ /* 0x001fc600078e021a */
[----:B------:R-:W2:Y:S01]  /*7300*/  LDL.64 R26, [R1+0x798] ;  /* 0x00079800011a7983 */ /* 0x000ea20000100a00 */
[----:B------:R-:W-:-:S03]  /*7310*/  IMAD.WIDE R18, R4, 0x2, R124 ;  /* 0x0000000204127825 */ /* 0x000fc600078e027c */
[----:B------:R-:W2:Y:S01]  /*7320*/  LDL.64 R124, [R1+0x778] ;  /* 0x00077800017c7983 */ /* 0x000ea20000100a00 */
[----:B------:R-:W-:-:S03]  /*7330*/  IMAD.WIDE R22, R4, 0x2, R126 ;  /* 0x0000000204167825 */ /* 0x000fc600078e027e */
[----:B------:R3:W2:Y:S04]  /*7340*/  LDG.E.U16 R0, [R18.64] ;  /* 0x0000000612007981 */ /* 0x0006a8000c1e1500 */
[----:B------:R0:W2:Y:S04]  /*7350*/  LDG.E.U16 R5, [R22.64] ;  /* 0x0000000616057981 */ /* 0x0000a8000c1e1500 */
[----:B------:R-:W2:Y:S01]  /*7360*/  LDL.64 R126, [R1+0x780] ;  /* 0x00078000017e7983 */ /* 0x000ea20000100a00 */
[----:B------:R-:W-:-:S03]  /*7370*/  IMAD.WIDE R24, R4, 0x2, R132 ;  /* 0x0000000204187825 */ /* 0x000fc600078e0284 */
[----:B------:R-:W2:Y:S01]  /*7380*/  LDL.64 R132, [R1+0x788] ;  /* 0x0007880001847983 */ /* 0x000ea20000100a00 */
[----:B0-----:R-:W-:-:S03]  /*7390*/  IMAD.WIDE R22, R4, 0x2, R138 ;  /* 0x0000000204167825 */ /* 0x001fc600078e028a */
[----:B------:R0:W2:Y:S04]  /*73a0*/  LDG.E.U16 R8, [R24.64] ;  /* 0x0000000618087981 */ /* 0x0000a8000c1e1500 */
[----:B------:R2:W2:Y:S04]  /*73b0*/  LDG.E.U16 R42, [R22.64] ;  /* 0x00000006162a7981 */ /* 0x0004a8000c1e1500 */
[----:B------:R1:W2:Y:S04]  /*73c0*/  LDG.E.U16 R3, [R20.64] ;  /* 0x0000000614037981 */ /* 0x0002a8000c1e1500 */
[----:B------:R-:W2:Y:S01]  /*73d0*/  LDL.64 R138, [R1+0x738] ;  /* 0x00073800018a7983 */ /* 0x000ea20000100a00 */
[----:B---3--:R-:W-:-:S03]  /*73e0*/  IMAD.WIDE R18, R4, 0x2, R38 ;  /* 0x0000000204127825 */ /* 0x008fc600078e0226 */
[----:B------:R-:W3:Y:S01]  /*73f0*/  LDL.64 R38, [R1+0x768] ;  /* 0x0007680001267983 */ /* 0x000ee20000100a00 */
[----:B----4-:R-:W-:-:S03]  /*7400*/  IMAD.WIDE R16, R4, 0x2, R106 ;  /* 0x0000000204107825 */ /* 0x010fc600078e026a */
[----:B------:R-:W4:Y:S01]  /*7410*/  LDL.64 R106, [R1+0x770] ;  /* 0x00077000016a7983 */ /* 0x000f220000100a00 */
[----:B--2---:R-:W-:-:S03]  /*7420*/  IMAD.WIDE R22, R4, 0x2, R30 ;  /* 0x0000000204167825 */ /* 0x004fc600078e021e */
[----:B------:R-:W2:Y:S04]  /*7430*/  LDL.64 R30, [R1+0x760] ;  /* 0x00076000011e7983 */ /* 0x000ea80000100a00 */
[----:B------:R1:W2:Y:S01]  /*7440*/  LDG.E.U16 R46, [R16.64] ;  /* 0x00000006102e7981 */ /* 0x0002a2000c1e1500 */
[----:B0-----:R-:W-:-:S03]  /*7450*/  IMAD.WIDE R24, R4, 0x2, R140 ;  /* 0x0000000204187825 */ /* 0x001fc600078e028c */
[----:B------:R0:W2:Y:S01]  /*7460*/  LDG.E.U16 R34, [R18.64] ;  /* 0x0000000612227981 */ /* 0x0000a2000c1e1500 */
[----:B-1----:R-:W-:-:S03]  /*7470*/  IMAD.WIDE R20, R4, 0x2, R136 ;  /* 0x0000000204147825 */ /* 0x002fc600078e0288 */
[----:B------:R1:W2:Y:S01]  /*7480*/  LDG.E.U16 R45, [R24.64] ;  /* 0x00000006182d7981 */ /* 0x0002a2000c1e1500 */
[----:B------:R-:W-:-:S03]  /*7490*/  IMAD.WIDE R16, R4, 0x2, R104 ;  /* 0x0000000204107825 */ /* 0x000fc600078e0268 */
[----:B------:R-:W2:Y:S04]  /*74a0*/  LDL.64 R104, [R1+0x758] ;  /* 0x0007580001687983 */ /* 0x000ea80000100a00 */
[----:B------:R0:W4:Y:S01]  /*74b0*/  LDG.E.U16 R33, [R16.64] ;  /* 0x0000000610217981 */ /* 0x000122000c1e1500 */
[----:B-1----:R-:W-:-:S03]  /*74c0*/  IMAD.WIDE R24, R4, 0x2, R36 ;  /* 0x0000000204187825 */ /* 0x002fc600078e0224 */
[----:B------:R-:W4:Y:S04]  /*74d0*/  LDL.64 R36, [R1+0x750] ;  /* 0x0007500001247983 */ /* 0x000f280000100a00 */
[----:B------:R1:W4:Y:S01]  /*74e0*/  LDG.E.U16 R41, [R20.64] ;  /* 0x0000000614297981 */ /* 0x000322000c1e1500 */
[----:B0-----:R-:W-:-:S03]  /*74f0*/  IMAD.WIDE R16, R4, 0x2, R134 ;  /* 0x0000000204107825 */ /* 0x001fc600078e0286 */
[----:B------:R0:W4:Y:S04]  /*7500*/  LDG.E.U16 R13, [R22.64] ;  /* 0x00000006160d7981 */ /* 0x000128000c1e1500 */
[----:B------:R3:W4:Y:S04]  /*7510*/  LDG.E.U16 R247, [R16.64] ;  /* 0x0000000610f77981 */ /* 0x000728000c1e1500 */
[----:B------:R0:W4:Y:S01]  /*7520*/  LDG.E.U16 R14, [R24.64] ;  /* 0x00000006180e7981 */ /* 0x000122000c1e1500 */
[----:B-1----:R-:W-:-:S03]  /*7530*/  IMAD.WIDE R20, R4, 0x2, R28 ;  /* 0x0000000204147825 */ /* 0x002fc600078e021c */
[----:B------:R-:W4:Y:S04]  /*7540*/  LDL.64 R28, [R1+0x748] ;  /* 0x00074800011c7983 */ /* 0x000f280000100a00 */
[----:B------:R1:W4:Y:S04]  /*7550*/  LDG.E.U16 R251, [R20.64] ;  /* 0x0000000614fb7981 */ /* 0x000328000c1e1500 */
[----:B------:R-:W4:Y:S04]  /*7560*/  LDL.64 R134, [R1+0x728] ;  /* 0x0007280001867983 */ /* 0x000f280000100a00 */
[----:B------:R-:W4:Y:S04]  /*7570*/  LDL.64 R136, [R1+0x730] ;  /* 0x0007300001887983 */ /* 0x000f280000100a00 */
[----:B------:R-:W4:Y:S01]  /*7580*/  LDL.64 R140, [R1+0x620] ;  /* 0x00062000018c7983 */ /* 0x000f220000100a00 */
[----:B------:R-:W-:-:S03]  /*7590*/  IMAD.WIDE R18, R4, 0x2, R26 ;  /* 0x0000000204127825 */ /* 0x000fc600078e021a */
[----:B------:R-:W4:Y:S01]  /*75a0*/  LDL.64 R26, [R1+0x740] ;  /* 0x00074000011a7983 */ /* 0x000f220000100a00 */
[----:B-1----:R-:W-:-:S03]  /*75b0*/  IMAD.WIDE R20, R4, 0x2, R124 ;  /* 0x0000000204147825 */ /* 0x002fc600078e027c */
[----:B------:R-:W4:Y:S04]  /*75c0*/  LDL.64 R124, [R1+0x710] ;  /* 0x00071000017c7983 */ /* 0x000f280000100a00 */
[----:B------:R2:W4:Y:S04]  /*75d0*/  LDG.E.U16 R241, [R20.64] ;  /* 0x0000000614f17981 */ /* 0x000528000c1e1500 */
[----:B------:R4:W4:Y:S01]  /*75e0*/  LDG.E.U16 R249, [R18.64] ;  /* 0x0000000612f97981 */ /* 0x000922000c1e1500 */
[----:B0-----:R-:W-:-:S03]  /*75f0*/  IMAD.WIDE R22, R4, 0x2, R126 ;  /* 0x0000000204167825 */ /* 0x001fc600078e027e */
[----:B------:R-:W4:Y:S01]  /*7600*/  LDL.64 R126, [R1+0x718] ;  /* 0x00071800017e7983 */ /* 0x000f220000100a00 */
[----:B------:R-:W-:-:S03]  /*7610*/  IMAD.WIDE R24, R4, 0x2, R132 ;  /* 0x0000000204187825 */ /* 0x000fc600078e0284 */
[----:B------:R0:W4:Y:S04]  /*7620*/  LDG.E.U16 R243, [R22.64] ;  /* 0x0000000616f37981 */ /* 0x000128000c1e1500 */
[----:B------:R-:W4:Y:S04]  /*7630*/  LDL.64 R132, [R1+0x720] ;  /* 0x0007200001847983 */ /* 0x000f280000100a00 */
[----:B------:R1:W4:Y:S04]  /*7640*/  LDG.E.U16 R245, [R24.64] ;  /* 0x0000000618f57981 */ /* 0x000328000c1e1500 */
[----:B-1----:R-:W4:Y:S01]  /*7650*/  LDL.64 R24, [R1+0x6c0] ;  /* 0x0006c00001187983 */ /* 0x002f220000100a00 */
[----:B---3--:R-:W-:-:S03]  /*7660*/  IMAD.WIDE R16, R4, 0x2, R38 ;  /* 0x0000000204107825 */ /* 0x008fc600078e0226 */
[----:B------:R-:W3:Y:S01]  /*7670*/  LDL.64 R38, [R1+0x700] ;  /* 0x0007000001267983 */ /* 0x000ee20000100a00 */
[----:B--2---:R-:W-:-:S03]  /*7680*/  IMAD.WIDE R20, R4, 0x2, R104 ;  /* 0x0000000204147825 */ /* 0x004fc600078e0268 */
[----:B------:R1:W2:Y:S01]  /*7690*/  LDG.E.U16 R237, [R16.64] ;  /* 0x0000000610ed7981 */ /* 0x0002a2000c1e1500 */
[----:B0-----:R-:W-:-:S03]  /*76a0*/  IMAD.WIDE R22, R4, 0x2, R30 ;  /* 0x0000000204167825 */ /* 0x001fc600078e021e */
[----:B------:R-:W2:Y:S04]  /*76b0*/  LDL.64 R104, [R1+0x6f0] ;  /* 0x0006f00001687983 */ /* 0x000ea80000100a00 */
[----:B------:R-:W2:Y:S01]  /*76c0*/  LDL.64 R30, [R1+0x6f8] ;  /* 0x0006f800011e7983 */ /* 0x000ea20000100a00 */
[----:B----4-:R-:W-:-:S03]  /*76d0*/  IMAD.WIDE R18, R4, 0x2, R106 ;  /* 0x0000000204127825 */ /* 0x010fc600078e026a */
[----:B------:R-:W4:Y:S04]  /*76e0*/  LDL.64 R106, [R1+0x708] ;  /* 0x00070800016a7983 */ /* 0x000f280000100a00 */
[----:B------:R0:W4:Y:S04]  /*76f0*/  LDG.E.U16 R239, [R18.64] ;  /* 0x0000000612ef7981 */ /* 0x000128000c1e1500 */
[----:B------:R1:W4:Y:S04]  /*7700*/  LDG.E.U16 R235, [R22.64] ;  /* 0x0000000616eb7981 */ /* 0x000328000c1e1500 */
[----:B------:R2:W4:Y:S01]  /*7710*/  LDG.E.U16 R233, [R20.64] ;  /* 0x0000000614e97981 */ /* 0x000522000c1e1500 */
[----:B0-----:R-:W-:-:S03]  /*7720*/  IMAD.WIDE R18, R4, 0x2, R36 ;  /* 0x0000000204127825 */ /* 0x001fc600078e0224 */
[----:B------:R-:W4:Y:S01]  /*7730*/  LDL.64 R36, [R1+0x6e0] ;  /* 0x0006e00001247983 */ /* 0x000f220000100a00 */
[----:B-1----:R-:W-:-:S03]  /*7740*/  IMAD.WIDE R16, R4, 0x2, R28 ;  /* 0x0000000204107825 */ /* 0x002fc600078e021c */
[----:B------:R-:W4:Y:S04]  /*7750*/  LDL.64 R28, [R1+0x6e8] ;  /* 0x0006e800011c7983 */ /* 0x000f280000100a00 */
[----:B------:R0:W4:Y:S04]  /*7760*/  LDG.E.U16 R231, [R18.64] ;  /* 0x0000000612e77981 */ /* 0x000128000c1e1500 */
[----:B------:R1:W4:Y:S04]  /*7770*/  LDG.E.U16 R224, [R16.64] ;  /* 0x0000000610e07981 */ /* 0x000328000c1e1500 */
[----:B0-----:R-:W4:Y:S04]  /*7780*/  LDL.64 R18, [R1+0x6d0] ;  /* 0x0006d00001127983 */ /* 0x001f280000100a00 */
[----:B-1----:R-:W4:Y:S01]  /*7790*/  LDL.64 R16, [R1+0x6c8] ;  /* 0x0006c80001107983 */ /* 0x002f220000100a00 */
[----:B------:R-:W-:-:S03]  /*77a0*/  IMAD.WIDE R222, R4, 0x2, R26 ;  /* 0x0000000204de7825 */ /* 0x000fc600078e021a */
[----:B------:R-:W4:Y:S01]  /*77b0*/  LDL.64 R26, [R1+0x6d8] ;  /* 0x0006d800011a7983 */ /* 0x000f220000100a00 */
        /* <DEDUP_REMOVED lines=11> */
[----:B------:R-:W4:Y:S04]  /*7870*/  LDL.64 R132, [R1+0x680] ;  /* 0x0006800001847983 */ /* 0x000f280000100a00 */
[----:B------:R0:W4:Y:S04]  /*7880*/  LDG.E.U16 R180, [R180.64] ;  /* 0x00000006b4b47981 */ /* 0x000128000c1e1500 */
[----:B------:R1:W4:Y:S01]  /*7890*/  LDG.E.U16 R182, [R182.64] ;  /* 0x00000006b6b67981 */ /* 0x000322000c1e1500 */
[----:B------:R-:W-:-:S03]  /*78a0*/  IMAD.WIDE R24, R4, 0x2, R24 ;  /* 0x0000000204187825 */ /* 0x000fc600078e0218 */
[----:B------:R0:W4:Y:S04]  /*78b0*/  LDG.E.U16 R184, [R184.64] ;  /* 0x00000006b8b87981 */ /* 0x000128000c1e1500 */
[----:B------:R0:W4:Y:S04]  /*78c0*/  LDG.E.U16 R155, [R24.64] ;  /* 0x00000006189b7981 */ /* 0x000128000c1e1500 */
[----:B------:R0:W4:Y:S04]  /*78d0*/  LDG.E.U16 R186, [R186.64] ;  /* 0x00000006baba7981 */ /* 0x000128000c1e1500 */
[----:B------:R0:W4:Y:S04]  /*78e0*/  LDG.E.U16 R188, [R188.64] ;  /* 0x00000006bcbc7981 */ /* 0x000128000c1e1500 */
[----:B------:R0:W4:Y:S04]  /*78f0*/  LDG.E.U16 R190, [R190.64] ;  /* 0x00000006bebe7981 */ /* 0x000128000c1e1500 */
[----:B------:R0:W4:Y:S01]  /*7900*/  LDG.E.U16 R222, [R222.64] ;  /* 0x00000006dede7981 */ /* 0x000122000c1e1500 */
[----:B---3--:R-:W-:-:S03]  /*7910*/  IMAD.WIDE R172, R4, 0x2, R38 ;  /* 0x0000000204ac7825 */ /* 0x008fc600078e0226 */
[----:B------:R-:W3:Y:S04]  /*7920*/  LDL.64 R38, [R1+0x6b8] ;  /* 0x0006b80001267983 */ /* 0x000ee80000100a00 */
[----:B------:R0:W3:Y:S01]  /*7930*/  LDG.E.U16 R172, [R172.64] ;  /* 0x00000006acac7981 */ /* 0x0000e2000c1e1500 */
[----:B--2---:R-:W-:-:S03]  /*7940*/  IMAD.WIDE R170, R4, 0x2, R30 ;  /* 0x0000000204aa7825 */ /* 0x004fc600078e021e */
[----:B------:R-:W2:Y:S01]  /*7950*/  LDL.64 R30, [R1+0x6a0] ;  /* 0x0006a000011e7983 */ /* 0x000ea20000100a00 */
[----:B------:R-:W-:-:S03]  /*7960*/  IMAD.WIDE R168, R4, 0x2, R104 ;  /* 0x0000000204a87825 */ /* 0x000fc600078e0268 */
[----:B------:R-:W2:Y:S01]  /*7970*/  LDL.64 R104, [R1+0x670] ;  /* 0x0006700001687983 */ /* 0x000ea20000100a00 */
[----:B----4-:R-:W-:-:S03]  /*7980*/  IMAD.WIDE R174, R4, 0x2, R106 ;  /* 0x0000000204ae7825 */ /* 0x010fc600078e026a */
[----:B------:R-:W4:Y:S04]  /*7990*/  LDL.64 R106, [R1+0x690] ;  /* 0x00069000016a7983 */ /* 0x000f280000100a00 */
[----:B------:R0:W4:Y:S04]  /*79a0*/  LDG.E.U16 R168, [R168.64] ;  /* 0x00000006a8a87981 */ /* 0x000128000c1e1500 */
[----:B------:R0:W4:Y:S01]  /*79b0*/  LDG.E.U16 R170, [R170.64] ;  /* 0x00000006aaaa7981 */ /* 0x000122000c1e1500 */
[----:B------:R-:W-:-:S03]  /*79c0*/  IMAD.WIDE R22, R4, 0x2, R36 ;  /* 0x0000000204167825 */ /* 0x000fc600078e0224 */
[----:B------:R-:W4:Y:S04]  /*79d0*/  LDL.64 R36, [R1+0x668] ;  /* 0x0006680001247983 */ /* 0x000f280000100a00 */
[----:B------:R3:W4:Y:S01]  /*79e0*/  LDG.E.U16 R163, [R22.64] ;  /* 0x0000000616a37981 */ /* 0x000722000c1e1500 */
[----:B------:R-:W-:-:S03]  /*79f0*/  IMAD.WIDE R166, R4, 0x2, R28 ;  /* 0x0000000204a67825 */ /* 0x000fc600078e021c */
[----:B------:R-:W4:Y:S04]  /*7a00*/  LDL.64 R28, [R1+0x698] ;  /* 0x00069800011c7983 */ /* 0x000f280000100a00 */
[----:B------:R0:W4:Y:S01]  /*7a10*/  LDG.E.U16 R166, [R166.64] ;  /* 0x00000006a6a67981 */ /* 0x000122000c1e1500 */
[----:B------:R-:W-:-:S03]  /*7a20*/  IMAD.WIDE R18, R4, 0x2, R18 ;  /* 0x0000000204127825 */ /* 0x000fc600078e0212 */
[----:B------:R0:W4:Y:S04]  /*7a30*/  LDG.E.U16 R174, [R174.64] ;  /* 0x00000006aeae7981 */ /* 0x000128000c1e1500 */
[----:B------:R2:W4:Y:S01]  /*7a40*/  LDG.E.U16 R159, [R18.64] ;  /* 0x00000006129f7981 */ /* 0x000522000c1e1500 */
[----:B------:R-:W-:-:S03]  /*7a50*/  IMAD.WIDE R20, R4, 0x2, R26 ;  /* 0x0000000204147825 */ /* 0x000fc600078e021a */
[----:B------:R-:W4:Y:S04]  /*7a60*/  LDL.64 R26, [R1+0x688] ;  /* 0x00068800011a7983 */ /* 0x000f280000100a00 */
[----:B------:R0:W4:Y:S02]  /*7a70*/  LDG.E.U16 R161, [R20.64] ;  /* 0x0000000614a17981 */ /* 0x000124000c1e1500 */
[C---:B0-----:R-:W-:Y:S02]  /*7a80*/  IMAD.WIDE R20, R4.reuse, 0x2, R124 ;  /* 0x0000000204147825 */ /* 0x041fe400078e027c */
[----:B------:R-:W4:Y:S02]  /*7a90*/  LDL.64 R124, [R1+0x650] ;  /* 0x00065000017c7983 */ /* 0x000f240000100a00 */
[----:B------:R-:W-:-:S02]  /*7aa0*/  IMAD.WIDE R24, R4, 0x2, R126 ;  /* 0x0000000204187825 */ /* 0x000fc400078e027e */
[----:B------:R-:W4:Y:S02]  /*7ab0*/  LDL.64 R126, [R1+0x618] ;  /* 0x00061800017e7983 */ /* 0x000f240000100a00 */
[C---:B---3--:R-:W-:Y:S02]  /*7ac0*/  IMAD.WIDE R22, R4.reuse, 0x2, R38 ;  /* 0x0000000204167825 */ /* 0x048fe400078e0226 */
[----:B------:R-:W3:Y:S04]  /*7ad0*/  LDL.64 R38, [R1+0x660] ;  /* 0x0006600001267983 */ /* 0x000ee80000100a00 */
[----:B------:R0:W3:Y:S02]  /*7ae0*/  LDG.E.U16 R151, [R22.64] ;  /* 0x0000000616977981 */ /* 0x0000e4000c1e1500 */
[----:B0-----:R-:W-:-:S02]  /*7af0*/  IMAD.WIDE R22, R4, 0x2, R132 ;  /* 0x0000000204167825 */ /* 0x001fc400078e0284 */
[----:B------:R-:W3:Y:S04]  /*7b00*/  LDL.64 R132, [R1+0x630] ;  /* 0x0006300001847983 */ /* 0x000ee80000100a00 */
[----:B------:R0:W3:Y:S01]  /*7b10*/  LDG.E.U16 R22, [R22.64] ;  /* 0x0000000616167981 */ /* 0x0000e2000c1e1500 */
[----:B--2---:R-:W-:-:S03]  /*7b20*/  IMAD.WIDE R18, R4, 0x2, R30 ;  /* 0x0000000204127825 */ /* 0x004fc600078e021e */
[----:B0-----:R0:W2:Y:S04]  /*7b30*/  LDG.E.U16 R23, [R24.64] ;  /* 0x0000000618177981 */ /* 0x0010a8000c1e1500 */
[----:B------:R-:W2:Y:S01]  /*7b40*/  LDL.64 R30, [R1+0x658] ;  /* 0x00065800011e7983 */ /* 0x000ea20000100a00 */
[----:B------:R-:W-:-:S03]  /*7b50*/  IMAD.WIDE R16, R4, 0x2, R16 ;  /* 0x0000000204107825 */ /* 0x000fc600078e0210 */
[----:B------:R1:W2:Y:S01]  /*7b60*/  LDG.E.U16 R18, [R18.64] ;  /* 0x0000000612127981 */ /* 0x0002a2000c1e1500 */
[----:B0-----:R-:W-:-:S03]  /*7b70*/  IMAD.WIDE R24, R4, 0x2, R104 ;  /* 0x0000000204187825 */ /* 0x001fc600078e0268 */
[----:B------:R-:W2:Y:S04]  /*7b80*/  LDL.64 R104, [R1+0x638] ;  /* 0x0006380001687983 */ /* 0x000ea80000100a00 */
[----:B------:R0:W2:Y:S01]  /*7b90*/  LDG.E.U16 R157, [R16.64] ;  /* 0x00000006109d7981 */ /* 0x0000a2000c1e1500 */
[----:B----4-:R-:W-:-:S03]  /*7ba0*/  IMAD.WIDE R36, R4, 0x2, R36 ;  /* 0x0000000204247825 */ /* 0x010fc600078e0224 */
[----:B------:R4:W2:Y:S01]  /*7bb0*/  LDG.E.U16 R24, [R24.64] ;  /* 0x0000000618187981 */ /* 0x0008a2000c1e1500 */
[----:B0-----:R-:W-:-:S03]  /*7bc0*/  IMAD.WIDE R16, R4, 0x2, R134 ;  /* 0x0000000204107825 */ /* 0x001fc600078e0286 */
[----:B------:R-:W2:Y:S04]  /*7bd0*/  LDL.64 R134, [R1+0x600] ;  /* 0x0006000001867983 */ /* 0x000ea80000100a00 */
[----:B------:R0:W2:Y:S01]  /*7be0*/  LDG.E.U16 R16, [R16.64] ;  /* 0x0000000610107981 */ /* 0x0000a2000c1e1500 */
[----:B------:R-:W-:-:S03]  /*7bf0*/  IMAD.WIDE R28, R4, 0x2, R28 ;  /* 0x00000002041c7825 */ /* 0x000fc600078e021c */
[----:B----4-:R4:W2:Y:S04]  /*7c00*/  LDG.E.U16 R25, [R36.64] ;  /* 0x0000000624197981 */ /* 0x0108a8000c1e1500 */
[----:B-1----:R1:W2:Y:S04]  /*7c10*/  LDG.E.U16 R19, [R28.64] ;  /* 0x000000061c137981 */ /* 0x0022a8000c1e1500 */
[----:B0-----:R0:W2:Y:S02]  /*7c20*/  LDG.E.U16 R17, [R20.64] ;  /* 0x0000000614117981 */ /* 0x0010a4000c1e1500 */
[----:B0-----:R-:W-:-:S02]  /*7c30*/  IMAD.WIDE R20, R4, 0x2, R106 ;  /* 0x0000000204147825 */ /* 0x001fc400078e026a */
[----:B------:R-:W2:Y:S04]  /*7c40*/  LDL.64 R106, [R1+0x648] ;  /* 0x00064800016a7983 */ /* 0x000ea80000100a00 */
[----:B------:R0:W2:Y:S01]  /*7c50*/  LDG.E.U16 R20, [R20.64] ;  /* 0x0000000614147981 */ /* 0x0000a2000c1e1500 */
[----:B------:R-:W-:-:S05]  /*7c60*/  IMAD.WIDE R26, R4, 0x2, R26 ;  /* 0x00000002041a7825 */ /* 0x000fca00078e021a */
[----:B0-----:R3:W2:Y:S01]  /*7c70*/  LDG.E.U16 R21, [R26.64] ;  /* 0x000000061a157981 */ /* 0x0016a2000c1e1500 */
[----:B-1----:R-:W-:-:S03]  /*7c80*/  IMAD.WIDE R28, R4, 0x2, R124 ;  /* 0x00000002041c7825 */ /* 0x002fc600078e027c */
[----:B------:R-:W2:Y:S04]  /*7c90*/  LDL.64 R124, [R1+0x608] ;  /* 0x00060800017c7983 */ /* 0x000ea80000100a00 */
[----:B------:R0:W2:Y:S01]  /*7ca0*/  LDG.E.U16 R28, [R28.64] ;  /* 0x000000061c1c7981 */ /* 0x0000a2000c1e1500 */
[----:B---3--:R-:W-:-:S03]  /*7cb0*/  IMAD.WIDE R26, R4, 0x2, R38 ;  /* 0x00000002041a7825 */ /* 0x008fc600078e0226 */
[----:B------:R-:W3:Y:S04]  /*7cc0*/  LDL.64 R38, [R1+0x628] ;  /* 0x0006280001267983 */ /* 0x000ee80000100a00 */
[----:B------:R1:W3:Y:S01]  /*7cd0*/  LDG.E.U16 R26, [R26.64] ;  /* 0x000000061a1a7981 */ /* 0x0002e2000c1e1500 */
[----:B----4-:R-:W-:-:S03]  /*7ce0*/  IMAD.WIDE R36, R4, 0x2, R132 ;  /* 0x0000000204247825 */ /* 0x010fc600078e0284 */
[----:B------:R-:W4:Y:S04]  /*7cf0*/  LDL.64 R132, [R1+0x5f8] ;  /* 0x0005f80001847983 */ /* 0x000f280000100a00 */
[----:B------:R0:W4:Y:S01]  /*7d00*/  LDG.E.U16 R36, [R36.64] ;  /* 0x0000000624247981 */ /* 0x000122000c1e1500 */
[----:B--2---:R-:W-:-:S05]  /*7d10*/  IMAD.WIDE R30, R4, 0x2, R30 ;  /* 0x00000002041e7825 */ /* 0x004fca00078e021e */
[----:B-1----:R1:W4:Y:S01]  /*7d20*/  LDG.E.U16 R27, [R30.64] ;  /* 0x000000061e1b7981 */ /* 0x002322000c1e1500 */
[----:B------:R-:W-:-:S04]  /*7d30*/  IMAD.WIDE R104, R4, 0x2, R104 ;  /* 0x0000000204687825 */ /* 0x000fc800078e0268 */
[C---:B-1----:R-:W-:Y:S02]  /*7d40*/  IMAD.WIDE R30, R4.reuse, 0x2, R136 ;  /* 0x00000002041e7825 */ /* 0x042fe400078e0288 */
[----:B------:R-:W4:Y:S04]  /*7d50*/  LDL.64 R136, [R1+0x5e8] ;  /* 0x0005e80001887983 */ /* 0x000f280000100a00 */
[----:B------:R1:W4:Y:S04]  /*7d60*/  LDG.E.U16 R30, [R30.64] ;  /* 0x000000061e1e7981 */ /* 0x000328000c1e1500 */
[----:B-1----:R1:W4:Y:S02]  /*7d70*/  LDG.E.U16 R31, [R104.64] ;  /* 0x00000006681f7981 */ /* 0x002324000c1e1500 */
[----:B-1----:R-:W-:-:S02]  /*7d80*/  IMAD.WIDE R104, R4, 0x2, R138 ;  /* 0x0000000204687825 */ /* 0x002fc400078e028a */
[----:B------:R-:W4:Y:S02]  /*7d90*/  LDL.64 R138, [R1+0x5d8] ;  /* 0x0005d800018a7983 */ /* 0x000f240000100a00 */
[C---:B------:R-:W-:Y:S02]  /*7da0*/  IMAD.WIDE R126, R4.reuse, 0x2, R126 ;  /* 0x00000002047e7825 */ /* 0x040fe400078e027e */
[----:B------:R1:W4:Y:S02]  /*7db0*/  LDG.E.U16 R104, [R104.64] ;  /* 0x0000000668687981 */ /* 0x000324000c1e1500 */
[----:B------:R-:W-:-:S05]  /*7dc0*/  IMAD.WIDE R106, R4, 0x2, R106 ;  /* 0x00000002046a7825 */ /* 0x000fca00078e026a */
[----:B0-----:R0:W4:Y:S02]  /*7dd0*/  LDG.E.U16 R29, [R106.64] ;  /* 0x000000066a1d7981 */ /* 0x001124000c1e1500 */
[C---:B0-----:R-:W-:Y:S02]  /*7de0*/  IMAD.WIDE R106, R4.reuse, 0x2, R134 ;  /* 0x00000002046a7825 */ /* 0x041fe400078e0286 */
[----:B------:R-:W4:Y:S04]  /*7df0*/  LDL.64 R134, [R1+0x5c8] ;  /* 0x0005c80001867983 */ /* 0x000f280000100a00 */
[----:B------:R0:W4:Y:S01]  /*7e00*/  LDG.E.U16 R106, [R106.64] ;  /* 0x000000066a6a7981 */ /* 0x000122000c1e1500 */
[----:B------:R-:W-:-:S05]  /*7e10*/  IMAD.WIDE R124, R4, 0x2, R124 ;  /* 0x00000002047c7825 */ /* 0x000fca00078e027c */
[----:B-1----:R1:W4:Y:S02]  /*7e20*/  LDG.E.U16 R105, [R124.64] ;  /* 0x000000067c697981 */ /* 0x002324000c1e1500 */
[C---:B-1----:R-:W-:Y:S02]  /*7e30*/  IMAD.WIDE R124, R4.reuse, 0x2, R148 ;  /* 0x00000002047c7825 */ /* 0x042fe400078e0294 */
[----:B------:R-:W4:Y:S04]  /*7e40*/  LDL.64 R148, [R1+0x5c0] ;  /* 0x0005c00001947983 */ /* 0x000f280000100a00 */
[----:B------:R1:W4:Y:S01]  /*7e50*/  LDG.E.U16 R124, [R124.64] ;  /* 0x000000067c7c7981 */ /* 0x000322000c1e1500 */
[----:B---3--:R-:W-:-:S05]  /*7e60*/  IMAD.WIDE R38, R4, 0x2, R38 ;  /* 0x0000000204267825 */ /* 0x008fca00078e0226 */
[----:B------:R3:W2:Y:S02]  /*7e70*/  LDG.E.U16 R37, [R38.64] ;  /* 0x0000000626257981 */ /* 0x0006a4000c1e1500 */
[C---:B---3--:R-:W-:Y:S02]  /*7e80*/  IMAD.WIDE R38, R4.reuse, 0x2, R140 ;  /* 0x0000000204267825 */ /* 0x048fe400078e028c */
[----:B------:R-:W3:Y:S04]  /*7e90*/  LDL.64 R140, [R1+0x5d0] ;  /* 0x0005d000018c7983 */ /* 0x000ee80000100a00 */
[----:B------:R1:W2:Y:S01]  /*7ea0*/  LDG.E.U16 R38, [R38.64] ;  /* 0x0000000626267981 */ /* 0x0002a2000c1e1500 */
[----:B----4-:R-:W-:-:S05]  /*7eb0*/  IMAD.WIDE R132, R4, 0x2, R132 ;  /* 0x0000000204847825 */ /* 0x010fca00078e0284 */
[----:B0-----:R0:W4:Y:S04]  /*7ec0*/  LDG.E.U16 R107, [R132.64] ;  /* 0x00000006846b7981 */ /* 0x001128000c1e1500 */
[----:B-1----:R1:W2:Y:S02]  /*7ed0*/  LDG.E.U16 R39, [R126.64] ;  /* 0x000000067e277981 */ /* 0x0022a4000c1e1500 */
[C---:B-1----:R-:W-:Y:S02]  /*7ee0*/  IMAD.WIDE R126, R4.reuse, 0x2, R136 ;  /* 0x00000002047e7825 */ /* 0x042fe400078e0288 */
[----:B------:R-:W2:Y:S04]  /*7ef0*/  LDL.64 R136, [R1+0x5b8] ;  /* 0x0005b80001887983 */ /* 0x000ea80000100a00 */
[----:B------:R1:W4:Y:S01]  /*7f00*/  LDG.E.U16 R125, [R126.64] ;  /* 0x000000067e7d7981 */ /* 0x000322000c1e1500 */
[----:B0-----:R-:W-:-:S03]  /*7f10*/  IMAD.WIDE R132, R4, 0x2, R138 ;  /* 0x0000000204847825 */ /* 0x001fc600078e028a */
[----:B------:R-:W4:Y:S01]  /*7f20*/  LDL.64 R138, [R1+0x5a8] ;  /* 0x0005a800018a7983 */ /* 0x000f220000100a00 */
[----:B-1----:R-:W-:-:S03]  /*7f30*/  IMAD.WIDE R126, R4, 0x2, R142 ;  /* 0x00000002047e7825 */ /* 0x002fc600078e028e */
[----:B------:R-:W4:Y:S04]  /*7f40*/  LDL.64 R142, [R1+0x588] ;  /* 0x00058800018e7983 */ /* 0x000f280000100a00 */
[----:B------:R0:W4:Y:S04]  /*7f50*/  LDG.E.U16 R126, [R126.64] ;  /* 0x000000067e7e7981 */ /* 0x000128000c1e1500 */
[----:B0-----:R3:W4:Y:S01]  /*7f60*/  LDG.E.U16 R127, [R132.64] ;  /* 0x00000006847f7981 */ /* 0x001722000c1e1500 */
[----:B------:R-:W-:-:S04]  /*7f70*/  IMAD.WIDE R134, R4, 0x2, R134 ;  /* 0x0000000204867825 */ /* 0x000fc800078e0286 */
[C---:B---3--:R-:W-:Y:S02]  /*7f80*/  IMAD.WIDE R132, R4.reuse, 0x2, R140 ;  /* 0x0000000204847825 */ /* 0x048fe400078e028c */
[----:B------:R-:W3:Y:S04]  /*7f90*/  LDL.64 R140, [R1+0x598] ;  /* 0x00059800018c7983 */ /* 0x000ee80000100a00 */
[----:B------:R0:W3:Y:S04]  /*7fa0*/  LDG.E.U16 R132, [R132.64] ;  /* 0x0000000684847981 */ /* 0x0000e8000c1e1500 */
[----:B0-----:R0:W3:Y:S02]  /*7fb0*/  LDG.E.U16 R133, [R134.64] ;  /* 0x0000000686857981 */ /* 0x0010e4000c1e1500 */
[----:B0-----:R-:W-:-:S02]  /*7fc0*/  IMAD.WIDE R134, R4, 0x2, R148 ;  /* 0x0000000204867825 */ /* 0x001fc400078e0294 */
[----:B------:R-:W3:Y:S04]  /*7fd0*/  LDL.64 R148, [R1+0x578] ;  /* 0x0005780001947983 */ /* 0x000ee80000100a00 */
[----:B------:R0:W3:Y:S01]  /*7fe0*/  LDG.E.U16 R134, [R134.64] ;  /* 0x0000000686867981 */ /* 0x0000e2000c1e1500 */
[----:B--2---:R-:W-:-:S05]  /*7ff0*/  IMAD.WIDE R136, R4, 0x2, R136 ;  /* 0x0000000204887825 */ /* 0x004fca00078e0288 */
[----:B0-----:R0:W2:Y:S02]  /*8000*/  LDG.E.U16 R135, [R136.64] ;  /* 0x0000000688877981 */ /* 0x0010a4000c1e1500 */
[C---:B0-----:R-:W-:Y:S02]  /*8010*/  IMAD.WIDE R136, R4.reuse, 0x2, R152 ;  /* 0x0000000204887825 */ /* 0x041fe400078e0298 */
[----:B------:R-:W2:Y:S04]  /*8020*/  LDL.64 R152, [R1+0x568] ;  /* 0x0005680001987983 */ /* 0x000ea80000100a00 */
[----:B------:R0:W2:Y:S01]  /*8030*/  LDG.E.U16 R136, [R136.64] ;  /* 0x0000000688887981 */ /* 0x0000a2000c1e1500 */
[----:B----4-:R-:W-:-:S05]  /*8040*/  IMAD.WIDE R138, R4, 0x2, R138 ;  /* 0x00000002048a7825 */ /* 0x010fca00078e028a */
[----:B0-----:R0:W4:Y:S04]  /*8050*/  LDG.E.U16 R137, [R138.64] ;  /* 0x000000068a897981 */ /* 0x001128000c1e1500 */
[----:B0-----:R-:W2:Y:S01]  /*8060*/  LDL.64 R138, [R1+0x5a0] ;  /* 0x0005a000018a7983 */ /* 0x001ea20000100a00 */
[----:B---3--:R-:W-:-:S04]  /*8070*/  IMAD.WIDE R140, R4, 0x2, R140 ;  /* 0x00000002048c7825 */ /* 0x008fc800078e028c */
[----:B--2---:R-:W-:-:S06]  /*8080*/  IMAD.WIDE R138, R4, 0x2, R138 ;  /* 0x00000002048a7825 */ /* 0x004fcc00078e028a */
[----:B------:R0:W2:Y:S04]  /*8090*/  LDG.E.U16 R138, [R138.64] ;  /* 0x000000068a8a7981 */ /* 0x0000a8000c1e1500 */
[----:B0-----:R0:W3:Y:S04]  /*80a0*/  LDG.E.U16 R139, [R140.64] ;  /* 0x000000068c8b7981 */ /* 0x0010e8000c1e1500 */
[----:B0-----:R-:W2:Y:S01]  /*80b0*/  LDL.64 R140, [R1+0x590] ;  /* 0x00059000018c7983 */ /* 0x001ea20000100a00 */
[----:B------:R-:W-:-:S04]  /*80c0*/  IMAD.WIDE R142, R4, 0x2, R142 ;  /* 0x00000002048e7825 */ /* 0x000fc800078e028e */
[----:B--2---:R-:W-:-:S06]  /*80d0*/  IMAD.WIDE R140, R4, 0x2, R140 ;  /* 0x00000002048c7825 */ /* 0x004fcc00078e028c */
[----:B------:R0:W2:Y:S04]  /*80e0*/  LDG.E.U16 R140, [R140.64] ;  /* 0x000000068c8c7981 */ /* 0x0000a8000c1e1500 */
[----:B0-----:R0:W2:Y:S04]  /*80f0*/  LDG.E.U16 R141, [R142.64] ;  /* 0x000000068e8d7981 */ /* 0x0010a8000c1e1500 */
        /* <DEDUP_REMOVED lines=10> */
[----:B0-----:R-:W2:Y:S02]  /*81a0*/  LDL.64 R152, [R1+0x560] ;  /* 0x0005600001987983 */ /* 0x001ea40000100a00 */
[----:B--2---:R-:W-:-:S05]  /*81b0*/  IMAD.WIDE R152, R4, 0x2, R152 ;  /* 0x0000000204987825 */ /* 0x004fca00078e0298 */
[----:B------:R0:W2:Y:S04]  /*81c0*/  LDG.E.U16 R150, [R152.64] ;  /* 0x0000000698967981 */ /* 0x0000a8000c1e1500 */
        /* <DEDUP_REMOVED lines=91> */
[----:B--2---:R-:W-:-:S06]  /*8780*/  IMAD.WIDE R152, R4, 0x2, R152 ;  /* 0x0000000204987825 */ /* 0x004fcc00078e0298 */
[----:B------:R0:W2:Y:S04]  /*8790*/  LDG.E.U16 R152, [R152.64] ;  /* 0x0000000698987981 */ /* 0x0000a8000c1e1500 */
[----:B------:R-:W-:Y:S01]  /*87a0*/  BAR.SYNC.DEFER_BLOCKING 0x0 ;  /* 0x0000000000007b1d */ /* 0x000fe20000010000 */
[----:B0-----:R-:W-:-:S05]  /*87b0*/  LOP3.LUT R153, R225, 0x20, RZ, 0x3c, !PT ;  /* 0x00000020e1997812 */ /* 0x001fca00078e3cff */
[----:B------:R0:W-:Y:S04]  /*87c0*/  STS.U16 [R225+0x14000], R235 ;  /* 0x014000ebe1007388 */ /* 0x0001e80000000400 */
[----:B------:R-:W-:Y:S01]  /*87d0*/  STS.U16 [R225+0x10000], R48 ;  /* 0x01000030e1007388 */ /* 0x000fe20000000400 */
[----:B0-----:R-:W-:-:S03]  /*87e0*/  LOP3.LUT R235, R225, 0x10, RZ, 0x3c, !PT ;  /* 0x00000010e1eb7812 */ /* 0x001fc600078e3cff */
[----:B------:R-:W-:Y:S04]  /*87f0*/  STS.U16 [R225+0x10200], R47 ;  /* 0x0102002fe1007388 */ /* 0x000fe80000000400 */
[----:B------:R-:W-:Y:S04]  /*8800*/  STS.U16 [R225+0x12000], R46 ;  /* 0x0120002ee1007388 */ /* 0x000fe80000000400 */
[----:B------:R-:W-:Y:S04]  /*8810*/  STS.U16 [R225+0x12200], R45 ;  /* 0x0122002de1007388 */ /* 0x000fe80000000400 */
[----:B------:R-:W-:Y:S04]  /*8820*/  STS.U16 [R225+0x14200], R233 ;  /* 0x014200e9e1007388 */ /* 0x000fe80000000400 */
[----:B------:R-:W-:Y:S04]  /*8830*/  STS.U16 [R225+0x16000], R163 ;  /* 0x016000a3e1007388 */ /* 0x000fe80000000400 */
[----:B------:R-:W-:Y:S04]  /*8840*/  STS.U16 [R225+0x16200], R161 ;  /* 0x016200a1e1007388 */ /* 0x000fe80000000400 */
[----:B------:R0:W-:Y:S04]  /*8850*/  STS.U16 [R225+0x18000], R26 ;  /* 0x0180001ae1007388 */ /* 0x0001e80000000400 */
        /* <DEDUP_REMOVED lines=48> */
[----:B-1----:R-:W-:-:S03]  /*8b60*/  LOP3.LUT R27, R225, 0x40, RZ, 0x3c, !PT ;  /* 0x00000040e11b7812 */ /* 0x002fc600078e3cff */
[----:B------:R-:W-:Y:S04]  /*8b70*/  STS.U16 [R26+0x18c00], R36 ;  /* 0x018c00241a007388 */ /* 0x000fe80000000400 */
[----:B------:R-:W-:Y:S04]  /*8b80*/  STS.U16 [R26+0x18e00], R37 ;  /* 0x018e00251a007388 */ /* 0x000fe80000000400 */
[----:B------:R-:W-:Y:S04]  /*8b90*/  STS.U16 [R26+0x1ac00], R136 ;  /* 0x01ac00881a007388 */ /* 0x000fe80000000400 */
[----:B----4-:R-:W-:Y:S04]  /*8ba0*/  STS.U16 [R26+0x1ae00], R137 ;  /* 0x01ae00891a007388 */ /* 0x010fe80000000400 */
        /* <DEDUP_REMOVED lines=16> */
[----:B---3--:R-:W-:Y:S04]  /*8cb0*/  STS.U16 [R27+0x1b200], R139 ;  /* 0x01b2008b1b007388 */ /* 0x008fe80000000400 */
        /* <DEDUP_REMOVED lines=12> */
[----:B------:R-:W-:-:S03]  /*8d80*/  LOP3.LUT R17, R225, 0x60, RZ, 0x3c, !PT ;  /* 0x00000060e1117812 */ /* 0x000fc600078e3cff */
        /* <DEDUP_REMOVED lines=40> */
[----:B--2---:R-:W-:Y:S04]  /*9010*/  STS.U16 [R16+0x1fe00], R152 ;  /* 0x01fe009810007388 */ /* 0x004fe80000000400 */
[----:B------:R-:W-:Y:S01]  /*9020*/  BAR.SYNC.DEFER_BLOCKING 0x0 ;  /* 0x0000000000007b1d */ /* 0x000fe20000010000 */
[----:B------:R-:W-:-:S02]  /*9030*/  LOP3.LUT R167, R2, 0x40, RZ, 0x3c, !PT ;  /* 0x0000004002a77812 */ /* 0x000fc400078e3cff */
[C---:B0-----:R-:W-:Y:S02]  /*9040*/  LOP3.LUT R169, R2.reuse, 0x20, RZ, 0x3c, !PT ;  /* 0x0000002002a97812 */ /* 0x041fe400078e3cff */
[----:B------:R-:W-:Y:S01]  /*9050*/  LOP3.LUT R165, R2, 0x60, RZ, 0x3c, !PT ;  /* 0x0000006002a57812 */ /* 0x000fe200078e3cff */
[----:B------:R0:W5:Y:S01]  /*9060*/  LDL.LU R48, [R1+0x8c4] ;  /* 0x0008c40001307983 */ /* 0x0001620000300800 */
[----:B------:R-:W-:-:S03]  /*9070*/  LOP3.LUT R156, R227, 0x40, RZ, 0x3c, !PT ;  /* 0x00000040e39c7812 */ /* 0x000fc600078e3cff */
[----:B------:R0:W5:Y:S04]  /*9080*/  LDL.LU R47, [R1+0x8c0] ;  /* 0x0008c000012f7983 */ /* 0x0001680000300800 */
[----:B------:R0:W5:Y:S04]  /*9090*/  LDL.LU R46, [R1+0x8bc] ;  /* 0x0008bc00012e7983 */ /* 0x0001680000300800 */
[----:B------:R0:W5:Y:S04]  /*90a0*/  LDL.LU R45, [R1+0x8b8] ;  /* 0x0008b800012d7983 */ /* 0x0001680000300800 */
[----:B------:R0:W5:Y:S04]  /*90b0*/  LDL.LU R44, [R1+0x8b4] ;  /* 0x0008b400012c7983 */ /* 0x0001680000300800 */
[----:B------:R-:W-:Y:S04]  /*90c0*/  LDSM.16.MT88.4 R132, [R2] ;  /* 0x000000000284783b */ /* 0x000fe80000004200 */
[----:B------:R-:W1:Y:S04]  /*90d0*/  LDSM.16.M88.4 R124, [R227+0x10000] ;  /* 0x01000000e37c783b */ /* 0x000e680000000200 */
[----:B------:R-:W2:Y:S04]  /*90e0*/  LDSM.16.MT88.4 R104, [R167] ;  /* 0x00000000a768783b */ /* 0x000ea80000004200 */
[----:B------:R-:W3:Y:S04]  /*90f0*/  LDSM.16.MT88.4 R136, [R169] ;  /* 0x00000000a988783b */ /* 0x000ee80000004200 */
[----:B------:R-:W4:Y:S04]  /*9100*/  LDSM.16.MT88.4 R28, [R165] ;  /* 0x00000000a51c783b */ /* 0x000f280000004200 */
[----:B------:R-:W0:Y:S04]  /*9110*/  LDSM.16.MT88.4 R20, [R2+0x800] ;  /* 0x000800000214783b */ /* 0x000e280000004200 */
[----:B------:R-:W0:Y:S04]  /*9120*/  LDSM.16.MT88.4 R36, [R167+0x800] ;  /* 0x00080000a724783b */ /* 0x000e280000004200 */
[----:B------:R-:W0:Y:S04]  /*9130*/  LDSM.16.MT88.4 R16, [R169+0x800] ;  /* 0x00080000a910783b */ /* 0x000e280000004200 */
[----:B------:R-:W0:Y:S04]  /*9140*/  LDSM.16.MT88.4 R24, [R165+0x800] ;  /* 0x00080000a518783b */ /* 0x000e280000004200 */
[----:B------:R-:W-:Y:S04]  /*9150*/  LDSM.16.MT88.4 R152, [R2+0x1000] ;  /* 0x001000000298783b */ /* 0x000fe80000004200 */
[----:B------:R-:W0:Y:S01]  /*9160*/  LDSM.16.M88.4 R148, [R156+0x10000] ;  /* 0x010000009c94783b */ /* 0x000e220000000200 */
[-C--:B-1----:R-:W-:Y:S03]  /*9170*/  HMMA.16816.F32 R132, R132, R124.reuse, RZ ;  /* 0x0000007c8484723c */ /* 0x082fe600000018ff */
[----:B------:R-:W1:Y:S04]  /*9180*/  LDSM.16.MT88.4 R140, [R169+0x1000] ;  /* 0x00100000a98c783b */ /* 0x000e680000004200 */
[----:B------:R0:W5:Y:S01]  /*9190*/  LDL.LU R43, [R1+0x8b0] ;  /* 0x0008b000012b7983 */ /* 0x0001620000300800 */
[-C--:B--2---:R-:W-:Y:S03]  /*91a0*/  HMMA.16816.F32 R104, R104, R124.reuse, RZ ;  /* 0x0000007c6868723c */ /* 0x084fe600000018ff */
[----:B------:R2:W5:Y:S04]  /*91b0*/  LDL.LU R42, [R1+0x8ac] ;  /* 0x0008ac00012a7983 */ /* 0x0005680000300800 */
[----:B------:R2:W5:Y:S01]  /*91c0*/  LDL.LU R41, [R1+0x8a8] ;  /* 0x0008a80001297983 */ /* 0x0005620000300800 */
[-C--:B---3--:R-:W-:Y:S03]  /*91d0*/  HMMA.16816.F32 R136, R136, R124.reuse, RZ ;  /* 0x0000007c8888723c */ /* 0x088fe600000018ff */
[----:B------:R2:W5:Y:S04]  /*91e0*/  LDL.LU R40, [R1+0x8a4] ;  /* 0x0008a40001287983 */ /* 0x0005680000300800 */
[----:B------:R2:W5:Y:S01]  /*91f0*/  LDL.LU R35, [R1+0x8a0] ;  /* 0x0008a00001237983 */ /* 0x0005620000300800 */
[----:B----4-:R-:W-:Y:S03]  /*9200*/  HMMA.16816.F32 R28, R28, R124, RZ ;  /* 0x0000007c1c1c723c */ /* 0x010fe600000018ff */
[----:B------:R2:W5:Y:S04]  /*9210*/  LDL.LU R34, [R1+0x89c] ;  /* 0x00089c0001227983 */ /* 0x0005680000300800 */
[----:B------:R2:W5:Y:S01]  /*9220*/  LDL.LU R33, [R1+0x898] ;  /* 0x0008980001217983 */ /* 0x0005620000300800 */
[-C--:B0-----:R-:W-:Y:S03]  /*9230*/  HMMA.16816.F32 R20, R20, R126.reuse, R132 ;  /* 0x0000007e1414723c */ /* 0x081fe60000001884 */
[----:B------:R-:W0:Y:S04]  /*9240*/  LDSM.16.MT88.4 R132, [R167+0x1000] ;  /* 0x00100000a784783b */ /* 0x000e280000004200 */
[----:B------:R2:W5:Y:S01]  /*9250*/  LDL.LU R32, [R1+0x894] ;  /* 0x0008940001207983 */ /* 0x0005620000300800 */
[-C--:B------:R-:W-:Y:S03]  /*9260*/  HMMA.16816.F32 R36, R36, R126.reuse, R104 ;  /* 0x0000007e2424723c */ /* 0x080fe60000001868 */
[----:B------:R-:W3:Y:S04]  /*9270*/  LDSM.16.MT88.4 R104, [R165+0x1000] ;  /* 0x00100000a568783b */ /* 0x000ee80000004200 */
[----:B------:R2:W5:Y:S01]  /*9280*/  LDL.LU R15, [R1+0x890] ;  /* 0x00089000010f7983 */ /* 0x0005620000300800 */
[-C--:B------:R-:W-:Y:S03]  /*9290*/  HMMA.16816.F32 R16, R16, R126.reuse, R136 ;  /* 0x0000007e1010723c */ /* 0x080fe60000001888 */
[----:B------:R-:W-:Y:S04]  /*92a0*/  LDSM.16.MT88.4 R136, [R2+0x2000] ;  /* 0x002000000288783b */ /* 0x000fe80000004200 */
[----:B------:R2:W5:Y:S01]  /*92b0*/  LDL.LU R14, [R1+0x88c] ;  /* 0x00088c00010e7983 */ /* 0x0005620000300800 */
[----:B------:R-:W-:Y:S03]  /*92c0*/  HMMA.16816.F32 R124, R24, R126, R28 ;  /* 0x0000007e187c723c */ /* 0x000fe6000000181c */
[----:B------:R-:W4:Y:S04]  /*92d0*/  LDSM.16.MT88.4 R24, [R2+0x1800] ;  /* 0x001800000218783b */ /* 0x000f280000004200 */
[----:B------:R-:W-:Y:S01]  /*92e0*/  LDSM.16.MT88.4 R28, [R167+0x1800] ;  /* 0x00180000a71c783b */ /* 0x000fe20000004200 */
[-C--:B------:R-:W-:Y:S03]  /*92f0*/  HMMA.16816.F32 R152, R152, R148.reuse, R20 ;  /* 0x000000949898723c */ /* 0x080fe60000001814 */
[----:B------:R-:W2:Y:S04]  /*9300*/  LDSM.16.MT88.4 R20, [R169+0x1800] ;  /* 0x00180000a914783b */ /* 0x000ea80000004200 */
[----:B------:R0:W5:Y:S01]  /*9310*/  LDL.LU R13, [R1+0x888] ;  /* 0x00088800010d7983 */ /* 0x0001620000300800 */
[-C--:B-1----:R-:W-:Y:S03]  /*9320*/  HMMA.16816.F32 R140, R140, R148.reuse, R16 ;  /* 0x000000948c8c723c */ /* 0x082fe60000001810 */
[----:B------:R-:W1:Y:S04]  /*9330*/  LDSM.16.MT88.4 R16, [R165+0x1800] ;  /* 0x00180000a510783b */ /* 0x000e680000004200 */
[----:B------:R1:W5:Y:S01]  /*9340*/  LDL.LU R12, [R1+0x884] ;  /* 0x00088400010c7983 */ /* 0x0003620000300800 */
[-C--:B0-----:R-:W-:Y:S03]  /*9350*/  HMMA.16816.F32 R132, R132, R148.reuse, R36 ;  /* 0x000000948484723c */ /* 0x081fe60000001824 */
[----:B------:R-:W0:Y:S04]  /*9360*/  LDSM.16.M88.4 R36, [R227+0x10080] ;  /* 0x01008000e324783b */ /* 0x000e280000000200 */
[----:B------:R0:W5:Y:S01]  /*9370*/  LDL.LU R11, [R1+0x880] ;  /* 0x00088000010b7983 */ /* 0x0001620000300800 */
[----:B---3--:R-:W-:Y:S03]  /*9380*/  HMMA.16816.F32 R104, R104, R148, R124 ;  /* 0x000000946868723c */ /* 0x008fe6000000187c */
[----:B------:R-:W3:Y:S04]  /*9390*/  LDSM.16.MT88.4 R124, [R169+0x2000] ;  /* 0x00200000a97c783b */ /* 0x000ee80000004200 */
[----:B------:R0:W5:Y:S01]  /*93a0*/  LDL.LU R10, [R1+0x87c] ;  /* 0x00087c00010a7983 */ /* 0x0001620000300800 */
[-C--:B----4-:R-:W-:Y:S03]  /*93b0*/  HMMA.16816.F32 R24, R24, R150.reuse, R152 ;  /* 0x000000961818723c */ /* 0x090fe60000001898 */
[----:B------:R-:W4:Y:S04]  /*93c0*/  LDSM.16.MT88.4 R152, [R167+0x2000] ;  /* 0x00200000a798783b */ /* 0x000f280000004200 */
[----:B------:R0:W5:Y:S01]  /*93d0*/  LDL.LU R9, [R1+0x878] ;  /* 0x0008780001097983 */ /* 0x0001620000300800 */
[-C--:B--2---:R-:W-:Y:S03]  /*93e0*/  HMMA.16816.F32 R20, R20, R150.reuse, R140 ;  /* 0x000000961414723c */ /* 0x084fe6000000188c */
[----:B------:R-:W-:Y:S04]  /*93f0*/  LDSM.16.MT88.4 R140, [R2+0x3000] ;  /* 0x00300000028c783b */ /* 0x000fe80000004200 */
[----:B------:R2:W5:Y:S01]  /*9400*/  LDL.LU R8, [R1+0x874] ;  /* 0x0008740001087983 */ /* 0x0005620000300800 */
[-C--:B------:R-:W-:Y:S03]  /*9410*/  HMMA.16816.F32 R28, R28, R150.reuse, R132 ;  /* 0x000000961c1c723c */ /* 0x080fe60000001884 */
[----:B------:R-:W2:Y:S04]  /*9420*/  LDSM.16.MT88.4 R132, [R165+0x2000] ;  /* 0x00200000a584783b */ /* 0x000ea80000004200 */
[----:B------:R0:W5:Y:S01]  /*9430*/  LDL.LU R5, [R1+0x870] ;  /* 0x0008700001057983 */ /* 0x0001620000300800 */
[----:B-1----:R-:W-:Y:S03]  /*9440*/  HMMA.16816.F32 R148, R16, R150, R104 ;  /* 0x000000961094723c */ /* 0x002fe60000001868 */
[----:B------:R-:W1:Y:S04]  /*9450*/  LDSM.16.MT88.4 R16, [R2+0x2800] ;  /* 0x002800000210783b */ /* 0x000e680000004200 */
[----:B------:R-:W1:Y:S01]  /*9460*/  LDSM.16.MT88.4 R104, [R169+0x2800] ;  /* 0x00280000a968783b */ /* 0x000e620000004200 */
[-C--:B0-----:R-:W-:Y:S03]  /*9470*/  HMMA.16816.F32 R136, R136, R36.reuse, R24 ;  /* 0x000000248888723c */ /* 0x081fe60000001818 */
[----:B------:R-:W0:Y:S04]  /*9480*/  LDSM.16.MT88.4 R24, [R167+0x2800] ;  /* 0x00280000a718783b */ /* 0x000e280000004200 */
[----:B------:R0:W5:Y:S01]  /*9490*/  LDL.LU R3, [R1+0x86c] ;  /* 0x00086c0001037983 */ /* 0x0001620000300800 */
[-C--:B---3--:R-:W-:Y:S03]  /*94a0*/  HMMA.16816.F32 R124, R124, R36.reuse, R20 ;  /* 0x000000247c7c723c */ /* 0x088fe60000001814 */
[----:B------:R-:W3:Y:S04]  /*94b0*/  LDSM.16.MT88.4 R20, [R165+0x2800] ;  /* 0x00280000a514783b */ /* 0x000ee80000004200 */
[----:B------:R0:W5:Y:S01]  /*94c0*/  LDL.LU R0, [R1+0x868] ;  /* 0x0008680001007983 */ /* 0x0001620000300800 */
[-C--:B----4-:R-:W-:Y:S03]  /*94d0*/  HMMA.16816.F32 R152, R152, R36.reuse, R28 ;  /* 0x000000249898723c */ /* 0x090fe6000000181c */
[----:B------:R-:W4:Y:S04]  /*94e0*/  LDSM.16.M88.4 R28, [R156+0x10080] ;  /* 0x010080009c1c783b */ /* 0x000f280000000200 */
[----:B------:R-:W0:Y:S01]  /*94f0*/  S2R R235, SR_TID.X ;  /* 0x0000000000eb7919 */ /* 0x000e220000002100 */
[----:B--2---:R-:W-:Y:S03]  /*9500*/  HMMA.16816.F32 R132, R132, R36, R148 ;  /* 0x000000248484723c */ /* 0x004fe60000001894 */
[----:B------:R-:W2:Y:S04]  /*9510*/  LDSM.16.MT88.4 R148, [R169+0x3000] ;  /* 0x00300000a994783b */ /* 0x000ea80000004200 */
[----:B------:R-:W-:Y:S01]  /*9520*/  LDSM.16.MT88.4 R160, [R169+0xf000] ;  /* 0x00f00000a9a0783b */ /* 0x000fe20000004200 */
[-C--:B-1----:R-:W-:Y:S03]  /*9530*/  HMMA.16816.F32 R16, R16, R38.reuse, R136 ;  /* 0x000000261010723c */ /* 0x082fe60000001888 */
[----:B------:R-:W1:Y:S05]  /*9540*/  LDSM.16.MT88.4 R136, [R167+0x3000] ;  /* 0x00300000a788783b */ /* 0x000e6a0000004200 */
[-C--:B------:R-:W-:Y:S01]  /*9550*/  HMMA.16816.F32 R104, R104, R38.reuse, R124 ;  /* 0x000000266868723c */ /* 0x080fe2000000187c */
[----:B------:R-:W1:Y:S07]  /*9560*/  LDSM.16.MT88.4 R124, [R165+0x3000] ;  /* 0x00300000a57c783b */ /* 0x000e6e0000004200 */
[-C--:B0-----:R-:W-:Y:S01]  /*9570*/  HMMA.16816.F32 R24, R24, R38.reuse, R152 ;  /* 0x000000261818723c */ /* 0x081fe20000001898 */
[----:B------:R-:W-:Y:S07]  /*9580*/  LDSM.16.MT88.4 R152, [R167+0x4000] ;  /* 0x00400000a798783b */ /* 0x000fee0000004200 */
[----:B---3--:R-:W-:Y:S01]  /*9590*/  HMMA.16816.F32 R36, R20, R38, R132 ;  /* 0x000000261424723c */ /* 0x008fe20000001884 */
[----:B------:R-:W0:Y:S04]  /*95a0*/  LDSM.16.MT88.4 R20, [R2+0x3800] ;  /* 0x003800000214783b */ /* 0x000e280000004200 */
[----:B------:R-:W-:Y:S03]  /*95b0*/  LDSM.16.M88.4 R132, [R227+0x10100] ;  /* 0x01010000e384783b */ /* 0x000fe60000000200 */
[-C--:B----4-:R-:W-:Y:S01]  /*95c0*/  HMMA.16816.F32 R140, R140, R28.reuse, R16 ;  /* 0x0000001c8c8c723c */ /* 0x090fe20000001810 */
[----:B------:R-:W3:Y:S07]  /*95d0*/  LDSM.16.MT88.4 R16, [R169+0x3800] ;  /* 0x00380000a910783b */ /* 0x000eee0000004200 */
[-C--:B--2---:R-:W-:Y:S01]  /*95e0*/  HMMA.16816.F32 R148, R148, R28.reuse, R104 ;  /* 0x0000001c9494723c */ /* 0x084fe20000001868 */
[----:B------:R-:W2:Y:S07]  /*95f0*/  LDSM.16.MT88.4 R104, [R167+0x3800] ;  /* 0x00380000a768783b */ /* 0x000eae0000004200 */
[-C--:B-1----:R-:W-:Y:S01]  /*9600*/  HMMA.16816.F32 R136, R136, R28.reuse, R24 ;  /* 0x0000001c8888723c */ /* 0x082fe20000001818 */
[----:B------:R-:W1:Y:S07]  /*9610*/  LDSM.16.MT88.4 R24, [R165+0x3800] ;  /* 0x00380000a518783b */ /* 0x000e6e0000004200 */
[----:B------:R-:W-:Y:S01]  /*9620*/  HMMA.16816.F32 R124, R124, R28, R36 ;  /* 0x0000001c7c7c723c */ /* 0x000fe20000001824 */
[----:B------:R-:W4:Y:S07]  /*9630*/  LDSM.16.MT88.4 R36, [R2+0x4000] ;  /* 0x004000000224783b */ /* 0x000f2e0000004200 */
[-C--:B0-----:R-:W-:Y:S01]  /*9640*/  HMMA.16816.F32 R20, R20, R30.reuse, R140 ;  /* 0x0000001e1414723c */ /* 0x081fe2000000188c */
[----:B------:R-:W0:Y:S07]  /*9650*/  LDSM.16.MT88.4 R140, [R169+0x4000] ;  /* 0x00400000a98c783b */ /* 0x000e2e0000004200 */
[-C--:B---3--:R-:W-:Y:S01]  /*9660*/  HMMA.16816.F32 R16, R16, R30.reuse, R148 ;  /* 0x0000001e1010723c */ /* 0x088fe20000001894 */
[----:B------:R-:W3:Y:S07]  /*9670*/  LDSM.16.MT88.4 R148, [R165+0x4000] ;  /* 0x00400000a594783b */ /* 0x000eee0000004200 */
[-C--:B--2---:R-:W-:Y:S01]  /*9680*/  HMMA.16816.F32 R104, R104, R30.reuse, R136 ;  /* 0x0000001e6868723c */ /* 0x084fe20000001888 */
[----:B------:R-:W2:Y:S07]  /*9690*/  LDSM.16.MT88.4 R136, [R2+0x4800] ;  /* 0x004800000288783b */ /* 0x000eae0000004200 */
[----:B-1----:R-:W-:Y:S01]  /*96a0*/  HMMA.16816.F32 R28, R24, R30, R124 ;  /* 0x0000001e181c723c */ /* 0x002fe2000000187c */
[----:B------:R-:W1:Y:S04]  /*96b0*/  LDSM.16.MT88.4 R24, [R169+0x4800] ;  /* 0x00480000a918783b */ /* 0x000e680000004200 */
[----:B------:R-:W-:Y:S03]  /*96c0*/  LDSM.16.M88.4 R124, [R156+0x10100] ;  /* 0x010100009c7c783b */ /* 0x000fe60000000200 */
[-C--:B----4-:R-:W-:Y:S01]  /*96d0*/  HMMA.16816.F32 R36, R36, R132.reuse, R20 ;  /* 0x000000842424723c */ /* 0x090fe20000001814 */
[----:B------:R-:W4:Y:S07]  /*96e0*/  LDSM.16.MT88.4 R20, [R167+0x4800] ;  /* 0x00480000a714783b */ /* 0x000f2e0000004200 */
[-C--:B0-----:R-:W-:Y:S01]  /*96f0*/  HMMA.16816.F32 R140, R140, R132.reuse, R16 ;  /* 0x000000848c8c723c */ /* 0x081fe20000001810 */
[----:B------:R-:W0:Y:S07]  /*9700*/  LDSM.16.MT88.4 R16, [R165+0x4800] ;  /* 0x00480000a510783b */ /* 0x000e2e0000004200 */
[-C--:B------:R-:W-:Y:S01]  /*9710*/  HMMA.16816.F32 R152, R152, R132.reuse, R104 ;  /* 0x000000849898723c */ /* 0x080fe20000001868 */
[----:B------:R-:W0:Y:S07]  /*9720*/  LDSM.16.MT88.4 R104, [R2+0x5000] ;  /* 0x005000000268783b */ /* 0x000e2e0000004200 */
[----:B---3--:R-:W-:Y:S01]  /*9730*/  HMMA.16816.F32 R148, R148, R132, R28 ;  /* 0x000000849494723c */ /* 0x008fe2000000181c */
[----:B------:R-:W3:Y:S07]  /*9740*/  LDSM.16.MT88.4 R28, [R169+0x5000] ;  /* 0x00500000a91c783b */ /* 0x000eee0000004200 */
[-C--:B--2---:R-:W-:Y:S01]  /*9750*/  HMMA.16816.F32 R136, R136, R134.reuse, R36 ;  /* 0x000000868888723c */ /* 0x084fe20000001824 */
[----:B------:R-:W2:Y:S07]  /*9760*/  LDSM.16.MT88.4 R36, [R167+0x5000] ;  /* 0x00500000a724783b */ /* 0x000eae0000004200 */
[-C--:B-1----:R-:W-:Y:S01]  /*9770*/  HMMA.16816.F32 R24, R24, R134.reuse, R140 ;  /* 0x000000861818723c */ /* 0x082fe2000000188c */
[----:B------:R-:W1:Y:S07]  /*9780*/  LDSM.16.MT88.4 R140, [R165+0x5000] ;  /* 0x00500000a58c783b */ /* 0x000e6e0000004200 */
[-C--:B----4-:R-:W-:Y:S01]  /*9790*/  HMMA.16816.F32 R20, R20, R134.reuse, R152 ;  /* 0x000000861414723c */ /* 0x090fe20000001898 */
[----:B------:R-:W-:Y:S07]  /*97a0*/  LDSM.16.MT88.4 R152, [R2+0x8000] ;  /* 0x008000000298783b */ /* 0x000fee0000004200 */
[----:B0-----:R-:W-:Y:S01]  /*97b0*/  HMMA.16816.F32 R132, R16, R134, R148 ;  /* 0x000000861084723c */ /* 0x001fe20000001894 */
[----:B------:R-:W0:Y:S04]  /*97c0*/  LDSM.16.MT88.4 R16, [R2+0x5800] ;  /* 0x005800000210783b */ /* 0x000e280000004200 */
[----:B------:R-:W-:Y:S03]  /*97d0*/  LDSM.16.M88.4 R148, [R227+0x10180] ;  /* 0x01018000e394783b */ /* 0x000fe60000000200 */
[-C--:B------:R-:W-:Y:S01]  /*97e0*/  HMMA.16816.F32 R104, R104, R124.reuse, R136 ;  /* 0x0000007c6868723c */ /* 0x080fe20000001888 */
[----:B------:R-:W4:Y:S07]  /*97f0*/  LDSM.16.MT88.4 R136, [R169+0x5800] ;  /* 0x00580000a988783b */ /* 0x000f2e0000004200 */
[-C--:B---3--:R-:W-:Y:S01]  /*9800*/  HMMA.16816.F32 R28, R28, R124.reuse, R24 ;  /* 0x0000007c1c1c723c */ /* 0x088fe20000001818 */
[----:B------:R-:W3:Y:S07]  /*9810*/  LDSM.16.MT88.4 R24, [R167+0x5800] ;  /* 0x00580000a718783b */ /* 0x000eee0000004200 */
[-C--:B--2---:R-:W-:Y:S01]  /*9820*/  HMMA.16816.F32 R36, R36, R124.reuse, R20 ;  /* 0x0000007c2424723c */ /* 0x084fe20000001814 */
[----:B------:R-:W2:Y:S07]  /*9830*/  LDSM.16.MT88.4 R20, [R165+0x5800] ;  /* 0x00580000a514783b */ /* 0x000eae0000004200 */
[----:B-1----:R-:W-:Y:S01]  /*9840*/  HMMA.16816.F32 R140, R140, R124, R132 ;  /* 0x0000007c8c8c723c */ /* 0x002fe20000001884 */
[----:B------:R-:W1:Y:S07]  /*9850*/  LDSM.16.MT88.4 R132, [R2+0x6000] ;  /* 0x006000000284783b */ /* 0x000e6e0000004200 */
[-C--:B0-----:R-:W-:Y:S01]  /*9860*/  HMMA.16816.F32 R16, R16, R126.reuse, R104 ;  /* 0x0000007e1010723c */ /* 0x081fe20000001868 */
[----:B------:R-:W0:Y:S07]  /*9870*/  LDSM.16.MT88.4 R104, [R169+0x6000] ;  /* 0x00600000a968783b */ /* 0x000e2e0000004200 */
[-C--:B----4-:R-:W-:Y:S01]  /*9880*/  HMMA.16816.F32 R136, R136, R126.reuse, R28 ;  /* 0x0000007e8888723c */ /* 0x090fe2000000181c */
[----:B------:R-:W4:Y:S07]  /*9890*/  LDSM.16.MT88.4 R28, [R167+0x6000] ;  /* 0x00600000a71c783b */ /* 0x000f2e0000004200 */
[-C--:B---3--:R-:W-:Y:S01]  /*98a0*/  HMMA.16816.F32 R24, R24, R126.reuse, R36 ;  /* 0x0000007e1818723c */ /* 0x088fe20000001824 */
[----:B------:R-:W3:Y:S07]  /*98b0*/  LDSM.16.MT88.4 R36, [R165+0x6000] ;  /* 0x00600000a524783b */ /* 0x000eee0000004200 */
[----:B--2---:R-:W-:Y:S01]  /*98c0*/  HMMA.16816.F32 R124, R20, R126, R140 ;  /* 0x0000007e147c723c */ /* 0x004fe2000000188c */
[----:B------:R-:W2:Y:S04]  /*98d0*/  LDSM.16.MT88.4 R20, [R2+0x6800] ;  /* 0x006800000214783b */ /* 0x000ea80000004200 */
[----:B------:R-:W-:Y:S03]  /*98e0*/  LDSM.16.MT88.4 R140, [R2+0x7000] ;  /* 0x00700000028c783b */ /* 0x000fe60000004200 */
[-C--:B-1----:R-:W-:Y:S01]  /*98f0*/  HMMA.16816.F32 R132, R132, R148.reuse, R16 ;  /* 0x000000948484723c */ /* 0x082fe20000001810 */
[----:B------:R-:W1:Y:S07]  /*9900*/  LDSM.16.MT88.4 R16, [R169+0x6800] ;  /* 0x00680000a910783b */ /* 0x000e6e0000004200 */
[-C--:B0-----:R-:W-:Y:S01]  /*9910*/  HMMA.16816.F32 R104, R104, R148.reuse, R136 ;  /* 0x000000946868723c */ /* 0x081fe20000001888 */
[----:B------:R-:W0:Y:S07]  /*9920*/  LDSM.16.MT88.4 R136, [R167+0x6800] ;  /* 0x00680000a788783b */ /* 0x000e2e0000004200 */
[-C--:B----4-:R-:W-:Y:S01]  /*9930*/  HMMA.16816.F32 R28, R28, R148.reuse, R24 ;  /* 0x000000941c1c723c */ /* 0x090fe20000001818 */
[----:B------:R-:W4:Y:S07]  /*9940*/  LDSM.16.MT88.4 R24, [R165+0x6800] ;  /* 0x00680000a518783b */ /* 0x000f2e0000004200 */
[----:B---3--:R-:W-:Y:S01]  /*9950*/  HMMA.16816.F32 R36, R36, R148, R124 ;  /* 0x000000942424723c */ /* 0x008fe2000000187c */
[----:B------:R-:W3:Y:S07]  /*9960*/  LDSM.16.M88.4 R124, [R156+0x10180] ;  /* 0x010180009c7c783b */ /* 0x000eee0000000200 */
[-C--:B--2---:R-:W-:Y:S01]  /*9970*/  HMMA.16816.F32 R20, R20, R150.reuse, R132 ;  /* 0x000000961414723c */ /* 0x084fe20000001884 */
[----:B------:R-:W2:Y:S07]  /*9980*/  LDSM.16.MT88.4 R132, [R169+0x7000] ;  /* 0x00700000a984783b */ /* 0x000eae0000004200 */
[-C--:B-1----:R-:W-:Y:S01]  /*9990*/  HMMA.16816.F32 R16, R16, R150.reuse, R104 ;  /* 0x000000961010723c */ /* 0x082fe20000001868 */
[----:B------:R-:W1:Y:S07]  /*99a0*/  LDSM.16.MT88.4 R104, [R167+0x7000] ;  /* 0x00700000a768783b */ /* 0x000e6e0000004200 */
[-C--:B0-----:R-:W-:Y:S01]  /*99b0*/  HMMA.16816.F32 R136, R136, R150.reuse, R28 ;  /* 0x000000968888723c */ /* 0x081fe2000000181c */
[----:B------:R-:W0:Y:S07]  /*99c0*/  LDSM.16.MT88.4 R28, [R165+0x7000] ;  /* 0x00700000a51c783b */ /* 0x000e2e0000004200 */
[----:B----4-:R-:W-:Y:S01]  /*99d0*/  HMMA.16816.F32 R148, R24, R150, R36 ;  /* 0x000000961894723c */ /* 0x010fe20000001824 */
[----:B------:R-:W4:Y:S04]  /*99e0*/  LDSM.16.MT88.4 R24, [R2+0x7800] ;  /* 0x007800000218783b */ /* 0x000f280000004200 */
[----:B------:R-:W-:Y:S03]  /*99f0*/  LDSM.16.MT88.4 R36, [R167+0x7800] ;  /* 0x00780000a724783b */ /* 0x000fe60000004200 */
[-C--:B---3--:R-:W-:Y:S01]  /*9a00*/  HMMA.16816.F32 R140, R140, R124.reuse, R20 ;  /* 0x0000007c8c8c723c */ /* 0x088fe20000001814 */
[----:B------:R-:W3:Y:S07]  /*9a10*/  LDSM.16.MT88.4 R20, [R169+0x7800] ;  /* 0x00780000a914783b */ /* 0x000eee0000004200 */
[-C--:B--2---:R-:W-:Y:S01]  /*9a20*/  HMMA.16816.F32 R132, R132, R124.reuse, R16 ;  /* 0x0000007c8484723c */ /* 0x084fe20000001810 */
[----:B------:R-:W2:Y:S07]  /*9a30*/  LDSM.16.MT88.4 R16, [R165+0x7800] ;  /* 0x00780000a510783b */ /* 0x000eae0000004200 */
[-C--:B-1----:R-:W-:Y:S01]  /*9a40*/  HMMA.16816.F32 R104, R104, R124.reuse, R136 ;  /* 0x0000007c6868723c */ /* 0x082fe20000001888 */
[----:B------:R-:W1:Y:S07]  /*9a50*/  LDSM.16.M88.4 R136, [R227+0x10200] ;  /* 0x01020000e388783b */ /* 0x000e6e0000000200 */
[----:B0-----:R-:W-:Y:S01]  /*9a60*/  HMMA.16816.F32 R28, R28, R124, R148 ;  /* 0x0000007c1c1c723c */ /* 0x001fe20000001894 */
[----:B------:R-:W0:Y:S07]  /*9a70*/  LDSM.16.MT88.4 R148, [R169+0x8000] ;  /* 0x00800000a994783b */ /* 0x000e2e0000004200 */
[-C--:B----4-:R-:W-:Y:S01]  /*9a80*/  HMMA.16816.F32 R24, R24, R126.reuse, R140 ;  /* 0x0000007e1818723c */ /* 0x090fe2000000188c */
[----:B------:R-:W4:Y:S07]  /*9a90*/  LDSM.16.MT88.4 R140, [R167+0x8000] ;  /* 0x00800000a78c783b */ /* 0x000f2e0000004200 */
[-C--:B---3--:R-:W-:Y:S01]  /*9aa0*/  HMMA.16816.F32 R20, R20, R126.reuse, R132 ;  /* 0x0000007e1414723c */ /* 0x088fe20000001884 */
[----:B------:R-:W-:Y:S07]  /*9ab0*/  LDSM.16.MT88.4 R132, [R2+0x9000] ;  /* 0x009000000284783b */ /* 0x000fee0000004200 */
[-C--:B------:R-:W-:Y:S01]  /*9ac0*/  HMMA.16816.F32 R36, R36, R126.reuse, R104 ;  /* 0x0000007e2424723c */ /* 0x080fe20000001868 */
        /* <DEDUP_REMOVED lines=9> */
[----:B------:R-:W4:Y:S07]  /*9b60*/  LDSM.16.M88.4 R36, [R156+0x10200] ;  /* 0x010200009c24783b */ /* 0x000f2e0000000200 */
[----:B---3--:R-:W-:Y:S01]  /*9b70*/  HMMA.16816.F32 R104, R104, R136, R124 ;  /* 0x000000886868723c */ /* 0x008fe2000000187c */
[----:B------:R-:W3:Y:S07]  /*9b80*/  LDSM.16.MT88.4 R124, [R169+0x9000] ;  /* 0x00900000a97c783b */ /* 0x000eee0000004200 */
[-C--:B--2---:R-:W-:Y:S01]  /*9b90*/  HMMA.16816.F32 R16, R16, R138.reuse, R152 ;  /* 0x0000008a1010723c */ /* 0x084fe20000001898 */
[----:B------:R-:W2:Y:S07]  /*9ba0*/  LDSM.16.MT88.4 R152, [R167+0x9000] ;  /* 0x00900000a798783b */ /* 0x000eae0000004200 */
[-C--:B-1----:R-:W-:Y:S01]  /*9bb0*/  HMMA.16816.F32 R24, R24, R138.reuse, R148 ;  /* 0x0000008a1818723c */ /* 0x082fe20000001894 */
[----:B------:R-:W1:Y:S07]  /*9bc0*/  LDSM.16.MT88.4 R148, [R165+0x9000] ;  /* 0x00900000a594783b */ /* 0x000e6e0000004200 */
[-C--:B------:R-:W-:Y:S01]  /*9bd0*/  HMMA.16816.F32 R28, R28, R138.reuse, R140 ;  /* 0x0000008a1c1c723c */ /* 0x080fe2000000188c */
[----:B------:R-:W-:Y:S07]  /*9be0*/  LDSM.16.MT88.4 R140, [R2+0xa000] ;  /* 0x00a00000028c783b */ /* 0x000fee0000004200 */
[----:B0-----:R-:W-:Y:S01]  /*9bf0*/  HMMA.16816.F32 R136, R20, R138, R104 ;  /* 0x0000008a1488723c */ /* 0x001fe20000001868 */
[----:B------:R-:W0:Y:S04]  /*9c00*/  LDSM.16.MT88.4 R20, [R2+0x9800] ;  /* 0x009800000214783b */ /* 0x000e280000004200 */
[----:B------:R-:W-:Y:S03]  /*9c10*/  LDSM.16.MT88.4 R104, [R165+0x9800] ;  /* 0x00980000a568783b */ /* 0x000fe60000004200 */
[-C--:B----4-:R-:W-:Y:S01]  /*9c20*/  HMMA.16816.F32 R132, R132, R36.reuse, R16 ;  /* 0x000000248484723c */ /* 0x090fe20000001810 */
[----:B------:R-:W4:Y:S07]  /*9c30*/  LDSM.16.MT88.4 R16, [R169+0x9800] ;  /* 0x00980000a910783b */ /* 0x000f2e0000004200 */
[-C--:B---3--:R-:W-:Y:S01]  /*9c40*/  HMMA.16816.F32 R124, R124, R36.reuse, R24 ;  /* 0x000000247c7c723c */ /* 0x088fe20000001818 */
[----:B------:R-:W3:Y:S07]  /*9c50*/  LDSM.16.MT88.4 R24, [R167+0x9800] ;  /* 0x00980000a718783b */ /* 0x000eee0000004200 */
[-C--:B--2---:R-:W-:Y:S01]  /*9c60*/  HMMA.16816.F32 R152, R152, R36.reuse, R28 ;  /* 0x000000249898723c */ /* 0x084fe2000000181c */
[----:B------:R-:W2:Y:S07]  /*9c70*/  LDSM.16.M88.4 R28, [R227+0x10280] ;  /* 0x01028000e31c783b */ /* 0x000eae0000000200 */
[----:B-1----:R-:W-:Y:S01]  /*9c80*/  HMMA.16816.F32 R148, R148, R36, R136 ;  /* 0x000000249494723c */ /* 0x002fe20000001888 */
[----:B------:R-:W1:Y:S07]  /*9c90*/  LDSM.16.MT88.4 R136, [R169+0xa000] ;  /* 0x00a00000a988783b */ /* 0x000e6e0000004200 */
[-C--:B0-----:R-:W-:Y:S01]  /*9ca0*/  HMMA.16816.F32 R20, R20, R38.reuse, R132 ;  /* 0x000000261414723c */ /* 0x081fe20000001884 */
[----:B------:R-:W0:Y:S07]  /*9cb0*/  LDSM.16.MT88.4 R132, [R167+0xa000] ;  /* 0x00a00000a784783b */ /* 0x000e2e0000004200 */
[-C--:B----4-:R-:W-:Y:S01]  /*9cc0*/  HMMA.16816.F32 R16, R16, R38.reuse, R124 ;  /* 0x000000261010723c */ /* 0x090fe2000000187c */
[----:B------:R-:W4:Y:S07]  /*9cd0*/  LDSM.16.MT88.4 R124, [R165+0xa000] ;  /* 0x00a00000a57c783b */ /* 0x000f2e0000004200 */
[-C--:B---3--:R-:W-:Y:S01]  /*9ce0*/  HMMA.16816.F32 R24, R24, R38.reuse, R152 ;  /* 0x000000261818723c */ /* 0x088fe20000001898 */
[----:B------:R-:W-:Y:S07]  /*9cf0*/  LDSM.16.MT88.4 R152, [R167+0xb000] ;  /* 0x00b00000a798783b */ /* 0x000fee0000004200 */
[----:B------:R-:W-:Y:S01]  /*9d00*/  HMMA.16816.F32 R36, R104, R38, R148 ;  /* 0x000000266824723c */ /* 0x000fe20000001894 */
[----:B------:R-:W3:Y:S04]  /*9d10*/  LDSM.16.MT88.4 R104, [R2+0xa800] ;  /* 0x00a800000268783b */ /* 0x000ee80000004200 */
[----:B------:R-:W-:Y:S03]  /*9d20*/  LDSM.16.MT88.4 R148, [R2+0xb000] ;  /* 0x00b000000294783b */ /* 0x000fe60000004200 */
[-C--:B--2---:R-:W-:Y:S01]  /*9d30*/  HMMA.16816.F32 R140, R140, R28.reuse, R20 ;  /* 0x0000001c8c8c723c */ /* 0x084fe20000001814 */
[----:B------:R-:W2:Y:S07]  /*9d40*/  LDSM.16.MT88.4 R20, [R169+0xa800] ;  /* 0x00a80000a914783b */ /* 0x000eae0000004200 */
[-C--:B-1----:R-:W-:Y:S01]  /*9d50*/  HMMA.16816.F32 R136, R136, R28.reuse, R16 ;  /* 0x0000001c8888723c */ /* 0x082fe20000001810 */
[----:B------:R-:W1:Y:S07]  /*9d60*/  LDSM.16.MT88.4 R16, [R167+0xa800] ;  /* 0x00a80000a710783b */ /* 0x000e6e0000004200 */
[-C--:B0-----:R-:W-:Y:S01]  /*9d70*/  HMMA.16816.F32 R132, R132, R28.reuse, R24 ;  /* 0x0000001c8484723c */ /* 0x081fe20000001818 */
[----:B------:R-:W0:Y:S07]  /*9d80*/  LDSM.16.MT88.4 R24, [R165+0xa800] ;  /* 0x00a80000a518783b */ /* 0x000e2e0000004200 */
[----:B----4-:R-:W-:Y:S01]  /*9d90*/  HMMA.16816.F32 R124, R124, R28, R36 ;  /* 0x0000001c7c7c723c */ /* 0x010fe20000001824 */
[----:B------:R-:W4:Y:S07]  /*9da0*/  LDSM.16.M88.4 R36, [R156+0x10280] ;  /* 0x010280009c24783b */ /* 0x000f2e0000000200 */
[-C--:B---3--:R-:W-:Y:S01]  /*9db0*/  HMMA.16816.F32 R104, R104, R30.reuse, R140 ;  /* 0x0000001e6868723c */ /* 0x088fe2000000188c */
[----:B------:R-:W3:Y:S07]  /*9dc0*/  LDSM.16.MT88.4 R140, [R169+0xb000] ;  /* 0x00b00000a98c783b */ /* 0x000eee0000004200 */
[-C--:B--2---:R-:W-:Y:S01]  /*9dd0*/  HMMA.16816.F32 R20, R20, R30.reuse, R136 ;  /* 0x0000001e1414723c */ /* 0x084fe20000001888 */
[----:B------:R-:W2:Y:S07]  /*9de0*/  LDSM.16.MT88.4 R136, [R165+0xb000] ;  /* 0x00b00000a588783b */ /* 0x000eae0000004200 */
[-C--:B-1----:R-:W-:Y:S01]  /*9df0*/  HMMA.16816.F32 R16, R16, R30.reuse, R132 ;  /* 0x0000001e1010723c */ /* 0x082fe20000001884 */
[----:B------:R-:W-:Y:S07]  /*9e00*/  LDSM.16.MT88.4 R132, [R165+0xb800] ;  /* 0x00b80000a584783b */ /* 0x000fee0000004200 */
[----:B0-----:R-:W-:Y:S01]  /*9e10*/  HMMA.16816.F32 R28, R24, R30, R124 ;  /* 0x0000001e181c723c */ /* 0x001fe2000000187c */
[----:B------:R-:W0:Y:S04]  /*9e20*/  LDSM.16.MT88.4 R24, [R2+0xb800] ;  /* 0x00b800000218783b */ /* 0x000e280000004200 */
[----:B------:R-:W1:Y:S03]  /*9e30*/  LDSM.16.MT88.4 R124, [R169+0xb800] ;  /* 0x00b80000a97c783b */ /* 0x000e660000004200 */
[-C--:B----4-:R-:W-:Y:S01]  /*9e40*/  HMMA.16816.F32 R148, R148, R36.reuse, R104 ;  /* 0x000000249494723c */ /* 0x090fe20000001868 */
[----:B------:R-:W4:Y:S07]  /*9e50*/  LDSM.16.MT88.4 R104, [R167+0xb800] ;  /* 0x00b80000a768783b */ /* 0x000f2e0000004200 */
[-C--:B------:R-:W-:Y:S01]  /*9e60*/  HMMA.16816.F32 R152, R152, R36.reuse, R16 ;  /* 0x000000249898723c */ /* 0x080fe20000001810 */
[----:B------:R-:W-:Y:S07]  /*9e70*/  LDSM.16.M88.4 R16, [R227+0x10300] ;  /* 0x01030000e310783b */ /* 0x000fee0000000200 */
[-C--:B---3--:R-:W-:Y:S01]  /*9e80*/  HMMA.16816.F32 R140, R140, R36.reuse, R20 ;  /* 0x000000248c8c723c */ /* 0x088fe20000001814 */
[----:B------:R-:W3:Y:S07]  /*9e90*/  LDSM.16.MT88.4 R20, [R2+0xc000] ;  /* 0x00c000000214783b */ /* 0x000eee0000004200 */
[----:B--2---:R-:W-:Y:S01]  /*9ea0*/  HMMA.16816.F32 R136, R136, R36, R28 ;  /* 0x000000248888723c */ /* 0x004fe2000000181c */
[----:B------:R-:W2:Y:S07]  /*9eb0*/  LDSM.16.MT88.4 R28, [R169+0xc000] ;  /* 0x00c00000a91c783b */ /* 0x000eae0000004200 */
[-C--:B0-----:R-:W-:Y:S01]  /*9ec0*/  HMMA.16816.F32 R24, R24, R38.reuse, R148 ;  /* 0x000000261818723c */ /* 0x081fe20000001894 */
[----:B------:R-:W0:Y:S07]  /*9ed0*/  LDSM.16.MT88.4 R148, [R167+0xc000] ;  /* 0x00c00000a794783b */ /* 0x000e2e0000004200 */
[-C--:B-1----:R-:W-:Y:S01]  /*9ee0*/  HMMA.16816.F32 R124, R124, R38.reuse, R140 ;  /* 0x000000267c7c723c */ /* 0x082fe2000000188c */
[----:B------:R-:W-:Y:S07]  /*9ef0*/  LDSM.16.MT88.4 R140, [R165+0xc000] ;  /* 0x00c00000a58c783b */ /* 0x000fee0000004200 */
[-C--:B----4-:R-:W-:Y:S01]  /*9f00*/  HMMA.16816.F32 R104, R104, R38.reuse, R152 ;  /* 0x000000266868723c */ /* 0x090fe20000001898 */
[----:B------:R-:W-:Y:S07]  /*9f10*/  LDSM.16.MT88.4 R152, [R165+0xd000] ;  /* 0x00d00000a598783b */ /* 0x000fee0000004200 */
[----:B------:R-:W-:Y:S01]  /*9f20*/  HMMA.16816.F32 R36, R132, R38, R136 ;  /* 0x000000268424723c */ /* 0x000fe20000001888 */
[----:B------:R-:W1:Y:S04]  /*9f30*/  LDSM.16.MT88.4 R132, [R2+0xc800] ;  /* 0x00c800000284783b */ /* 0x000e680000004200 */
[----:B------:R-:W-:Y:S03]  /*9f40*/  LDSM.16.MT88.4 R136, [R165+0xc800] ;  /* 0x00c80000a588783b */ /* 0x000fe60000004200 */
[-C--:B---3--:R-:W-:Y:S01]  /*9f50*/  HMMA.16816.F32 R20, R20, R16.reuse, R24 ;  /* 0x000000101414723c */ /* 0x088fe20000001818 */
[----:B------:R-:W3:Y:S07]  /*9f60*/  LDSM.16.MT88.4 R24, [R169+0xc800] ;  /* 0x00c80000a918783b */ /* 0x000eee0000004200 */
[-C--:B--2---:R-:W-:Y:S01]  /*9f70*/  HMMA.16816.F32 R28, R28, R16.reuse, R124 ;  /* 0x000000101c1c723c */ /* 0x084fe2000000187c */
[----:B------:R-:W2:Y:S07]  /*9f80*/  LDSM.16.MT88.4 R124, [R167+0xc800] ;  /* 0x00c80000a77c783b */ /* 0x000eae0000004200 */
[----:B0-----:R-:W-:Y:S01]  /*9f90*/  HMMA.16816.F32 R148, R148, R16, R104 ;  /* 0x000000109494723c */ /* 0x001fe20000001868 */
[----:B------:R-:W-:Y:S01]  /*9fa0*/  LDSM.16.M88.4 R104, [R156+0x10300] ;  /* 0x010300009c68783b */ /* 0x000fe20000000200 */
[----:B------:R-:W-:-:S06]  /*9fb0*/  LOP3.LUT R233, R235, 0x3, RZ, 0xc0, !PT ;  /* 0x00000003ebe97812 */ /* 0x000fcc00078ec0ff */
[----:B-1----:R-:W-:Y:S01]  /*9fc0*/  HMMA.16816.F32 R132, R132, R18, R20 ;  /* 0x000000128484723c */ /* 0x002fe20000001814 */
[----:B------:R-:W0:Y:S07]  /*9fd0*/  LDSM.16.MT88.4 R20, [R169+0xd000] ;  /* 0x00d00000a914783b */ /* 0x000e2e0000004200 */
[----:B------:R-:W-:Y:S01]  /*9fe0*/  HMMA.16816.F32 R140, R140, R16, R36 ;  /* 0x000000108c8c723c */ /* 0x000fe20000001824 */
[----:B------:R-:W1:Y:S04]  /*9ff0*/  LDSM.16.MT88.4 R36, [R2+0xd000] ;  /* 0x00d000000224783b */ /* 0x000e680000004200 */
[----:B------:R-:W-:Y:S03]  /*a000*/  LDSM.16.M88.4 R156, [R156+0x10380] ;  /* 0x010380009c9c783b */ /* 0x000fe60000000200 */
[-C--:B---3--:R-:W-:Y:S01]  /*a010*/  HMMA.16816.F32 R24, R24, R18.reuse, R28 ;  /* 0x000000121818723c */ /* 0x088fe2000000181c */
[----:B------:R-:W3:Y:S07]  /*a020*/  LDSM.16.MT88.4 R28, [R167+0xd000] ;  /* 0x00d00000a71c783b */ /* 0x000eee0000004200 */
[-C--:B--2---:R-:W-:Y:S01]  /*a030*/  HMMA.16816.F32 R124, R124, R18.reuse, R148 ;  /* 0x000000127c7c723c */ /* 0x084fe20000001894 */
[----:B------:R-:W-:Y:S07]  /*a040*/  LDSM.16.MT88.4 R148, [R169+0xd800] ;  /* 0x00d80000a994783b */ /* 0x000fee0000004200 */
[----:B------:R-:W-:Y:S01]  /*a050*/  HMMA.16816.F32 R16, R136, R18, R140 ;  /* 0x000000128810723c */ /* 0x000fe2000000188c */
[----:B------:R-:W2:Y:S04]  /*a060*/  LDSM.16.MT88.4 R136, [R2+0xd800] ;  /* 0x00d800000288783b */ /* 0x000ea80000004200 */
[----:B------:R-:W-:Y:S03]  /*a070*/  LDSM.16.MT88.4 R140, [R169+0xe000] ;  /* 0x00e00000a98c783b */ /* 0x000fe60000004200 */
[-C--:B0-----:R-:W-:Y:S01]  /*a080*/  HMMA.16816.F32 R20, R20, R104.reuse, R24 ;  /* 0x000000681414723c */ /* 0x081fe20000001818 */
[----:B------:R-:W0:Y:S07]  /*a090*/  LDSM.16.MT88.4 R24, [R167+0xd800] ;  /* 0x00d80000a718783b */ /* 0x000e2e0000004200 */
[-C--:B-1----:R-:W-:Y:S01]  /*a0a0*/  HMMA.16816.F32 R36, R36, R104.reuse, R132 ;  /* 0x000000682424723c */ /* 0x082fe20000001884 */
[----:B------:R-:W-:Y:S07]  /*a0b0*/  LDSM.16.MT88.4 R132, [R2+0xe000] ;  /* 0x00e000000284783b */ /* 0x000fee0000004200 */
[-C--:B---3--:R-:W-:Y:S01]  /*a0c0*/  HMMA.16816.F32 R28, R28, R104.reuse, R124 ;  /* 0x000000681c1c723c */ /* 0x088fe2000000187c */
[----:B------:R-:W1:Y:S07]  /*a0d0*/  LDSM.16.MT88.4 R124, [R165+0xd800] ;  /* 0x00d80000a57c783b */ /* 0x000e6e0000004200 */
[----:B------:R-:W-:Y:S01]  /*a0e0*/  HMMA.16816.F32 R152, R152, R104, R16 ;  /* 0x000000689898723c */ /* 0x000fe20000001810 */
[----:B------:R-:W3:Y:S07]  /*a0f0*/  LDSM.16.M88.4 R16, [R227+0x10380] ;  /* 0x01038000e310783b */ /* 0x000eee0000000200 */
[-C--:B--2---:R-:W-:Y:S01]  /*a100*/  HMMA.16816.F32 R136, R136, R106.reuse, R36 ;  /* 0x0000006a8888723c */ /* 0x084fe20000001824 */
[----:B------:R-:W-:Y:S07]  /*a110*/  LDSM.16.MT88.4 R36, [R2+0xe800] ;  /* 0x00e800000224783b */ /* 0x000fee0000004200 */
[-C--:B------:R-:W-:Y:S01]  /*a120*/  HMMA.16816.F32 R148, R148, R106.reuse, R20 ;  /* 0x0000006a9494723c */ /* 0x080fe20000001814 */
[----:B------:R-:W2:Y:S07]  /*a130*/  LDSM.16.MT88.4 R20, [R167+0xe000] ;  /* 0x00e00000a714783b */ /* 0x000eae0000004200 */
[-C--:B0-----:R-:W-:Y:S01]  /*a140*/  HMMA.16816.F32 R24, R24, R106.reuse, R28 ;  /* 0x0000006a1818723c */ /* 0x081fe2000000181c */
[----:B------:R-:W0:Y:S07]  /*a150*/  LDSM.16.MT88.4 R28, [R165+0xe000] ;  /* 0x00e00000a51c783b */ /* 0x000e2e0000004200 */
[----:B-1----:R-:W-:Y:S01]  /*a160*/  HMMA.16816.F32 R104, R124, R106, R152 ;  /* 0x0000006a7c68723c */ /* 0x002fe20000001898 */
[----:B------:R-:W1:Y:S01]  /*a170*/  LDSM.16.MT88.4 R124, [R169+0xe800] ;  /* 0x00e80000a97c783b */ /* 0x000e620000004200 */
[----:B------:R-:W-:-:S03]  /*a180*/  LOP3.LUT R235, R235, 0xe0, RZ, 0xc0, !PT ;  /* 0x000000e0ebeb7812 */ /* 0x000fc600078ec0ff */
[----:B------:R-:W-:Y:S03]  /*a190*/  LDSM.16.MT88.4 R152, [R2+0xf000] ;  /* 0x00f000000298783b */ /* 0x000fe60000004200 */
[-C--:B---3--:R-:W-:Y:S01]  /*a1a0*/  HMMA.16816.F32 R132, R132, R16.reuse, R136 ;  /* 0x000000108484723c */ /* 0x088fe20000001888 */
[----:B------:R-:W3:Y:S07]  /*a1b0*/  LDSM.16.MT88.4 R136, [R167+0xe800] ;  /* 0x00e80000a788783b */ /* 0x000eee0000004200 */
[-C--:B------:R-:W-:Y:S01]  /*a1c0*/  HMMA.16816.F32 R140, R140, R16.reuse, R148 ;  /* 0x000000108c8c723c */ /* 0x080fe20000001894 */
[----:B------:R-:W4:Y:S07]  /*a1d0*/  LDSM.16.MT88.4 R148, [R165+0xe800] ;  /* 0x00e80000a594783b */ /* 0x000f2e0000004200 */
[-C--:B--2---:R-:W-:Y:S01]  /*a1e0*/  HMMA.16816.F32 R20, R20, R16.reuse, R24 ;  /* 0x000000101414723c */ /* 0x084fe20000001818 */
[----:B------:R-:W-:Y:S07]  /*a1f0*/  LDSM.16.MT88.4 R24, [R167+0xf000] ;  /* 0x00f00000a718783b */ /* 0x000fee0000004200 */
[----:B0-----:R-:W-:Y:S01]  /*a200*/  HMMA.16816.F32 R28, R28, R16, R104 ;  /* 0x000000101c1c723c */ /* 0x001fe20000001868 */
[----:B------:R-:W0:Y:S07]  /*a210*/  LDSM.16.MT88.4 R104, [R2+0xf800] ;  /* 0x00f800000268783b */ /* 0x000e2e0000004200 */
[-C--:B------:R-:W-:Y:S01]  /*a220*/  HMMA.16816.F32 R36, R36, R18.reuse, R132 ;  /* 0x000000122424723c */ /* 0x080fe20000001884 */
[----:B------:R-:W-:Y:S07]  /*a230*/  LDSM.16.MT88.4 R132, [R165+0xf000] ;  /* 0x00f00000a584783b */ /* 0x000fee0000004200 */
[----:B-1----:R-:W-:Y:S01]  /*a240*/  HMMA.16816.F32 R124, R124, R18, R140 ;  /* 0x000000127c7c723c */ /* 0x002fe2000000188c */
[----:B------:R1:W-:Y:S02]  /*a250*/  LDSM.16.MT88.4 R140, [R165+0xf800] ;  /* 0x00f80000a58c783b */ /* 0x0003e40000004200 */
[----:B-1----:R-:W-:-:S05]  /*a260*/  IMAD.SHL.U32 R165, R233, 0x2, RZ ;  /* 0x00000002e9a57824 */ /* 0x002fca00078e00ff */
[----:B---3--:R-:W-:Y:S01]  /*a270*/  HMMA.16816.F32 R20, R136, R18, R20 ;  /* 0x000000128814723c */ /* 0x008fe20000001814 */
[----:B------:R-:W-:Y:S01]  /*a280*/  LDSM.16.MT88.4 R136, [R169+0xf800] ;  /* 0x00f80000a988783b */ /* 0x000fe20000004200 */
[----:B------:R-:W-:-:S03]  /*a290*/  LEA.HI R165, R235, R165, RZ, 0x1e ;  /* 0x000000a5eba57211 */ /* 0x000fc600078ff0ff */
[----:B------:R-:W1:Y:S03]  /*a2a0*/  S2R R235, SR_TID.X ;  /* 0x0000000000eb7919 */ /* 0x000e660000002100 */
[----:B----4-:R-:W-:Y:S01]  /*a2b0*/  HMMA.16816.F32 R28, R148, R18, R28 ;  /* 0x00000012941c723c */ /* 0x010fe2000000181c */
[----:B------:R2:W3:Y:S04]  /*a2c0*/  LDSM.16.MT88.4 R16, [R167+0xf800] ;  /* 0x00f80000a710783b */ /* 0x0004e80000004200 */
[----:B--2---:R-:W2:Y:S03]  /*a2d0*/  S2R R167, SR_CTAID.X ;  /* 0x0000000000a77919 */ /* 0x004ea60000002500 */
[----:B------:R-:W-:Y:S01]  /*a2e0*/  HMMA.16816.F32 R36, R152, R156, R36 ;  /* 0x0000009c9824723c */ /* 0x000fe20000001824 */
[----:B-1----:R-:W-:-:S02]  /*a2f0*/  LOP3.LUT R235, R235, 0x1c, RZ, 0xc0, !PT ;  /* 0x0000001cebeb7812 */ /* 0x002fc400078ec0ff */
[----:B--2---:R-:W-:-:S04]  /*a300*/  SHF.L.U32 R167, R167, 0x6, RZ ;  /* 0x00000006a7a77819 */ /* 0x004fc800000006ff */
[----:B------:R-:W-:Y:S02]  /*a310*/  LEA.HI R167, R235, R167, RZ, 0x1e ;  /* 0x000000a7eba77211 */ /* 0x000fe400078ff0ff */
[----:B------:R-:W1:Y:S11]  /*a320*/  S2R R235, SR_TID.X ;  /* 0x0000000000eb7919 */ /* 0x000e760000002100 */
[----:B------:R-:W-:Y:S04]  /*a330*/  @!UPT UIADD3 URZ, URZ, URZ, URZ ;  /* 0x0000003f3f3ff290 */ /* 0x000fe8000fffe03f */
[----:B0-----:R-:W-:Y:S07]  /*a340*/  HMMA.16816.F32 R36, R104, R158, R36 ;  /* 0x0000009e6824723c */ /* 0x001fee0000001824 */
[----:B------:R-:W-:Y:S02]  /*a350*/  IADD3 R104, P0, R165, UR4, RZ ;  /* 0x00000004a5687c10 */ /* 0x000fe4000ff1e0ff */
[----:B------:R-:W0:Y:S01]  /*a360*/  S2R R165, SR_CTAID.X ;  /* 0x0000000000a57919 */ /* 0x000e220000002500 */
[----:B-1----:R-:W-:-:S04]  /*a370*/  LOP3.LUT R235, R235, 0x1c, RZ, 0xc0, !PT ;  /* 0x0000001cebeb7812 */ /* 0x002fc800078ec0ff */
[C---:B------:R-:W-:Y:S02]  /*a380*/  LEA.HI R166, R235.reuse, 0x8, RZ, 0x1e ;  /* 0x00000008eba67811 */ /* 0x040fe400078ff0ff */
[----:B------:R-:W-:Y:S02]  /*a390*/  LEA.HI R168, R235, 0x10, RZ, 0x1e ;  /* 0x00000010eba87811 */ /* 0x000fe400078ff0ff */
[----:B------:R-:W1:Y:S01]  /*a3a0*/  S2R R235, SR_TID.X ;  /* 0x0000000000eb7919 */ /* 0x000e620000002100 */
[----:B------:R-:W-:Y:S01]  /*a3b0*/  HMMA.16816.F32 R20, R24, R156, R20 ;  /* 0x0000009c1814723c */ /* 0x000fe20000001814 */
[----:B0-----:R-:W-:-:S05]  /*a3c0*/  SHF.L.U32 R165, R165, 0x6, RZ ;  /* 0x00000006a5a57819 */ /* 0x001fca00000006ff */
[----:B------:R-:W-:Y:S02]  /*a3d0*/  IMAD.IADD R165, R165, 0x1, R166 ;  /* 0x00000001a5a57824 */ /* 0x000fe400078e02a6 */
[----:B------:R-:W-:Y:S01]  /*a3e0*/  HMMA.16816.F32 R124, R160, R156, R124 ;  /* 0x0000009ca07c723c */ /* 0x000fe2000000187c */
[----:B-1----:R-:W-:-:S04]  /*a3f0*/  LOP3.LUT R235, R235, 0x1c, RZ, 0xc0, !PT ;  /* 0x0000001cebeb7812 */ /* 0x002fc800078ec0ff */
[C---:B------:R-:W-:Y:S02]  /*a400*/  LEA.HI R166, R235.reuse, 0x18, RZ, 0x1e ;  /* 0x00000018eba67811 */ /* 0x040fe400078ff0ff */
[----:B------:R-:W-:Y:S02]  /*a410*/  LEA.HI R149, R235, 0x20, RZ, 0x1e ;  /* 0x00000020eb957811 */ /* 0x000fe400078ff0ff */
[----:B------:R-:W0:Y:S07]  /*a420*/  S2R R235, SR_TID.X ;  /* 0x0000000000eb7919 */ /* 0x000e2e0000002100 */
[----:B---3--:R-:W-:Y:S01]  /*a430*/  HMMA.16816.F32 R16, R16, R158, R20 ;  /* 0x0000009e1010723c */ /* 0x008fe20000001814 */
[----:B------:R-:W1:Y:S01]  /*a440*/  S2R R22, SR_CTAID.X ;  /* 0x0000000000167919 */ /* 0x000e620000002500 */
[----:B------:R-:W-:-:S05]  /*a450*/  ISETP.GT.U32.AND P4, PT, R104, R167, PT ;  /* 0x000000a76800720c */ /* 0x000fca0003f84070 */
[----:B------:R-:W-:Y:S01]  /*a460*/  FMUL R20, R36, c[0x0][0x188] ;  /* 0x0000620024147a20 */ /* 0x000fe20000400000 */
[C---:B------:R-:W-:Y:S01]  /*a470*/  ISETP.GE.U32.AND P2, PT, R104.reuse, R167, PT ;  /* 0x000000a76800720c */ /* 0x040fe20003f46070 */
[----:B------:R-:W-:Y:S01]  /*a480*/  IMAD.X R36, RZ, RZ, UR5, P0 ;  /* 0x00000005ff247e24 */ /* 0x000fe200080e06ff */
[CC--:B------:R-:W-:Y:S01]  /*a490*/  ISETP.GT.U32.AND P3, PT, R104.reuse, R165.reuse, PT ;  /* 0x000000a56800720c */ /* 0x0c0fe20003f64070 */
[----:B------:R-:W2:Y:S01]  /*a4a0*/  S2R R167, SR_CTAID.X ;  /* 0x0000000000a77919 */ /* 0x000ea20000002500 */
[----:B------:R-:W-:-:S03]  /*a4b0*/  ISETP.GE.U32.AND P0, PT, R104, R165, PT ;  /* 0x000000a56800720c */ /* 0x000fc60003f06070 */
[----:B------:R-:W3:Y:S01]  /*a4c0*/  S2R R165, SR_CTAID.X ;  /* 0x0000000000a57919 */ /* 0x000ee20000002500 */
[----:B------:R-:W-:Y:S03]  /*a4d0*/  HMMA.16816.F32 R28, R132, R156, R28 ;  /* 0x0000009c841c723c */ /* 0x000fe6000000181c */
[----:B------:R-:W4:Y:S01]  /*a4e0*/  S2R R148, SR_CTAID.X ;  /* 0x0000000000947919 */ /* 0x000f220000002500 */
[----:B0-----:R-:W-:-:S04]  /*a4f0*/  LOP3.LUT R235, R235, 0x1c, RZ, 0xc0, !PT ;  /* 0x0000001cebeb7812 */ /* 0x001fc800078ec0ff */
[----:B------:R-:W-:Y:S01]  /*a500*/  HMMA.16816.F32 R124, R136, R158, R124 ;  /* 0x0000009e887c723c */ /* 0x000fe2000000187c */
[----:B------:R-:W-:Y:S02]  /*a510*/  LEA.HI R105, R235, 0x28, RZ, 0x1e ;  /* 0x00000028eb697811 */ /* 0x000fe400078ff0ff */
[----:B-1----:R-:W-:Y:S01]  /*a520*/  SHF.L.U32 R22, R22, 0x6, RZ ;  /* 0x0000000616167819 */ /* 0x002fe200000006ff */
[----:B------:R-:W0:Y:S04]  /*a530*/  S2R R235, SR_TID.X ;  /* 0x0000000000eb7919 */ /* 0x000e280000002100 */
[----:B------:R-:W-:Y:S01]  /*a540*/  IMAD.IADD R22, R22, 0x1, R105 ;  /* 0x0000000116167824 */ /* 0x000fe200078e0269 */
[----:B------:R-:W1:Y:S04]  /*a550*/  S2R R107, SR_CTAID.X ;  /* 0x00000000006b7919 */ /* 0x000e680000002500 */
[----:B------:R-:W0:Y:S01]  /*a560*/  S2R R105, SR_CTAID.X ;  /* 0x0000000000697919 */ /* 0x000e220000002500 */
[----:B--2---:R-:W-:-:S02]  /*a570*/  SHF.L.U32 R167, R167, 0x6, RZ ;  /* 0x00000006a7a77819 */ /* 0x004fc400000006ff */
[----:B---3--:R-:W-:Y:S01]  /*a580*/  SHF.L.U32 R165, R165, 0x6, RZ ;  /* 0x00000006a5a57819 */ /* 0x008fe200000006ff */
[----:B------:R-:W-:Y:S01]  /*a590*/  FMUL R37, R37, c[0x0][0x188] ;  /* 0x0000620025257a20 */ /* 0x000fe20000400000 */
[C---:B------:R-:W-:Y:S01]  /*a5a0*/  ISETP.GT.U32.AND.EX P4, PT, R36.reuse, RZ, PT, P4 ;  /* 0x000000ff2400720c */ /* 0x040fe20003f84140 */
[----:B------:R-:W-:Y:S01]  /*a5b0*/  IMAD.IADD R167, R167, 0x1, R168 ;  /* 0x00000001a7a77824 */ /* 0x000fe200078e02a8 */
[----:B------:R-:W-:Y:S01]  /*a5c0*/  ISETP.GE.U32.AND.EX P2, PT, R36, RZ, PT, P2 ;  /* 0x000000ff2400720c */ /* 0x000fe20003f46120 */
[----:B------:R-:W-:Y:S01]  /*a5d0*/  IMAD.IADD R165, R165, 0x1, R166 ;  /* 0x00000001a5a57824 */ /* 0x000fe200078e02a6 */
[----:B------:R-:W-:Y:S01]  /*a5e0*/  HMMA.16816.F32 R28, R140, R158, R28 ;  /* 0x0000009e8c1c723c */ /* 0x000fe2000000181c */
[----:B------:R-:W-:Y:S01]  /*a5f0*/  FMUL R27, R38, c[0x0][0x188] ;  /* 0x00006200261b7a20 */ /* 0x000fe20000400000 */
[----:B------:R-:W-:Y:S01]  /*a600*/  FSEL R38, R20, -INF , !P4 ;  /* 0xff80000014267808 */ /* 0x000fe20006000000 */
[----:B------:R-:W-:Y:S01]  /*a610*/  FMUL R26, R39, c[0x0][0x188] ;  /* 0x00006200271a7a20 */ /* 0x000fe20000400000 */
[----:B------:R-:W-:-:S02]  /*a620*/  FSEL R39, R37, -INF , !P2 ;  /* 0xff80000025277808 */ /* 0x000fc40005000000 */
[----:B----4-:R-:W-:Y:S02]  /*a630*/  SHF.L.U32 R148, R148, 0x6, RZ ;  /* 0x0000000694947819 */ /* 0x010fe400000006ff */
[CC--:B------:R-:W-:Y:S02]  /*a640*/  ISETP.GT.U32.AND P1, PT, R104.reuse, R167.reuse, PT ;  /* 0x000000a76800720c */ /* 0x0c0fe40003f24070 */
[C---:B------:R-:W-:Y:S02]  /*a650*/  ISETP.GE.U32.AND P4, PT, R104.reuse, R167, PT ;  /* 0x000000a76800720c */ /* 0x040fe40003f86070 */
[----:B------:R-:W-:Y:S01]  /*a660*/  ISETP.GT.U32.AND P2, PT, R104, R165, PT ;  /* 0x000000a56800720c */ /* 0x000fe20003f44070 */
[----:B------:R-:W-:Y:S01]  /*a670*/  FMUL R25, R124, c[0x0][0x188] ;  /* 0x000062007c197a20 */ /* 0x000fe20000400000 */
[C---:B------:R-:W-:Y:S01]  /*a680*/  ISETP.GT.U32.AND.EX P3, PT, R36.reuse, RZ, PT, P3 ;  /* 0x000000ff2400720c */ /* 0x040fe20003f64130 */
[----:B------:R-:W-:Y:S01]  /*a690*/  FMUL R24, R125, c[0x0][0x188] ;  /* 0x000062007d187a20 */ /* 0x000fe20000400000 */
[----:B------:R-:W-:Y:S01]  /*a6a0*/  ISETP.GE.U32.AND.EX P0, PT, R36, RZ, PT, P0 ;  /* 0x000000ff2400720c */ /* 0x000fe20003f06100 */
[----:B------:R-:W-:Y:S01]  /*a6b0*/  FMUL R23, R126, c[0x0][0x188] ;  /* 0x000062007e177a20 */ /* 0x000fe20000400000 */
[----:B------:R-:W-:Y:S01]  /*a6c0*/  ISETP.GT.U32.AND.EX P1, PT, R36, RZ, PT, P1 ;  /* 0x000000ff2400720c */ /* 0x000fe20003f24110 */
[----:B------:R-:W-:Y:S01]  /*a6d0*/  IMAD.IADD R148, R148, 0x1, R149 ;  /* 0x0000000194947824 */ /* 0x000fe200078e0295 */
[----:B------:R-:W-:-:S02]  /*a6e0*/  ISETP.GE.U32.AND.EX P4, PT, R36, RZ, PT, P4 ;  /* 0x000000ff2400720c */ /* 0x000fc40003f86140 */
[----:B------:R-:W-:Y:S02]  /*a6f0*/  ISETP.GT.U32.AND.EX P2, PT, R36, RZ, PT, P2 ;  /* 0x000000ff2400720c */ /* 0x000fe40003f44120 */
[----:B0-----:R-:W-:Y:S02]  /*a700*/  LOP3.LUT R235, R235, 0x1c, RZ, 0xc0, !PT ;  /* 0x0000001cebeb7812 */ /* 0x001fe400078ec0ff */
[----:B------:R-:W-:Y:S02]  /*a710*/  FSEL R27, R27, -INF , !P3 ;  /* 0xff8000001b1b7808 */ /* 0x000fe40005800000 */
[----:B------:R-:W-:Y:S02]  /*a720*/  FSEL R26, R26, -INF , !P0 ;  /* 0xff8000001a1a7808 */ /* 0x000fe40004000000 */
[----:B------:R-:W-:Y:S02]  /*a730*/  FSEL R25, R25, -INF , !P1 ;  /* 0xff80000019197808 */ /* 0x000fe40004800000 */
[----:B------:R-:W-:-:S02]  /*a740*/  FSEL R24, R24, -INF , !P4 ;  /* 0xff80000018187808 */ /* 0x000fc40006000000 */
[----:B------:R-:W-:Y:S02]  /*a750*/  FSEL R23, R23, -INF , !P2 ;  /* 0xff80000017177808 */ /* 0x000fe40005000000 */
[C---:B------:R-:W-:Y:S02]  /*a760*/  ISETP.GE.U32.AND P3, PT, R104.reuse, R165, PT ;  /* 0x000000a56800720c */ /* 0x040fe40003f66070 */
[CC--:B------:R-:W-:Y:S02]  /*a770*/  ISETP.GT.U32.AND P0, PT, R104.reuse, R148.reuse, PT ;  /* 0x000000946800720c */ /* 0x0c0fe40003f04070 */
[C---:B------:R-:W-:Y:S02]  /*a780*/  ISETP.GE.U32.AND P1, PT, R104.reuse, R148, PT ;  /* 0x000000946800720c */ /* 0x040fe40003f26070 */
[CC--:B------:R-:W-:Y:S02]  /*a790*/  ISETP.GT.U32.AND P4, PT, R104.reuse, R22.reuse, PT ;  /* 0x000000166800720c */ /* 0x0c0fe40003f84070 */
[----:B------:R-:W-:-:S02]  /*a7a0*/  ISETP.GE.U32.AND P2, PT, R104, R22, PT ;  /* 0x000000166800720c */ /* 0x000fc40003f46070 */
[----:B------:R-:W-:Y:S02]  /*a7b0*/  LEA.HI R132, R235, 0x30, RZ, 0x1e ;  /* 0x00000030eb847811 */ /* 0x000fe400078ff0ff */
[----:B-1----:R-:W-:Y:S02]  /*a7c0*/  SHF.L.U32 R107, R107, 0x6, RZ ;  /* 0x000000066b6b7819 */ /* 0x002fe400000006ff */
[----:B------:R-:W-:Y:S02]  /*a7d0*/  LEA.HI R106, R235, 0x38, RZ, 0x1e ;  /* 0x00000038eb6a7811 */ /* 0x000fe400078ff0ff */
[----:B------:R-:W-:Y:S01]  /*a7e0*/  SHF.L.U32 R105, R105, 0x6, RZ ;  /* 0x0000000669697819 */ /* 0x000fe200000006ff */
[----:B------:R-:W-:Y:S01]  /*a7f0*/  FMUL R21, R127, c[0x0][0x188] ;  /* 0x000062007f157a20 */ /* 0x000fe20000400000 */
[----:B------:R-:W-:Y:S01]  /*a800*/  ISETP.GE.U32.AND.EX P3, PT, R36, RZ, PT, P3 ;  /* 0x000000ff2400720c */ /* 0x000fe20003f66130 */
[----:B------:R-:W-:Y:S01]  /*a810*/  FMUL R16, R16, c[0x0][0x188] ;  /* 0x0000620010107a20 */ /* 0x000fe20000400000 */
[C---:B------:R-:W-:Y:S01]  /*a820*/  ISETP.GT.U32.AND.EX P0, PT, R36.reuse, RZ, PT, P0 ;  /* 0x000000ff2400720c */ /* 0x040fe20003f04100 */
[----:B------:R-:W-:Y:S01]  /*a830*/  FMUL R17, R17, c[0x0][0x188] ;  /* 0x0000620011117a20 */ /* 0x000fe20000400000 */
[----:B------:R-:W-:Y:S01]  /*a840*/  ISETP.GE.U32.AND.EX P1, PT, R36, RZ, PT, P1 ;  /* 0x000000ff2400720c */ /* 0x000fe20003f26110 */
[----:B------:R-:W-:Y:S01]  /*a850*/  FMUL R20, R18, c[0x0][0x188] ;  /* 0x0000620012147a20 */ /* 0x000fe20000400000 */
[C---:B------:R-:W-:Y:S01]  /*a860*/  ISETP.GT.U32.AND.EX P4, PT, R36.reuse, RZ, PT, P4 ;  /* 0x000000ff2400720c */ /* 0x040fe20003f84140 */
[----:B------:R-:W-:Y:S01]  /*a870*/  FMUL R19, R19, c[0x0][0x188] ;  /* 0x0000620013137a20 */ /* 0x000fe20000400000 */
[----:B------:R-:W-:Y:S01]  /*a880*/  ISETP.GE.U32.AND.EX P2, PT, R36, RZ, PT, P2 ;  /* 0x000000ff2400720c */ /* 0x000fe20003f46120 */
[----:B------:R-:W-:-:S02]  /*a890*/  IMAD.IADD R107, R107, 0x1, R132 ;  /* 0x000000016b6b7824 */ /* 0x000fc400078e0284 */
[----:B------:R-:W-:Y:S01]  /*a8a0*/  IMAD.IADD R105, R105, 0x1, R106 ;  /* 0x0000000169697824 */ /* 0x000fe200078e026a */
[----:B------:R-:W-:Y:S02]  /*a8b0*/  FSEL R21, R21, -INF , !P3 ;  /* 0xff80000015157808 */ /* 0x000fe40005800000 */
[----:B------:R-:W-:Y:S02]  /*a8c0*/  FSEL R22, R16, -INF , !P0 ;  /* 0xff80000010167808 */ /* 0x000fe40004000000 */
[----:B------:R-:W-:Y:S02]  /*a8d0*/  FSEL R18, R17, -INF , !P1 ;  /* 0xff80000011127808 */ /* 0x000fe40004800000 */
[----:B------:R-:W-:Y:S02]  /*a8e0*/  FSEL R20, R20, -INF , !P4 ;  /* 0xff80000014147808 */ /* 0x000fe40006000000 */
[----:B------:R-:W-:Y:S01]  /*a8f0*/  FSEL R37, R19, -INF , !P2 ;  /* 0xff80000013257808 */ /* 0x000fe20005000000 */
[----:B------:R-:W-:Y:S01]  /*a900*/  FMUL R17, R30, c[0x0][0x188] ;  /* 0x000062001e117a20 */ /* 0x000fe20000400000 */
[CC--:B------:R-:W-:Y:S01]  /*a910*/  ISETP.GT.U32.AND P3, PT, R104.reuse, R107.reuse, PT ;  /* 0x0000006b6800720c */ /* 0x0c0fe20003f64070 */
[----:B------:R-:W-:Y:S01]  /*a920*/  FMUL R16, R31, c[0x0][0x188] ;  /* 0x000062001f107a20 */ /* 0x000fe20000400000 */
[----:B------:R-:W-:-:S02]  /*a930*/  ISETP.GE.U32.AND P0, PT, R104, R107, PT ;  /* 0x0000006b6800720c */ /* 0x000fc40003f06070 */
[CC--:B------:R-:W-:Y:S02]  /*a940*/  ISETP.GT.U32.AND P1, PT, R104.reuse, R105.reuse, PT ;  /* 0x000000696800720c */ /* 0x0c0fe40003f24070 */
[----:B------:R-:W-:Y:S02]  /*a950*/  ISETP.GE.U32.AND P4, PT, R104, R105, PT ;  /* 0x000000696800720c */ /* 0x000fe40003f86070 */
[----:B------:R-:W-:Y:S02]  /*a960*/  FMNMX R30, R38, R39, !PT ;  /* 0x00000027261e7209 */ /* 0x000fe40007800000 */
[----:B------:R-:W-:Y:S02]  /*a970*/  FMNMX R31, R27, R26, !PT ;  /* 0x0000001a1b1f7209 */ /* 0x000fe40007800000 */
[----:B------:R-:W-:Y:S02]  /*a980*/  FMNMX R104, R25, R24, !PT ;  /* 0x0000001819687209 */ /* 0x000fe40007800000 */
[----:B------:R-:W-:-:S02]  /*a990*/  FMNMX R105, R23, R21, !PT ;  /* 0x0000001517697209 */ /* 0x000fc40007800000 */
[----:B------:R-:W-:Y:S02]  /*a9a0*/  FMNMX R106, R22, R18, !PT ;  /* 0x00000012166a7209 */ /* 0x000fe40007800000 */
[----:B------:R-:W-:Y:S01]  /*a9b0*/  FMNMX R107, R20, R37, !PT ;  /* 0x00000025146b7209 */ /* 0x000fe20007800000 */
[----:B------:R-:W0:Y:S04]  /*a9c0*/  SHFL.BFLY PT, R133, R30, 0x2, 0x1f ;  /* 0x0c401f001e857f89 */ /* 0x000e2800000e0000 */
[----:B------:R-:W1:Y:S04]  /*a9d0*/  SHFL.BFLY PT, R132, R31, 0x2, 0x1f ;  /* 0x0c401f001f847f89 */ /* 0x000e6800000e0000 */
[----:B------:R-:W2:Y:S04]  /*a9e0*/  SHFL.BFLY PT, R127, R104, 0x2, 0x1f ;  /* 0x0c401f00687f7f89 */ /* 0x000ea800000e0000 */
[----:B------:R-:W3:Y:S04]  /*a9f0*/  SHFL.BFLY PT, R126, R105, 0x2, 0x1f ;  /* 0x0c401f00697e7f89 */ /* 0x000ee800000e0000 */
[----:B------:R-:W4:Y:S04]  /*aa00*/  SHFL.BFLY PT, R125, R106, 0x2, 0x1f ;  /* 0x0c401f006a7d7f89 */ /* 0x000f2800000e0000 */
[----:B------:R-:W0:Y:S01]  /*aa10*/  SHFL.BFLY PT, R124, R107, 0x2, 0x1f ;  /* 0x0c401f006b7c7f89 */ /* 0x000e2200000e0000 */
[----:B------:R-:W-:Y:S01]  /*aa20*/  FMUL R28, R28, c[0x0][0x188] ;  /* 0x000062001c1c7a20 */ /* 0x000fe20000400000 */
[C---:B------:R-:W-:Y:S01]  /*aa30*/  ISETP.GT.U32.AND.EX P3, PT, R36.reuse, RZ, PT, P3 ;  /* 0x000000ff2400720c */ /* 0x040fe20003f64130 */
[----:B------:R-:W-:Y:S01]  /*aa40*/  FMUL R29, R29, c[0x0][0x188] ;  /* 0x000062001d1d7a20 */ /* 0x000fe20000400000 */
[----:B------:R-:W-:-:S02]  /*aa50*/  ISETP.GE.U32.AND.EX P0, PT, R36, RZ, PT, P0 ;  /* 0x000000ff2400720c */ /* 0x000fc40003f06100 */
[C---:B------:R-:W-:Y:S02]  /*aa60*/  ISETP.GT.U32.AND.EX P1, PT, R36.reuse, RZ, PT, P1 ;  /* 0x000000ff2400720c */ /* 0x040fe40003f24110 */
[----:B------:R-:W-:Y:S02]  /*aa70*/  ISETP.GE.U32.AND.EX P4, PT, R36, RZ, PT, P4 ;  /* 0x000000ff2400720c */ /* 0x000fe40003f86140 */
[----:B------:R-:W-:Y:S02]  /*aa80*/  FSEL R36, R28, -INF , !P3 ;  /* 0xff8000001c247808 */ /* 0x000fe40005800000 */
[----:B------:R-:W-:Y:S02]  /*aa90*/  FSEL R19, R29, -INF , !P0 ;  /* 0xff8000001d137808 */ /* 0x000fe40004000000 */
[----:B------:R-:W-:Y:S02]  /*aaa0*/  FSEL R17, R17, -INF , !P1 ;  /* 0xff80000011117808 */ /* 0x000fe40004800000 */
[----:B------:R-:W-:-:S02]  /*aab0*/  FSEL R16, R16, -INF , !P4 ;  /* 0xff80000010107808 */ /* 0x000fc40006000000 */
[----:B------:R-:W-:Y:S02]  /*aac0*/  FMNMX R134, R36, R19, !PT ;  /* 0x0000001324867209 */ /* 0x000fe40007800000 */
[----:B------:R-:W-:-:S03]  /*aad0*/  FMNMX R28, R17, R16, !PT ;  /* 0x00000010111c7209 */ /* 0x000fc60007800000 */
[----:B------:R-:W4:Y:S01]  /*aae0*/  SHFL.BFLY PT, R135, R134, 0x2, 0x1f ;  /* 0x0c401f0086877f89 */ /* 0x000f2200000e0000 */
[----:B0-----:R-:W-:-:S03]  /*aaf0*/  FMNMX R30, R30, R133, !PT ;  /* 0x000000851e1e7209 */ /* 0x001fc60007800000 */
[----:B------:R-:W0:Y:S01]  /*ab00*/  SHFL.BFLY PT, R29, R28, 0x2, 0x1f ;  /* 0x0c401f001c1d7f89 */ /* 0x000e2200000e0000 */
[----:B-1----:R-:W-:Y:S02]  /*ab10*/  FMNMX R31, R31, R132, !PT ;  /* 0x000000841f1f7209 */ /* 0x002fe40007800000 */
[----:B--2---:R-:W-:Y:S02]  /*ab20*/  FMNMX R104, R104, R127, !PT ;  /* 0x0000007f68687209 */ /* 0x004fe40007800000 */
[----:B---3--:R-:W-:Y:S02]  /*ab30*/  FMNMX R105, R105, R126, !PT ;  /* 0x0000007e69697209 */ /* 0x008fe40007800000 */
[----:B----4-:R-:W-:Y:S02]  /*ab40*/  FMNMX R106, R106, R125, !PT ;  /* 0x0000007d6a6a7209 */ /* 0x010fe40007800000 */
[----:B------:R-:W-:Y:S01]  /*ab50*/  FMNMX R107, R107, R124, !PT ;  /* 0x0000007c6b6b7209 */ /* 0x000fe20007800000 */
[----:B------:R-:W1:Y:S04]  /*ab60*/  SHFL.BFLY PT, R125, R104, 0x1, 0x1f ;  /* 0x0c201f00687d7f89 */ /* 0x000e6800000e0000 */
[----:B------:R-:W2:Y:S04]  /*ab70*/  SHFL.BFLY PT, R124, R30, 0x1, 0x1f ;  /* 0x0c201f001e7c7f89 */ /* 0x000ea800000e0000 */
[----:B------:R-:W3:Y:S04]  /*ab80*/  SHFL.BFLY PT, R126, R105, 0x1, 0x1f ;  /* 0x0c201f00697e7f89 */ /* 0x000ee800000e0000 */
[----:B------:R-:W4:Y:S04]  /*ab90*/  SHFL.BFLY PT, R127, R106, 0x1, 0x1f ;  /* 0x0c201f006a7f7f89 */ /* 0x000f2800000e0000 */
[----:B------:R-:W4:Y:S04]  /*aba0*/  SHFL.BFLY PT, R132, R107, 0x1, 0x1f ;  /* 0x0c201f006b847f89 */ /* 0x000f2800000e0000 */
[----:B------:R-:W4:Y:S01]  /*abb0*/  SHFL.BFLY PT, R133, R31, 0x1, 0x1f ;  /* 0x0c201f001f857f89 */ /* 0x000f2200000e0000 */
[----:B------:R-:W-:-:S02]  /*abc0*/  FMNMX R135, R134, R135, !PT ;  /* 0x0000008786877209 */ /* 0x000fc40007800000 */
[----:B0-----:R-:W-:Y:S01]  /*abd0*/  FMNMX R134, R28, R29, !PT ;  /* 0x0000001d1c867209 */ /* 0x001fe20007800000 */
[----:B------:R-:W-:Y:S02]  /*abe0*/  BSSY B0, `(.L_x_1) ;  /* 0x0000019000007945 */ /* 0x000fe40003800000 */
[----:B------:R0:W0:Y:S01]  /*abf0*/  SHFL.BFLY PT, R29, R135, 0x1, 0x1f ;  /* 0x0c201f00871d7f89 */ /* 0x00002200000e0000 */
[----:B-1----:R-:W-:-:S03]  /*ac00*/  FMNMX R125, R104, R125, !PT ;  /* 0x0000007d687d7209 */ /* 0x002fc60007800000 */
[----:B------:R1:W0:Y:S01]  /*ac10*/  SHFL.BFLY PT, R28, R134, 0x1, 0x1f ;  /* 0x0c201f00861c7f89 */ /* 0x00022200000e0000 */
[----:B--2---:R-:W-:Y:S02]  /*ac20*/  FMNMX R124, R30, R124, !PT ;  /* 0x0000007c1e7c7209 */ /* 0x004fe40007800000 */
[----:B---3--:R-:W-:Y:S02]  /*ac30*/  FMNMX R126, R105, R126, !PT ;  /* 0x0000007e697e7209 */ /* 0x008fe40007800000 */
[----:B----4-:R-:W-:Y:S02]  /*ac40*/  FMNMX R127, R106, R127, !PT ;  /* 0x0000007f6a7f7209 */ /* 0x010fe40007800000 */
[----:B------:R-:W-:Y:S02]  /*ac50*/  FMNMX R132, R107, R132, !PT ;  /* 0x000000846b847209 */ /* 0x000fe40007800000 */
[----:B------:R-:W-:Y:S01]  /*ac60*/  FMNMX R133, R31, R133, !PT ;  /* 0x000000851f857209 */ /* 0x000fe20007800000 */
[----:B------:R-:W-:Y:S06]  /*ac70*/  BAR.SYNC.DEFER_BLOCKING 0x0 ;  /* 0x0000000000007b1d */ /* 0x000fec0000010000 */
[----:B------:R-:W-:Y:S05]  /*ac80*/  @P6 BRA `(.L_x_2) ;  /* 0x000000e000006947 */ /* 0x000fea0003800000 */
[----:B-1----:R-:W1:Y:S02]  /*ac90*/  S2R R235, SR_TID.X ;  /* 0x0000000000eb7919 */ /* 0x002e640000002100 */
[----:B-1----:R-:W-:-:S02]  /*aca0*/  LOP3.LUT R233, R235, 0x1c, RZ, 0xc0, !PT ;  /* 0x0000001cebe97812 */ /* 0x002fc400078ec0ff */
[----:B------:R-:W-:Y:S02]  /*acb0*/  LOP3.LUT R235, R235, 0xff, RZ, 0xc0, !PT ;  /* 0x000000ffebeb7812 */ /* 0x000fe400078ec0ff */
[C---:B------:R-:W-:Y:S01]  /*acc0*/  LEA.HI R137, R233.reuse, 0x8, RZ, 0x1e ;  /* 0x00000008e9897811 */ /* 0x040fe200078ff0ff */
[----:B------:R-:W-:Y:S01]  /*acd0*/  IMAD.SHL.U32 R138, R233, 0x8, RZ ;  /* 0x00000008e98a7824 */ /* 0x000fe200078e00ff */
[--C-:B------:R-:W-:Y:S02]  /*ace0*/  SHF.R.U32.HI R139, RZ, 0x3, R235.reuse ;  /* 0x00000003ff8b7819 */ /* 0x100fe400000116eb */
[----:B------:R-:W-:Y:S02]  /*acf0*/  SHF.R.U32.HI R136, RZ, 0x3, R235 ;  /* 0x00000003ff887819 */ /* 0x000fe400000116eb */
[----:B------:R-:W-:Y:S02]  /*ad00*/  SHF.L.U32 R137, R137, 0x5, RZ ;  /* 0x0000000589897819 */ /* 0x000fe400000006ff */
[----:B------:R-:W-:-:S02]  /*ad10*/  LOP3.LUT R139, R139, 0x1c, RZ, 0xc0, !PT ;  /* 0x0000001c8b8b7812 */ /* 0x000fc400078ec0ff */
[----:B------:R-:W-:Y:S02]  /*ad20*/  LOP3.LUT R136, R136, 0x1c, RZ, 0xc0, !PT ;  /* 0x0000001c88887812 */ /* 0x000fe400078ec0ff */
[----:B------:R-:W-:-:S03]  /*ad30*/  IADD3 R138, R138, R139, RZ ;  /* 0x0000008b8a8a7210 */ /* 0x000fc60007ffe0ff */
[----:B------:R-:W-:Y:S02]  /*ad40*/  IMAD.IADD R136, R136, 0x1, R137 ;  /* 0x0000000188887824 */ /* 0x000fe400078e0289 */
[----:B------:R1:W-:Y:S04]  /*ad50*/  STS [R138+0x10000], R124 ;  /* 0x0100007c8a007388 */ /* 0x0003e80000000800 */
[----:B------:R1:W-:Y:S02]  /*ad60*/  STS [R136+0x10000], R133 ;  /* 0x0100008588007388 */ /* 0x0003e40000000800 */
.L_x_2:
[----:B-1----:R-:W-:Y:S05]  /*ad70*/  BSYNC B0 ;  /* 0x0000000000007941 */ /* 0x002fea0003800000 */
.L_x_1:
[----:B------:R-:W-:Y:S01]  /*ad80*/  BSSY B0, `(.L_x_3) ;  /* 0x0000041000007945 */ /* 0x000fe20003800000 */
[----:B------:R-:W-:Y:S01]  /*ad90*/  BSSY B1, `(.L_x_4) ;  /* 0x0000036000017945 */ /* 0x000fe20003800000 */
[----:B0-----:R-:W-:Y:S02]  /*ada0*/  FMNMX R29, R135, R29, !PT ;  /* 0x0000001d871d7209 */ /* 0x001fe40007800000 */
[----:B------:R-:W-:Y:S01]  /*adb0*/  FMNMX R28, R134, R28, !PT ;  /* 0x0000001c861c7209 */ /* 0x000fe20007800000 */
[----:B------:R-:W-:Y:S05]  /*adc0*/  @P6 BRA `(.L_x_5) ;  /* 0x0000013000006947 */ /* 0x000fea0003800000 */
[----:B------:R-:W0:Y:S02]  /*add0*/  S2R R30, SR_TID.X ;  /* 0x00000000001e7919 */ /* 0x000e240000002100 */
[----:B0-----:R-:W-:-:S02]  /*ade0*/  LOP3.LUT R31, R30, 0x1c, RZ, 0xc0, !PT ;  /* 0x0000001c1e1f7812 */ /* 0x001fc400078ec0ff */
[----:B------:R-:W-:Y:S02]  /*adf0*/  LOP3.LUT R30, R30, 0xff, RZ, 0xc0, !PT ;  /* 0x000000ff1e1e7812 */ /* 0x000fe400078ec0ff */
[----:B------:R-:W-:Y:S02]  /*ae00*/  LEA.HI R31, R31, 0x10, RZ, 0x1e ;  /* 0x000000101f1f7811 */ /* 0x000fe400078ff0ff */
[----:B------:R-:W-:Y:S02]  /*ae10*/  SHF.R.U32.HI R30, RZ, 0x3, R30 ;  /* 0x00000003ff1e7819 */ /* 0x000fe4000001161e */
[----:B------:R-:W-:Y:S02]  /*ae20*/  SHF.L.U32 R31, R31, 0x5, RZ ;  /* 0x000000051f1f7819 */ /* 0x000fe400000006ff */
[----:B------:R-:W-:-:S05]  /*ae30*/  LOP3.LUT R30, R30, 0x1c, RZ, 0xc0, !PT ;  /* 0x0000001c1e1e7812 */ /* 0x000fca00078ec0ff */
[----:B------:R-:W-:-:S05]  /*ae40*/  IMAD.IADD R30, R30, 0x1, R31 ;  /* 0x000000011e1e7824 */ /* 0x000fca00078e021f */
[----:B------:R0:W-:Y:S01]  /*ae50*/  STS [R30+0x10000], R125 ;  /* 0x0100007d1e007388 */ /* 0x0001e20000000800 */
[----:B------:R-:W-:Y:S05]  /*ae60*/  @P6 BRA `(.L_x_6) ;  /* 0x0000013000006947 */ /* 0x000fea0003800000 */
[----:B0-----:R-:W0:Y:S02]  /*ae70*/  S2R R30, SR_TID.X ;  /* 0x00000000001e7919 */ /* 0x001e240000002100 */
[C---:B0-----:R-:W-:Y:S02]  /*ae80*/  LOP3.LUT R31, R30.reuse, 0x1c, RZ, 0xc0, !PT ;  /* 0x0000001c1e1f7812 */ /* 0x041fe400078ec0ff */
[----:B------:R-:W-:Y:S02]  /*ae90*/  LOP3.LUT R30, R30, 0xff, RZ, 0xc0, !PT ;  /* 0x000000ff1e1e7812 */ /* 0x000fe400078ec0ff */
[----:B------:R-:W-:Y:S02]  /*aea0*/  LEA.HI R31, R31, 0x18, RZ, 0x1e ;  /* 0x000000181f1f7811 */ /* 0x000fe400078ff0ff */
[----:B------:R-:W-:Y:S02]  /*aeb0*/  SHF.R.U32.HI R30, RZ, 0x3, R30 ;  /* 0x00000003ff1e7819 */ /* 0x000fe4000001161e */
[----:B------:R-:W-:-:S02]  /*aec0*/  SHF.L.U32 R31, R31, 0x5, RZ ;  /* 0x000000051f1f7819 */ /* 0x000fc400000006ff */
[----:B------:R-:W-:-:S05]  /*aed0*/  LOP3.LUT R30, R30, 0x1c, RZ, 0xc0, !PT ;  /* 0x0000001c1e1e7812 */ /* 0x000fca00078ec0ff */
[----:B------:R-:W-:-:S05]  /*aee0*/  IMAD.IADD R30, R30, 0x1, R31 ;  /* 0x000000011e1e7824 */ /* 0x000fca00078e021f */
[----:B------:R0:W-:Y:S02]  /*aef0*/  STS [R30+0x10000], R126 ;  /* 0x0100007e1e007388 */ /* 0x0001e40000000800 */
.L_x_5:
        /* <DEDUP_REMOVED lines=10> */
.L_x_6:
        /* <DEDUP_REMOVED lines=10> */
.L_x_7:
[----:B------:R-:W-:Y:S01]  /*b040*/  @P6 BREAK B1 ;  /* 0x0000000000016942 */ /* 0x000fe20003800000 */
        /* <DEDUP_REMOVED lines=10> */
.L_x_8:
[----:B------:R-:W-:Y:S05]  /*b0f0*/  BSYNC B1 ;  /* 0x0000000000017941 */ /* 0x000fea0003800000 */
.L_x_4:
        /* <DEDUP_REMOVED lines=8> */
[----:B------:R0:W-:Y:S02]  /*b180*/  @!P6 STS [R29+0x10000], R28 ;  /* 0x0100001c1d00e388 */ /* 0x0001e40000000800 */
.L_x_9:
[----:B------:R-:W-:Y:S05]  /*b190*/  BSYNC B0 ;  /* 0x0000000000007941 */ /* 0x000fea0003800000 */
.L_x_3:
[----:B------:R-:W-:Y:S01]  /*b1a0*/  WARPSYNC 0xffffffff ;  /* 0xffffffff00007948 */ /* 0x000fe20003800000 */
[----:B------:R-:W1:Y:S04]  /*b1b0*/  S2R R134, SR_TID.X ;  /* 0x0000000000867919 */ /* 0x000e680000002100 */
[----:B------:R-:W-:Y:S06]  /*b1c0*/  BAR.SYNC.DEFER_BLOCKING 0x0 ;  /* 0x0000000000007b1d */ /* 0x000fec0000010000 */
[----:B------:R-:W2:Y:S04]  /*b1d0*/  LDL R136, [R1] ;  /* 0x0000000001887983 */ /* 0x000ea80000100800 */
[----:B------:R-:W3:Y:S04]  /*b1e0*/  LDL R135, [R1+0x4] ;  /* 0x0000040001877983 */ /* 0x000ee80000100800 */
[----:B------:R-:W4:Y:S01]  /*b1f0*/  S2R R104, SR_TID.X ;  /* 0x0000000000687919 */ /* 0x000f220000002100 */
[----:B-1----:R-:W-:-:S02]  /*b200*/  LOP3.LUT R142, R134, 0xff, RZ, 0xc0, !PT ;  /* 0x000000ff868e7812 */ /* 0x002fc400078ec0ff */
[----:B------:R-:W-:-:S03]  /*b210*/  LOP3.LUT R133, R134, 0x1c, RZ, 0xc0, !PT ;  /* 0x0000001c86857812 */ /* 0x000fc600078ec0ff */
[----:B0-----:R-:W0:Y:S01]  /*b220*/  LDS R30, [R142.X4+0x10000] ;  /* 0x010000008e1e7984 */ /* 0x001e220000004800 */
[C---:B------:R-:W-:Y:S02]  /*b230*/  LEA.HI R184, R133.reuse, 0x18, RZ, 0x1e ;  /* 0x0000001885b87811 */ /* 0x040fe400078ff0ff */
[----:B------:R-:W-:Y:S01]  /*b240*/  LEA.HI R186, R133, 0x20, RZ, 0x1e ;  /* 0x0000002085ba7811 */ /* 0x000fe200078ff0ff */
[----:B------:R-:W1:Y:S01]  /*b250*/  LDS R28, [R142.X4+0x10400] ;  /* 0x010400008e1c7984 */ /* 0x000e620000004800 */
[----:B------:R-:W-:-:S03]  /*b260*/  SHF.L.U32 R184, R184, 0x5, RZ ;  /* 0x00000005b8b87819 */ /* 0x000fc600000006ff */
[----:B------:R-:W-:Y:S01]  /*b270*/  IMAD.SHL.U32 R186, R186, 0x20, RZ ;  /* 0x00000020baba7824 */ /* 0x000fe200078e00ff */
[----:B----4-:R-:W-:-:S04]  /*b280*/  LOP3.LUT R105, R104, 0x1c, RZ, 0xc0, !PT ;  /* 0x0000001c68697812 */ /* 0x010fc800078ec0ff */
[C---:B------:R-:W-:Y:S02]  /*b290*/  LEA.HI R104, R105.reuse, 0x10, RZ, 0x1e ;  /* 0x0000001069687811 */ /* 0x040fe400078ff0ff */
[----:B------:R-:W-:-:S03]  /*b2a0*/  LEA.HI R105, R105, 0x8, RZ, 0x1e ;  /* 0x0000000869697811 */ /* 0x000fc600078ff0ff */
[----:B------:R-:W-:Y:S01]  /*b2b0*/  IMAD.SHL.U32 R104, R104, 0x20, RZ ;  /* 0x0000002068687824 */ /* 0x000fe200078e00ff */
[----:B------:R-:W-:Y:S01]  /*b2c0*/  SHF.L.U32 R105, R105, 0x5, RZ ;  /* 0x0000000569697819 */ /* 0x000fe200000006ff */
[----:B0-----:R-:W0:Y:S04]  /*b2d0*/  SHFL.BFLY PT, R31, R30, 0x4, 0x1f ;  /* 0x0c801f001e1f7f89 */ /* 0x001e2800000e0000 */
[----:B-1----:R-:W1:Y:S01]  /*b2e0*/  SHFL.BFLY PT, R29, R28, 0x4, 0x1f ;  /* 0x0c801f001c1d7f89 */ /* 0x002e6200000e0000 */
[----:B0-----:R-:W-:Y:S02]  /*b2f0*/  FMNMX R31, R30, R31, !PT ;  /* 0x0000001f1e1f7209 */ /* 0x001fe40007800000 */
[----:B-1----:R-:W-:-:S03]  /*b300*/  FMNMX R29, R28, R29, !PT ;  /* 0x0000001d1c1d7209 */ /* 0x002fc60007800000 */
[----:B------:R-:W0:Y:S04]  /*b310*/  SHFL.BFLY PT, R30, R31, 0x2, 0x1f ;  /* 0x0c401f001f1e7f89 */ /* 0x000e2800000e0000 */
[----:B------:R-:W1:Y:S01]  /*b320*/  SHFL.BFLY PT, R28, R29, 0x2, 0x1f ;  /* 0x0c401f001d1c7f89 */ /* 0x000e6200000e0000 */
[----:B0-----:R-:W-:Y:S02]  /*b330*/  FMNMX R30, R31, R30, !PT ;  /* 0x0000001e1f1e7209 */ /* 0x001fe40007800000 */
[----:B-1----:R-:W-:-:S03]  /*b340*/  FMNMX R28, R29, R28, !PT ;  /* 0x0000001c1d1c7209 */ /* 0x002fc60007800000 */
[----:B------:R-:W0:Y:S04]  /*b350*/  SHFL.BFLY PT, R31, R30, 0x1, 0x1f ;  /* 0x0c201f001e1f7f89 */ /* 0x000e2800000e0000 */
[----:B------:R-:W1:Y:S01]  /*b360*/  SHFL.BFLY PT, R29, R28, 0x1, 0x1f ;  /* 0x0c201f001c1d7f89 */ /* 0x000e6200000e0000 */
[----:B0-----:R-:W-:Y:S02]  /*b370*/  FMNMX R31, R30, R31, !PT ;  /* 0x0000001f1e1f7209 */ /* 0x001fe40007800000 */
[----:B-1----:R-:W-:-:S03]  /*b380*/  FMNMX R29, R28, R29, !PT ;  /* 0x0000001d1c1d7209 */ /* 0x002fc60007800000 */
[----:B------:R-:W-:Y:S04]  /*b390*/  @!P5 STS [R142.X4+0x10000], R31 ;  /* 0x0100001f8e00d388 */ /* 0x000fe80000004800 */
[----:B------:R-:W-:Y:S04]  /*b3a0*/  @!P5 STS [R142.X4+0x10400], R29 ;  /* 0x0104001d8e00d388 */ /* 0x000fe80000004800 */
[----:B------:R-:W-:Y:S06]  /*b3b0*/  BAR.SYNC.DEFER_BLOCKING 0x0 ;  /* 0x0000000000007b1d */ /* 0x000fec0000010000 */
[----:B------:R0:W1:Y:S04]  /*b3c0*/  LDS R235, [R104+0x10000] ;  /* 0x0100000068eb7984 */ /* 0x0000680000000800 */
[----:B------:R-:W4:Y:S04]  /*b3d0*/  LDS R237, [R133.X8+0x10000] ;  /* 0x0100000085ed7984 */ /* 0x000f280000008800 */
[----:B0-----:R-:W0:Y:S04]  /*b3e0*/  S2R R104, SR_TID.X ;  /* 0x0000000000687919 */ /* 0x001e280000002100 */
[----:B------:R-:W4:Y:S04]  /*b3f0*/  LDS R236, [R105+0x10000] ;  /* 0x0100000069ec7984 */ /* 0x000f280000000800 */
[----:B------:R-:W2:Y:S04]  /*b400*/  LDS R234, [R184+0x10000] ;  /* 0x01000000b8ea7984 */ /* 0x000ea80000000800 */
[----:B------:R-:W2:Y:S01]  /*b410*/  LDS R233, [R186+0x10000] ;  /* 0x01000000bae97984 */ /* 0x000ea20000000800 */
[----:B0-----:R-:W-:-:S04]  /*b420*/  LOP3.LUT R104, R104, 0x1c, RZ, 0xc0, !PT ;  /* 0x0000001c68687812 */ /* 0x001fc800078ec0ff */
[----:B------:R-:W-:-:S04]  /*b430*/  LEA.HI R104, R104, 0x28, RZ, 0x1e ;  /* 0x0000002868687811 */ /* 0x000fc800078ff0ff */
[----:B------:R-:W-:Y:S02]  /*b440*/  SHF.L.U32 R104, R104, 0x5, RZ ;  /* 0x0000000568687819 */ /* 0x000fe400000006ff */
[----:B-1---5:R-:W-:Y:S02]  /*b450*/  FMNMX R235, R235, R34, !PT ;  /* 0x00000022ebeb7209 */ /* 0x022fe40007800000 */
[----:B----4-:R-:W-:Y:S01]  /*b460*/  FMNMX R237, R237, R32, !PT ;  /* 0x00000020eded7209 */ /* 0x010fe20007800000 */
[----:B------:R0:W1:Y:S01]  /*b470*/  LDS R232, [R104+0x10000] ;  /* 0x0100000068e87984 */ /* 0x0000620000000800 */
[----:B------:R-:W-:-:S03]  /*b480*/  FMNMX R236, R236, R33, !PT ;  /* 0x00000021ecec7209 */ /* 0x000fc60007800000 */
[----:B0-----:R-:W0:Y:S01]  /*b490*/  S2R R104, SR_TID.X ;  /* 0x0000000000687919 */ /* 0x001e220000002100 */
[--C-:B------:R-:W-:Y:S02]  /*b4a0*/  FADD R31, R38, -R237.reuse ;  /* 0x800000ed261f7221 */ /* 0x100fe40000000000 */
[----:B------:R-:W-:Y:S02]  /*b4b0*/  FADD R30, R39, -R237 ;  /* 0x800000ed271e7221 */ /* 0x000fe40000000000 */
[--C-:B------:R-:W-:Y:S02]  /*b4c0*/  FADD R27, R27, -R236.reuse ;  /* 0x800000ec1b1b7221 */ /* 0x100fe40000000000 */
[----:B------:R-:W-:Y:S02]  /*b4d0*/  FADD R26, R26, -R236 ;  /* 0x800000ec1a1a7221 */ /* 0x000fe40000000000 */
[--C-:B------:R-:W-:Y:S02]  /*b4e0*/  FADD R25, R25, -R235.reuse ;  /* 0x800000eb19197221 */ /* 0x100fe40000000000 */
[----:B------:R-:W-:-:S02]  /*b4f0*/  FADD R24, R24, -R235 ;  /* 0x800000eb18187221 */ /* 0x000fc40000000000 */
[----:B------:R-:W-:Y:S02]  /*b500*/  FMUL R31, R31, 1.4426950216293334961 ;  /* 0x3fb8aa3b1f1f7820 */ /* 0x000fe40000400000 */
[----:B------:R-:W-:Y:S01]  /*b510*/  FMUL R30, R30, 1.4426950216293334961 ;  /* 0x3fb8aa3b1e1e7820 */ /* 0x000fe20000400000 */
[----:B0-----:R-:W-:Y:S01]  /*b520*/  LOP3.LUT R104, R104, 0x1c, RZ, 0xc0, !PT ;  /* 0x0000001c68687812 */ /* 0x001fe200078ec0ff */
[----:B------:R-:W-:Y:S02]  /*b530*/  FMUL R27, R27, 1.4426950216293334961 ;  /* 0x3fb8aa3b1b1b7820 */ /* 0x000fe40000400000 */
[----:B------:R-:W-:Y:S01]  /*b540*/  MUFU.EX2 R31, R31 ;  /* 0x0000001f001f7308 */ /* 0x000fe20000000800 */
[----:B------:R-:W-:-:S05]  /*b550*/  LEA.HI R104, R104, 0x30, RZ, 0x1e ;  /* 0x0000003068687811 */ /* 0x000fca00078ff0ff */
[----:B------:R-:W-:-:S05]  /*b560*/  IMAD.SHL.U32 R104, R104, 0x20, RZ ;  /* 0x0000002068687824 */ /* 0x000fca00078e00ff */
[----:B------:R0:W4:Y:S04]  /*b570*/  LDS R231, [R104+0x10000] ;  /* 0x0100000068e77984 */ /* 0x0001280000000800 */
[----:B0-----:R-:W0:Y:S01]  /*b580*/  S2R R104, SR_TID.X ;  /* 0x0000000000687919 */ /* 0x001e220000002100 */
[----:B------:R-:W-:Y:S02]  /*b590*/  FMUL R26, R26, 1.4426950216293334961 ;  /* 0x3fb8aa3b1a1a7820 */ /* 0x000fe40000400000 */
[----:B------:R-:W-:Y:S02]  /*b5a0*/  FMUL R25, R25, 1.4426950216293334961 ;  /* 0x3fb8aa3b19197820 */ /* 0x000fe40000400000 */
[----:B------:R-:W-:Y:S01]  /*b5b0*/  FMUL R24, R24, 1.4426950216293334961 ;  /* 0x3fb8aa3b18187820 */ /* 0x000fe20000400000 */
[----:B------:R-:W-:Y:S08]  /*b5c0*/  MUFU.EX2 R29, R27 ;  /* 0x0000001b001d7308 */ /* 0x000ff00000000800 */
[----:B------:R-:W-:Y:S01]  /*b5d0*/  MUFU.EX2 R28, R26 ;  /* 0x0000001a001c7308 */ /* 0x000fe20000000800 */
[----:B0-----:R-:W-:-:S04]  /*b5e0*/  LOP3.LUT R104, R104, 0x1c, RZ, 0xc0, !PT ;  /* 0x0000001c68687812 */ /* 0x001fc800078ec0ff */
[----:B------:R-:W-:-:S03]  /*b5f0*/  LEA.HI R104, R104, 0x38, RZ, 0x1e ;  /* 0x0000003868687811 */ /* 0x000fc600078ff0ff */
[----:B------:R-:W0:Y:S01]  /*b600*/  MUFU.EX2 R30, R30 ;  /* 0x0000001e001e7308 */ /* 0x000e220000000800 */
[----:B------:R-:W-:-:S07]  /*b610*/  SHF.L.U32 R104, R104, 0x5, RZ ;  /* 0x0000000568687819 */ /* 0x000fce00000006ff */
[----:B------:R0:W-:Y:S01]  /*b620*/  MUFU.EX2 R27, R25 ;  /* 0x00000019001b7308 */ /* 0x0001e20000000800 */
[----:B------:R0:W3:Y:S07]  /*b630*/  LDS R230, [R104+0x10000] ;  /* 0x0100000068e67984 */ /* 0x0000ee0000000800 */
[----:B------:R-:W1:Y:S01]  /*b640*/  MUFU.EX2 R26, R24 ;  /* 0x00000018001a7308 */ /* 0x000e620000000800 */
[----:B--2---:R-:W-:Y:S02]  /*b650*/  FMNMX R234, R234, R35, !PT ;  /* 0x00000023eaea7209 */ /* 0x004fe40007800000 */
[----:B------:R-:W-:-:S03]  /*b660*/  FMNMX R233, R233, R164, !PT ;  /* 0x000000a4e9e97209 */ /* 0x000fc60007800000 */
[----:B0-----:R-:W-:Y:S02]  /*b670*/  FADD R25, R23, -R234 ;  /* 0x800000ea17197221 */ /* 0x001fe40000000000 */
[--C-:B------:R-:W-:Y:S02]  /*b680*/  FADD R23, R22, -R233.reuse ;  /* 0x800000e916177221 */ /* 0x100fe40000000000 */
[----:B------:R-:W-:Y:S02]  /*b690*/  FADD R22, R18, -R233 ;  /* 0x800000e912167221 */ /* 0x000fe40000000000 */
[----:B------:R-:W-:Y:S02]  /*b6a0*/  FADD R104, R31, R30 ;  /* 0x0000001e1f687221 */ /* 0x000fe40000000000 */
[----:B------:R-:W-:Y:S02]  /*b6b0*/  FADD R107, R29, R28 ;  /* 0x0000001c1d6b7221 */ /* 0x000fe40000000000 */
[----:B-1----:R-:W-:Y:S01]  /*b6c0*/  FADD R18, R27, R26 ;  /* 0x0000001a1b127221 */ /* 0x002fe20000000000 */
[----:B------:R-:W0:Y:S04]  /*b6d0*/  SHFL.BFLY PT, R106, R104, 0x2, 0x1f ;  /* 0x0c401f00686a7f89 */ /* 0x000e2800000e0000 */
[----:B------:R-:W1:Y:S04]  /*b6e0*/  SHFL.BFLY PT, R39, R107, 0x2, 0x1f ;  /* 0x0c401f006b277f89 */ /* 0x000e6800000e0000 */
[----:B------:R-:W2:Y:S01]  /*b6f0*/  SHFL.BFLY PT, R38, R18, 0x2, 0x1f ;  /* 0x0c401f0012267f89 */ /* 0x000ea200000e0000 */
[----:B------:R-:W-:-:S02]  /*b700*/  FMNMX R232, R232, R5, !PT ;  /* 0x00000005e8e87209 */ /* 0x000fc40007800000 */
[----:B----4-:R-:W-:Y:S01]  /*b710*/  FMNMX R231, R231, R136, !PT ;  /* 0x00000088e7e77209 */ /* 0x010fe20007800000 */
[----:B------:R-:W-:Y:S02]  /*b720*/  FADD R24, R21, -R234 ;  /* 0x800000ea15187221 */ /* 0x000fe40000000000 */
[--C-:B------:R-:W-:Y:S02]  /*b730*/  FADD R37, R37, -R232.reuse ;  /* 0x800000e825257221 */ /* 0x100fe40000000000 */
[----:B------:R-:W-:Y:S02]  /*b740*/  FADD R21, R20, -R232 ;  /* 0x800000e814157221 */ /* 0x000fe40000000000 */
[----:B------:R-:W-:Y:S02]  /*b750*/  FMUL R20, R37, 1.4426950216293334961 ;  /* 0x3fb8aa3b25147820 */ /* 0x000fe40000400000 */
[--C-:B------:R-:W-:Y:S02]  /*b760*/  FADD R36, R36, -R231.reuse ;  /* 0x800000e724247221 */ /* 0x100fe40000000000 */
[----:B------:R-:W-:Y:S01]  /*b770*/  FADD R37, R19, -R231 ;  /* 0x800000e713257221 */ /* 0x000fe20000000000 */
[----:B---3--:R-:W-:Y:S01]  /*b780*/  FMNMX R230, R230, R135, !PT ;  /* 0x00000087e6e67209 */ /* 0x008fe20007800000 */
[----:B------:R-:W-:-:S02]  /*b790*/  FMUL R36, R36, 1.4426950216293334961 ;  /* 0x3fb8aa3b24247820 */ /* 0x000fc40000400000 */
[----:B------:R-:W-:Y:S02]  /*b7a0*/  FMUL R37, R37, 1.4426950216293334961 ;  /* 0x3fb8aa3b25257820 */ /* 0x000fe40000400000 */
[----:B0-----:R-:W-:Y:S02]  /*b7b0*/  FADD R106, R104, R106 ;  /* 0x0000006a686a7221 */ /* 0x001fe40000000000 */
[----:B-1----:R-:W-:Y:S02]  /*b7c0*/  FADD R107, R107, R39 ;  /* 0x000000276b6b7221 */ /* 0x002fe40000000000 */
[----:B--2---:R-:W-:Y:S01]  /*b7d0*/  FADD R38, R18, R38 ;  /* 0x0000002612267221 */ /* 0x004fe20000000000 */
[----:B------:R0:W-:Y:S01]  /*b7e0*/  MUFU.EX2 R19, R36 ;  /* 0x0000002400137308 */ /* 0x0001e20000000800 */
[--C-:B------:R-:W-:Y:S01]  /*b7f0*/  FADD R17, R17, -R230.reuse ;  /* 0x800000e611117221 */ /* 0x100fe20000000000 */
[----:B------:R-:W1:Y:S01]  /*b800*/  SHFL.BFLY PT, R39, R106, 0x1, 0x1f ;  /* 0x0c201f006a277f89 */ /* 0x000e6200000e0000 */
[----:B------:R-:W-:-:S05]  /*b810*/  FADD R16, R16, -R230 ;  /* 0x800000e610107221 */ /* 0x000fca0000000000 */
[----:B------:R2:W-:Y:S01]  /*b820*/  MUFU.EX2 R18, R37 ;  /* 0x0000002500127308 */ /* 0x0005e20000000800 */
[----:B0-----:R-:W-:Y:S01]  /*b830*/  SHFL.BFLY PT, R36, R38, 0x1, 0x1f ;  /* 0x0c201f0026247f89 */ /* 0x001fe200000e0000 */
[----:B------:R-:W-:Y:S02]  /*b840*/  FMUL R25, R25, 1.4426950216293334961 ;  /* 0x3fb8aa3b19197820 */ /* 0x000fe40000400000 */
[----:B------:R-:W-:Y:S02]  /*b850*/  FMUL R24, R24, 1.4426950216293334961 ;  /* 0x3fb8aa3b18187820 */ /* 0x000fe40000400000 */
[----:B------:R-:W-:Y:S01]  /*b860*/  FMUL R23, R23, 1.4426950216293334961 ;  /* 0x3fb8aa3b17177820 */ /* 0x000fe20000400000 */
[----:B--2---:R-:W0:Y:S01]  /*b870*/  SHFL.BFLY PT, R37, R107, 0x1, 0x1f ;  /* 0x0c201f006b257f89 */ /* 0x004e2200000e0000 */
[----:B------:R-:W-:Y:S02]  /*b880*/  FMUL R22, R22, 1.4426950216293334961 ;  /* 0x3fb8aa3b16167820 */ /* 0x000fe40000400000 */
[----:B------:R-:W-:-:S02]  /*b890*/  FMUL R21, R21, 1.4426950216293334961 ;  /* 0x3fb8aa3b15157820 */ /* 0x000fc40000400000 */
[----:B------:R-:W-:Y:S02]  /*b8a0*/  FMUL R17, R17, 1.4426950216293334961 ;  /* 0x3fb8aa3b11117820 */ /* 0x000fe40000400000 */
[----:B------:R-:W-:Y:S01]  /*b8b0*/  FMUL R16, R16, 1.4426950216293334961 ;  /* 0x3fb8aa3b10107820 */ /* 0x000fe20000400000 */
[----:B------:R-:W-:Y:S08]  /*b8c0*/  MUFU.EX2 R25, R25 ;  /* 0x0000001900197308 */ /* 0x000ff00000000800 */
[----:B------:R-:W2:Y:S08]  /*b8d0*/  MUFU.EX2 R24, R24 ;  /* 0x0000001800187308 */ /* 0x000eb00000000800 */
[----:B------:R-:W-:Y:S08]  /*b8e0*/  MUFU.EX2 R23, R23 ;  /* 0x0000001700177308 */ /* 0x000ff00000000800 */
[----:B------:R-:W3:Y:S08]  /*b8f0*/  MUFU.EX2 R22, R22 ;  /* 0x0000001600167308 */ /* 0x000ef00000000800 */
[----:B------:R-:W-:Y:S08]  /*b900*/  MUFU.EX2 R21, R21 ;  /* 0x0000001500157308 */ /* 0x000ff00000000800 */
[----:B------:R-:W4:Y:S08]  /*b910*/  MUFU.EX2 R20, R20 ;  /* 0x0000001400147308 */ /* 0x000f300000000800 */
[----:B------:R-:W-:Y:S08]  /*b920*/  MUFU.EX2 R17, R17 ;  /* 0x0000001100117308 */ /* 0x000ff00000000800 */
[----:B------:R-:W4:Y:S01]  /*b930*/  MUFU.EX2 R16, R16 ;  /* 0x0000001000107308 */ /* 0x000f220000000800 */
[----:B-1----:R-:W-:-:S02]  /*b940*/  FADD R106, R106, R39 ;  /* 0x000000276a6a7221 */ /* 0x002fc40000000000 */
[----:B0-----:R-:W-:Y:S02]  /*b950*/  FADD R107, R107, R37 ;  /* 0x000000256b6b7221 */ /* 0x001fe40000000000 */
[----:B------:R-:W-:Y:S02]  /*b960*/  FADD R36, R38, R36 ;  /* 0x0000002426247221 */ /* 0x000fe40000000000 */
[----:B--2---:R-:W-:Y:S02]  /*b970*/  FADD R37, R25, R24 ;  /* 0x0000001819257221 */ /* 0x004fe40000000000 */
[----:B---3--:R-:W-:Y:S02]  /*b980*/  FADD R38, R23, R22 ;  /* 0x0000001617267221 */ /* 0x008fe40000000000 */
[----:B----4-:R-:W-:Y:S02]  /*b990*/  FADD R39, R21, R20 ;  /* 0x0000001415277221 */ /* 0x010fe40000000000 */
[----:B------:R-:W-:-:S02]  /*b9a0*/  FADD R104, R19, R18 ;  /* 0x0000001213687221 */ /* 0x000fc40000000000 */
[----:B------:R-:W-:Y:S01]  /*b9b0*/  FADD R105, R17, R16 ;  /* 0x0000001011697221 */ /* 0x000fe20000000000 */
[----:B------:R-:W0:Y:S04]  /*b9c0*/  SHFL.BFLY PT, R132, R37, 0x2, 0x1f ;  /* 0x0c401f0025847f89 */ /* 0x000e2800000e0000 */
[----:B------:R-:W1:Y:S04]  /*b9d0*/  SHFL.BFLY PT, R127, R38, 0x2, 0x1f ;  /* 0x0c401f00267f7f89 */ /* 0x000e6800000e0000 */
[----:B------:R-:W2:Y:S04]  /*b9e0*/  SHFL.BFLY PT, R126, R39, 0x2, 0x1f ;  /* 0x0c401f00277e7f89 */ /* 0x000ea800000e0000 */
[----:B------:R-:W3:Y:S04]  /*b9f0*/  SHFL.BFLY PT, R125, R104, 0x2, 0x1f ;  /* 0x0c401f00687d7f89 */ /* 0x000ee800000e0000 */
[----:B------:R-:W4:Y:S01]  /*ba00*/  SHFL.BFLY PT, R124, R105, 0x2, 0x1f ;  /* 0x0c401f00697c7f89 */ /* 0x000f2200000e0000 */
[----:B------:R-:W-:Y:S01]  /*ba10*/  BSSY B0, `(.L_x_10) ;  /* 0x000001b000007945 */ /* 0x000fe20003800000 */
[----:B0-----:R-:W-:-:S02]  /*ba20*/  FADD R37, R37, R132 ;  /* 0x0000008425257221 */ /* 0x001fc40000000000 */
[----:B-1----:R-:W-:Y:S02]  /*ba30*/  FADD R38, R38, R127 ;  /* 0x0000007f26267221 */ /* 0x002fe40000000000 */
[----:B--2---:R-:W-:Y:S02]  /*ba40*/  FADD R39, R39, R126 ;  /* 0x0000007e27277221 */ /* 0x004fe40000000000 */
[----:B---3--:R-:W-:Y:S02]  /*ba50*/  FADD R104, R104, R125 ;  /* 0x0000007d68687221 */ /* 0x008fe40000000000 */
[----:B----4-:R-:W-:Y:S01]  /*ba60*/  FADD R105, R105, R124 ;  /* 0x0000007c69697221 */ /* 0x010fe20000000000 */
[----:B------:R0:W1:Y:S04]  /*ba70*/  SHFL.BFLY PT, R125, R38, 0x1, 0x1f ;  /* 0x0c201f00267d7f89 */ /* 0x00006800000e0000 */
[----:B------:R0:W2:Y:S04]  /*ba80*/  SHFL.BFLY PT, R124, R37, 0x1, 0x1f ;  /* 0x0c201f00257c7f89 */ /* 0x0000a800000e0000 */
[----:B------:R0:W3:Y:S04]  /*ba90*/  SHFL.BFLY PT, R126, R39, 0x1, 0x1f ;  /* 0x0c201f00277e7f89 */ /* 0x0000e800000e0000 */
[----:B------:R0:W4:Y:S04]  /*baa0*/  SHFL.BFLY PT, R127, R104, 0x1, 0x1f ;  /* 0x0c201f00687f7f89 */ /* 0x00012800000e0000 */
[----:B------:R0:W0:Y:S04]  /*bab0*/  SHFL.BFLY PT, R132, R105, 0x1, 0x1f ;  /* 0x0c201f0069847f89 */ /* 0x00002800000e0000 */
[----:B------:R-:W-:Y:S06]  /*bac0*/  BAR.SYNC.DEFER_BLOCKING 0x0 ;  /* 0x0000000000007b1d */ /* 0x000fec0000010000 */
[----:B------:R-:W-:Y:S05]  /*bad0*/  @P6 BRA `(.L_x_11) ;  /* 0x000000e000006947 */ /* 0x000fea0003800000 */
[----:B-1----:R-:W1:Y:S02]  /*bae0*/  S2R R137, SR_TID.X ;  /* 0x0000000000897919 */ /* 0x002e640000002100 */
[----:B-1----:R-:W-:-:S02]  /*baf0*/  LOP3.LUT R139, R137, 0x1c, RZ, 0xc0, !PT ;  /* 0x0000001c898b7812 */ /* 0x002fc400078ec0ff */
[----:B------:R-:W-:Y:S02]  /*bb00*/  LOP3.LUT R137, R137, 0xff, RZ, 0xc0, !PT ;  /* 0x000000ff89897812 */ /* 0x000fe400078ec0ff */
[C---:B------:R-:W-:Y:S02]  /*bb10*/  LEA.HI R138, R139.reuse, 0x8, RZ, 0x1e ;  /* 0x000000088b8a7811 */ /* 0x040fe400078ff0ff */
[--C-:B------:R-:W-:Y:S02]  /*bb20*/  SHF.R.U32.HI R140, RZ, 0x3, R137.reuse ;  /* 0x00000003ff8c7819 */ /* 0x100fe40000011689 */
[----:B------:R-:W-:Y:S01]  /*bb30*/  SHF.R.U32.HI R137, RZ, 0x3, R137 ;  /* 0x00000003ff897819 */ /* 0x000fe20000011689 */
[----:B------:R-:W-:Y:S01]  /*bb40*/  IMAD.SHL.U32 R138, R138, 0x20, RZ ;  /* 0x000000208a8a7824 */ /* 0x000fe200078e00ff */
[----:B------:R-:W-:Y:S02]  /*bb50*/  LOP3.LUT R140, R140, 0x1c, RZ, 0xc0, !PT ;  /* 0x0000001c8c8c7812 */ /* 0x000fe400078ec0ff */
[----:B------:R-:W-:-:S02]  /*bb60*/  SHF.L.U32 R139, R139, 0x3, RZ ;  /* 0x000000038b8b7819 */ /* 0x000fc400000006ff */
[----:B------:R-:W-:-:S03]  /*bb70*/  LOP3.LUT R137, R137, 0x1c, RZ, 0xc0, !PT ;  /* 0x0000001c89897812 */ /* 0x000fc600078ec0ff */
[----:B------:R-:W-:Y:S01]  /*bb80*/  IMAD.IADD R139, R139, 0x1, R140 ;  /* 0x000000018b8b7824 */ /* 0x000fe200078e028c */
[----:B------:R-:W-:-:S04]  /*bb90*/  IADD3 R137, R137, R138, RZ ;  /* 0x0000008a89897210 */ /* 0x000fc80007ffe0ff */
[----:B------:R1:W-:Y:S04]  /*bba0*/  STS [R139+0x10000], R106 ;  /* 0x0100006a8b007388 */ /* 0x0003e80000000800 */
[----:B------:R1:W-:Y:S02]  /*bbb0*/  STS [R137+0x10000], R107 ;  /* 0x0100006b89007388 */ /* 0x0003e40000000800 */
.L_x_11:
[----:B-1----:R-:W-:Y:S05]  /*bbc0*/  BSYNC B0 ;  /* 0x0000000000007941 */ /* 0x002fea0003800000 */
.L_x_10:
[----:B------:R-:W-:Y:S01]  /*bbd0*/  FADD R106, -R237, R32 ;  /* 0x00000020ed6a7221 */ /* 0x000fe20000000100 */
[----:B------:R-:W-:Y:S01]  /*bbe0*/  BSSY B0, `(.L_x_12) ;  /* 0x0000059000007945 */ /* 0x000fe20003800000 */
[----:B------:R-:W-:Y:S01]  /*bbf0*/  FADD R32, -R236, R33 ;  /* 0x00000021ec207221 */ /* 0x000fe20000000100 */
[----:B------:R-:W-:Y:S01]  /*bc00*/  BSSY B1, `(.L_x_13) ;  /* 0x000004f000017945 */ /* 0x000fe20003800000 */
[----:B------:R-:W-:Y:S02]  /*bc10*/  FADD R33, -R235, R34 ;  /* 0x00000022eb217221 */ /* 0x000fe40000000100 */
[----:B------:R-:W-:-:S02]  /*bc20*/  FMUL R32, R32, 1.4426950216293334961 ;  /* 0x3fb8aa3b20207820 */ /* 0x000fc40000400000 */
[----:B------:R-:W-:Y:S02]  /*bc30*/  FMUL R33, R33, 1.4426950216293334961 ;  /* 0x3fb8aa3b21217820 */ /* 0x000fe40000400000 */
[----:B------:R1:W4:Y:S01]  /*bc40*/  MUFU.EX2 R107, R32 ;  /* 0x00000020006b7308 */ /* 0x0003220000000800 */
[----:B------:R-:W-:Y:S02]  /*bc50*/  FMUL R106, R106, 1.4426950216293334961 ;  /* 0x3fb8aa3b6a6a7820 */ /* 0x000fe40000400000 */
[----:B--2---:R-:W-:Y:S02]  /*bc60*/  FADD R124, R37, R124 ;  /* 0x0000007c257c7221 */ /* 0x004fe40000000000 */
[----:B------:R-:W-:Y:S02]  /*bc70*/  FADD R125, R38, R125 ;  /* 0x0000007d267d7221 */ /* 0x000fe40000000000 */
[----:B---3--:R-:W-:Y:S01]  /*bc80*/  FADD R126, R39, R126 ;  /* 0x0000007e277e7221 */ /* 0x008fe20000000000 */
[----:B------:R2:W3:Y:S01]  /*bc90*/  MUFU.EX2 R185, R33 ;  /* 0x0000002100b97308 */ /* 0x0004e20000000800 */
[----:B-1----:R-:W-:-:S02]  /*bca0*/  FADD R32, -R234, R35 ;  /* 0x00000023ea207221 */ /* 0x002fc40000000100 */
[----:B----4-:R-:W-:Y:S02]  /*bcb0*/  FADD R127, R104, R127 ;  /* 0x0000007f687f7221 */ /* 0x010fe40000000000 */
[----:B------:R-:W-:Y:S02]  /*bcc0*/  FMUL R32, R32, 1.4426950216293334961 ;  /* 0x3fb8aa3b20207820 */ /* 0x000fe40000400000 */
[----:B0-----:R-:W-:Y:S01]  /*bcd0*/  FADD R132, R105, R132 ;  /* 0x0000008469847221 */ /* 0x001fe20000000000 */
[----:B------:R-:W0:Y:S01]  /*bce0*/  MUFU.EX2 R106, R106 ;  /* 0x0000006a006a7308 */ /* 0x000e220000000800 */
[----:B--2---:R-:W-:-:S04]  /*bcf0*/  FADD R33, -R233, R164 ;  /* 0x000000a4e9217221 */ /* 0x004fc80000000100 */
[----:B------:R-:W-:-:S03]  /*bd00*/  FMUL R33, R33, 1.4426950216293334961 ;  /* 0x3fb8aa3b21217820 */ /* 0x000fc60000400000 */
[----:B------:R1:W2:Y:S02]  /*bd10*/  MUFU.EX2 R187, R32 ;  /* 0x0000002000bb7308 */ /* 0x0002a40000000800 */
[----:B-1----:R-:W-:-:S06]  /*bd20*/  FADD R32, -R232, R5 ;  /* 0x00000005e8207221 */ /* 0x002fcc0000000100 */
[----:B------:R1:W4:Y:S01]  /*bd30*/  MUFU.EX2 R5, R33 ;  /* 0x0000002100057308 */ /* 0x0003220000000800 */
[----:B------:R-:W-:-:S07]  /*bd40*/  FMUL R32, R32, 1.4426950216293334961 ;  /* 0x3fb8aa3b20207820 */ /* 0x000fce0000400000 */
[----:B------:R5:W0:Y:S01]  /*bd50*/  MUFU.EX2 R224, R32 ;  /* 0x0000002000e07308 */ /* 0x000a220000000800 */
[----:B-1----:R-:W-:-:S04]  /*bd60*/  FADD R33, -R231, R136 ;  /* 0x00000088e7217221 */ /* 0x002fc80000000100 */
[----:B------:R-:W-:Y:S02]  /*bd70*/  FMUL R33, R33, 1.4426950216293334961 ;  /* 0x3fb8aa3b21217820 */ /* 0x000fe40000400000 */
[----:B-----5:R-:W-:Y:S02]  /*bd80*/  FADD R32, -R230, R135 ;  /* 0x00000087e6207221 */ /* 0x020fe40000000100 */
[----:B------:R1:W0:Y:S02]  /*bd90*/  MUFU.EX2 R223, R33 ;  /* 0x0000002100df7308 */ /* 0x0002240000000800 */
[----:B------:R-:W-:-:S06]  /*bda0*/  FMUL R32, R32, 1.4426950216293334961 ;  /* 0x3fb8aa3b20207820 */ /* 0x000fcc0000400000 */
[----:B------:R1:W0:Y:S01]  /*bdb0*/  MUFU.EX2 R222, R32 ;  /* 0x0000002000de7308 */ /* 0x0002220000000800 */
[----:B------:R-:W-:Y:S05]  /*bdc0*/  @P6 BRA `(.L_x_14) ;  /* 0x0000013000006947 */ /* 0x000fea0003800000 */
[----:B--234-:R-:W2:Y:S02]  /*bdd0*/  S2R R135, SR_TID.X ;  /* 0x0000000000877919 */ /* 0x01cea40000002100 */
[C---:B--2---:R-:W-:Y:S02]  /*bde0*/  LOP3.LUT R136, R135.reuse, 0x1c, RZ, 0xc0, !PT ;  /* 0x0000001c87887812 */ /* 0x044fe400078ec0ff */
[----:B------:R-:W-:Y:S02]  /*bdf0*/  LOP3.LUT R135, R135, 0xff, RZ, 0xc0, !PT ;  /* 0x000000ff87877812 */ /* 0x000fe400078ec0ff */
[----:B------:R-:W-:Y:S02]  /*be00*/  LEA.HI R136, R136, 0x10, RZ, 0x1e ;  /* 0x0000001088887811 */ /* 0x000fe400078ff0ff */
[----:B------:R-:W-:-:S03]  /*be10*/  SHF.R.U32.HI R135, RZ, 0x3, R135 ;  /* 0x00000003ff877819 */ /* 0x000fc60000011687 */
[----:B------:R-:W-:Y:S01]  /*be20*/  IMAD.SHL.U32 R136, R136, 0x20, RZ ;  /* 0x0000002088887824 */ /* 0x000fe200078e00ff */
[----:B------:R-:W-:-:S04]  /*be30*/  LOP3.LUT R135, R135, 0x1c, RZ, 0xc0, !PT ;  /* 0x0000001c87877812 */ /* 0x000fc800078ec0ff */
[----:B------:R-:W-:-:S05]  /*be40*/  IADD3 R135, R135, R136, RZ ;  /* 0x0000008887877210 */ /* 0x000fca0007ffe0ff */
[----:B------:R2:W-:Y:S01]  /*be50*/  STS [R135+0x10000], R36 ;  /* 0x0100002487007388 */ /* 0x0005e20000000800 */
[----:B------:R-:W-:Y:S05]  /*be60*/  @P6 BRA `(.L_x_15) ;  /* 0x0000013000006947 */ /* 0x000fea0003800000 */
[----:B--2---:R-:W2:Y:S02]  /*be70*/  S2R R135, SR_TID.X ;  /* 0x0000000000877919 */ /* 0x004ea40000002100 */
[C---:B--2---:R-:W-:Y:S02]  /*be80*/  LOP3.LUT R136, R135.reuse, 0x1c, RZ, 0xc0, !PT ;  /* 0x0000001c87887812 */ /* 0x044fe400078ec0ff */
[----:B------:R-:W-:Y:S02]  /*be90*/  LOP3.LUT R135, R135, 0xff, RZ, 0xc0, !PT ;  /* 0x000000ff87877812 */ /* 0x000fe400078ec0ff */
[----:B------:R-:W-:Y:S02]  /*bea0*/  LEA.HI R136, R136, 0x18, RZ, 0x1e ;  /* 0x0000001888887811 */ /* 0x000fe400078ff0ff */
[----:B------:R-:W-:-:S03]  /*beb0*/  SHF.R.U32.HI R135, RZ, 0x3, R135 ;  /* 0x00000003ff877819 */ /* 0x000fc60000011687 */
[----:B------:R-:W-:Y:S01]  /*bec0*/  IMAD.SHL.U32 R136, R136, 0x20, RZ ;  /* 0x0000002088887824 */ /* 0x000fe200078e00ff */
[----:B------:R-:W-:-:S04]  /*bed0*/  LOP3.LUT R135, R135, 0x1c, RZ, 0xc0, !PT ;  /* 0x0000001c87877812 */ /* 0x000fc800078ec0ff */
[----:B------:R-:W-:-:S05]  /*bee0*/  IADD3 R135, R135, R136, RZ ;  /* 0x0000008887877210 */ /* 0x000fca0007ffe0ff */
[----:B------:R2:W-:Y:S02]  /*bef0*/  STS [R135+0x10000], R124 ;  /* 0x0100007c87007388 */ /* 0x0005e40000000800 */
.L_x_14:
[----:B--234-:R-:W-:Y:S05]  /*bf00*/  @P6 BRA `(.L_x_16) ;  /* 0x0000013000006947 */ /* 0x01cfea0003800000 */
[----:B-1----:R-:W1:Y:S02]  /*bf10*/  S2R R32, SR_TID.X ;  /* 0x0000000000207919 */ /* 0x002e640000002100 */
[C---:B-1----:R-:W-:Y:S02]  /*bf20*/  LOP3.LUT R33, R32.reuse, 0x1c, RZ, 0xc0, !PT ;  /* 0x0000001c20217812 */ /* 0x042fe400078ec0ff */
[----:B------:R-:W-:Y:S02]  /*bf30*/  LOP3.LUT R32, R32, 0xff, RZ, 0xc0, !PT ;  /* 0x000000ff20207812 */ /* 0x000fe400078ec0ff */
[----:B------:R-:W-:Y:S02]  /*bf40*/  LEA.HI R33, R33, 0x20, RZ, 0x1e ;  /* 0x0000002021217811 */ /* 0x000fe400078ff0ff */
[----:B------:R-:W-:-:S03]  /*bf50*/  SHF.R.U32.HI R32, RZ, 0x3, R32 ;  /* 0x00000003ff207819 */ /* 0x000fc60000011620 */
[----:B------:R-:W-:Y:S01]  /*bf60*/  IMAD.SHL.U32 R33, R33, 0x20, RZ ;  /* 0x0000002021217824 */ /* 0x000fe200078e00ff */
[----:B------:R-:W-:-:S04]  /*bf70*/  LOP3.LUT R32, R32, 0x1c, RZ, 0xc0, !PT ;  /* 0x0000001c20207812 */ /* 0x000fc800078ec0ff */
[----:B------:R-:W-:-:S05]  /*bf80*/  IADD3 R32, R32, R33, RZ ;  /* 0x0000002120207210 */ /* 0x000fca0007ffe0ff */
[----:B------:R1:W-:Y:S02]  /*bf90*/  STS [R32+0x10000], R125 ;  /* 0x0100007d20007388 */ /* 0x0003e40000000800 */
.L_x_15:
[----:B------:R-:W-:Y:S05]  /*bfa0*/  @P6 BRA `(.L_x_17) ;  /* 0x0000014000006947 */ /* 0x000fea0003800000 */
        /* <DEDUP_REMOVED lines=9> */
.L_x_16:
[----:B------:R-:W-:Y:S01]  /*c040*/  @P6 BREAK B1 ;  /* 0x0000000000016942 */ /* 0x000fe20003800000 */
        /* <DEDUP_REMOVED lines=10> */
.L_x_17:
[----:B------:R-:W-:Y:S05]  /*c0f0*/  BSYNC B1 ;  /* 0x0000000000017941 */ /* 0x000fea0003800000 */
.L_x_13:
[----:B-1----:R-:W-:Y:S02]  /*c100*/  LOP3.LUT R32, R134, 0xff, RZ, 0xc0, !PT ;  /* 0x000000ff86207812 */ /* 0x002fe400078ec0ff */
[----:B------:R-:W-:Y:S02]  /*c110*/  LEA.HI R33, R133, 0x38, RZ, 0x1e ;  /* 0x0000003885217811 */ /* 0x000fe400078ff0ff */
[----:B------:R-:W-:-:S03]  /*c120*/  SHF.R.U32.HI R32, RZ, 0x3, R32 ;  /* 0x00000003ff207819 */ /* 0x000fc60000011620 */
[----:B------:R-:W-:Y:S01]  /*c130*/  IMAD.SHL.U32 R33, R33, 0x20, RZ ;  /* 0x0000002021217824 */ /* 0x000fe200078e00ff */
[----:B------:R-:W-:-:S04]  /*c140*/  LOP3.LUT R32, R32, 0x1c, RZ, 0xc0, !PT ;  /* 0x0000001c20207812 */ /* 0x000fc800078ec0ff */
[----:B------:R-:W-:-:S05]  /*c150*/  IADD3 R32, R32, R33, RZ ;  /* 0x0000002120207210 */ /* 0x000fca0007ffe0ff */
[----:B------:R1:W-:Y:S02]  /*c160*/  @!P6 STS [R32+0x10000], R132 ;  /* 0x010000842000e388 */ /* 0x0003e40000000800 */
.L_x_18:
[----:B------:R-:W-:Y:S05]  /*c170*/  BSYNC B0 ;  /* 0x0000000000007941 */ /* 0x000fea0003800000 */
.L_x_12:
[----:B------:R-:W-:Y:S01]  /*c180*/  WARPSYNC 0xffffffff ;  /* 0xffffffff00007948 */ /* 0x000fe20003800000 */
[----:B------:R-:W3:Y:S04]  /*c190*/  LDL.64 R104, [R1+0x420] ;  /* 0x0004200001687983 */ /* 0x000ee80000100a00 */
[----:B------:R-:W4:Y:S04]  /*c1a0*/  LDL.64 R38, [R1+0x418] ;  /* 0x0004180001267983 */ /* 0x000f280000100a00 */
[----:B--2---:R-:W4:Y:S04]  /*c1b0*/  LDL.64 R36, [R1+0x410] ;  /* 0x0004100001247983 */ /* 0x004f280000100a00 */
[----:B------:R-:W4:Y:S04]  /*c1c0*/  LDL.64 R140, [R1+0x408] ;  /* 0x00040800018c7983 */ /* 0x000f280000100a00 */
[----:B------:R-:W4:Y:S04]  /*c1d0*/  LDL.64 R138, [R1+0x400] ;  /* 0x00040000018a7983 */ /* 0x000f280000100a00 */
[----:B------:R-:W4:Y:S04]  /*c1e0*/  LDL.64 R136, [R1+0x3f8] ;  /* 0x0003f80001887983 */ /* 0x000f280000100a00 */
[----:B------:R-:W4:Y:S04]  /*c1f0*/  LDL.64 R134, [R1+0x3f0] ;  /* 0x0003f00001867983 */ /* 0x000f280000100a00 */
[----:B-1----:R-:W4:Y:S04]  /*c200*/  LDL.64 R132, [R1+0x3e8] ;  /* 0x0003e80001847983 */ /* 0x002f280000100a00 */
[----:B------:R-:W4:Y:S04]  /*c210*/  LDL.64 R126, [R1+0x3e0] ;  /* 0x0003e000017e7983 */ /* 0x000f280000100a00 */
[----:B------:R-:W4:Y:S04]  /*c220*/  LDL.64 R124, [R1+0x3d8] ;  /* 0x0003d800017c7983 */ /* 0x000f280000100a00 */
[----:B------:R-:W-:Y:S04]  /*c230*/  STL [R1+0x93c], R199 ;  /* 0x00093cc701007387 */ /* 0x000fe80000100800 */
[----:B------:R-:W-:Y:S04]  /*c240*/  STL [R1+0x938], R40 ;  /* 0x0009382801007387 */ /* 0x000fe80000100800 */
[----:B------:R-:W-:Y:S04]  /*c250*/  STL [R1+0x934], R41 ;  /* 0x0009342901007387 */ /* 0x000fe80000100800 */
[----:B------:R-:W-:Y:S04]  /*c260*/  STL [R1+0x930], R42 ;  /* 0x0009302a01007387 */ /* 0x000fe80000100800 */
[----:B------:R-:W-:Y:S04]  /*c270*/  STL [R1+0x92c], R43 ;  /* 0x00092c2b01007387 */ /* 0x000fe80000100800 */
[----:B------:R-:W-:Y:S04]  /*c280*/  STL [R1+0x928], R44 ;  /* 0x0009282c01007387 */ /* 0x000fe80000100800 */
[----:B0-----:R-:W-:Y:S04]  /*c290*/  STL [R1+0x924], R223 ;  /* 0x000924df01007387 */ /* 0x001fe80000100800 */
[----:B------:R-:W-:Y:S04]  /*c2a0*/  STL [R1+0x920], R45 ;  /* 0x0009202d01007387 */ /* 0x000fe80000100800 */
        /* <DEDUP_REMOVED lines=46> */
[----:B0-----:R-:W2:Y:S04]  /*c590*/  LDL.64 R52, [R1+0x3c0] ;  /* 0x0003c00001347983 */ /* 0x001ea80000100a00 */
[----:B-1----:R-:W2:Y:S04]  /*c5a0*/  LDL.64 R60, [R1+0x3c8] ;  /* 0x0003c800013c7983 */ /* 0x002ea80000100a00 */
[----:B------:R-:W-:Y:S06]  /*c5b0*/  BAR.SYNC.DEFER_BLOCKING 0x0 ;  /* 0x0000000000007b1d */ /* 0x000fec0000010000 */
[----:B------:R-:W2:Y:S04]  /*c5c0*/  LDL.64 R48, [R1+0x3b8] ;  /* 0x0003b80001307983 */ /* 0x000ea80000100a00 */
[----:B------:R-:W2:Y:S04]  /*c5d0*/  LDL.64 R68, [R1+0x3d0] ;  /* 0x0003d00001447983 */ /* 0x000ea80000100a00 */
[----:B------:R-:W2:Y:S04]  /*c5e0*/  LDL.64 R44, [R1+0x3b0] ;  /* 0x0003b000012c7983 */ /* 0x000ea80000100a00 */
[----:B------:R-:W2:Y:S04]  /*c5f0*/  LDL.64 R56, [R1+0x3a0] ;  /* 0x0003a00001387983 */ /* 0x000ea80000100a00 */
[----:B------:R-:W2:Y:S04]  /*c600*/  LDL.64 R6, [R1+0x390] ;  /* 0x0003900001067983 */ /* 0x000ea80000100a00 */
[----:B------:R-:W0:Y:S04]  /*c610*/  LDS R34, [R142.X4+0x10000] ;  /* 0x010000008e227984 */ /* 0x000e280000004800 */
[----:B------:R-:W1:Y:S04]  /*c620*/  LDS R32, [R142.X4+0x10400] ;  /* 0x010400008e207984 */ /* 0x000e680000004800 */
[----:B------:R-:W2:Y:S01]  /*c630*/  LDL.64 R50, [R1+0x398] ;  /* 0x0003980001327983 */ /* 0x000ea20000100a00 */
[----:B---3--:R-:W-:-:S03]  /*c640*/  IMAD.WIDE R104, R3, 0x2, R104 ;  /* 0x0000000203687825 */ /* 0x008fc600078e0268 */
[----:B------:R-:W3:Y:S01]  /*c650*/  LDL.64 R46, [R1+0x388] ;  /* 0x00038800012e7983 */ /* 0x000ee20000100a00 */
[----:B----4-:R-:W-:-:S03]  /*c660*/  IMAD.WIDE R38, R3, 0x2, R38 ;  /* 0x0000000203267825 */ /* 0x010fc600078e0226 */
[----:B------:R-:W4:Y:S01]  /*c670*/  LDL.64 R58, [R1+0x378] ;  /* 0x00037800013a7983 */ /* 0x000f220000100a00 */
[----:B------:R-:W-:-:S03]  /*c680*/  IMAD.WIDE R36, R3, 0x2, R36 ;  /* 0x0000000203247825 */ /* 0x000fc600078e0224 */
[----:B------:R-:W3:Y:S04]  /*c690*/  LDL.64 R70, [R1+0x3a8] ;  /* 0x0003a80001467983 */ /* 0x000ee80000100a00 */
[----:B------:R-:W4:Y:S04]  /*c6a0*/  LDL.64 R54, [R1+0x370] ;  /* 0x0003700001367983 */ /* 0x000f280000100a00 */
[----:B------:R-:W4:Y:S04]  /*c6b0*/  LDL.64 R74, [R1+0x380] ;  /* 0x00038000014a7983 */ /* 0x000f280000100a00 */
[----:B------:R-:W4:Y:S04]  /*c6c0*/  LDL.64 R156, [R1+0x288] ;  /* 0x00028800019c7983 */ /* 0x000f280000100a00 */
[----:B------:R-:W4:Y:S04]  /*c6d0*/  LDL.64 R150, [R1+0x280] ;  /* 0x0002800001967983 */ /* 0x000f280000100a00 */
[----:B0-----:R-:W0:Y:S04]  /*c6e0*/  SHFL.BFLY PT, R35, R34, 0x4, 0x1f ;  /* 0x0c801f0022237f89 */ /* 0x001e2800000e0000 */
[----:B-1----:R-:W1:Y:S04]  /*c6f0*/  SHFL.BFLY PT, R33, R32, 0x4, 0x1f ;  /* 0x0c801f0020217f89 */ /* 0x002e6800000e0000 */
[----:B------:R-:W4:Y:S04]  /*c700*/  LDL.64 R148, [R1+0x268] ;  /* 0x0002680001947983 */ /* 0x000f280000100a00 */
[----:B------:R-:W4:Y:S04]  /*c710*/  LDL.64 R152, [R1+0x238] ;  /* 0x0002380001987983 */ /* 0x000f280000100a00 */
[----:B------:R-:W4:Y:S01]  /*c720*/  LDL.64 R154, [R1+0x240] ;  /* 0x00024000019a7983 */ /* 0x000f220000100a00 */
[----:B0-----:R-:W-:-:S02]  /*c730*/  FADD R35, R34, R35 ;  /* 0x0000002322237221 */ /* 0x001fc40000000000 */
[----:B-1----:R-:W-:-:S03]  /*c740*/  FADD R33, R32, R33 ;  /* 0x0000002120217221 */ /* 0x002fc60000000000 */
[----:B------:R-:W0:Y:S04]  /*c750*/  SHFL.BFLY PT, R34, R35, 0x2, 0x1f ;  /* 0x0c401f0023227f89 */ /* 0x000e2800000e0000 */
[----:B------:R-:W1:Y:S01]  /*c760*/  SHFL.BFLY PT, R32, R33, 0x2, 0x1f ;  /* 0x0c401f0021207f89 */ /* 0x000e6200000e0000 */
[----:B0-----:R-:W-:Y:S02]  /*c770*/  FADD R34, R35, R34 ;  /* 0x0000002223227221 */ /* 0x001fe40000000000 */
[----:B-1----:R-:W-:-:S03]  /*c780*/  FADD R32, R33, R32 ;  /* 0x0000002021207221 */ /* 0x002fc60000000000 */
[----:B------:R-:W0:Y:S04]  /*c790*/  SHFL.BFLY PT, R35, R34, 0x1, 0x1f ;  /* 0x0c201f0022237f89 */ /* 0x000e2800000e0000 */
[----:B------:R-:W1:Y:S01]  /*c7a0*/  SHFL.BFLY PT, R33, R32, 0x1, 0x1f ;  /* 0x0c201f0020217f89 */ /* 0x000e6200000e0000 */
[----:B0-----:R-:W-:Y:S02]  /*c7b0*/  FADD R35, R34, R35 ;  /* 0x0000002322237221 */ /* 0x001fe40000000000 */
[----:B-1----:R-:W-:-:S03]  /*c7c0*/  FADD R33, R32, R33 ;  /* 0x0000002120217221 */ /* 0x002fc60000000000 */
[----:B------:R0:W-:Y:S04]  /*c7d0*/  @!P5 STS [R142.X4+0x10000], R35 ;  /* 0x010000238e00d388 */ /* 0x0001e80000004800 */
[----:B------:R1:W-:Y:S04]  /*c7e0*/  @!P5 STS [R142.X4+0x10400], R33 ;  /* 0x010400218e00d388 */ /* 0x0003e80000004800 */
[----:B------:R-:W-:Y:S01]  /*c7f0*/  BAR.SYNC.DEFER_BLOCKING 0x0 ;  /* 0x0000000000007b1d */ /* 0x000fe20000010000 */
[----:B0-----:R-:W-:-:S04]  /*c800*/  IMAD.WIDE R34, R3, 0x2, R140 ;  /* 0x0000000203227825 */ /* 0x001fc800078e028c */
[C---:B-1----:R-:W-:Y:S01]  /*c810*/  IMAD.WIDE R32, R3.reuse, 0x2, R138 ;  /* 0x0000000203207825 */ /* 0x042fe200078e028a */
[----:B------:R-:W4:Y:S04]  /*c820*/  LDL.64 R140, [R1+0x330] ;  /* 0x00033000018c7983 */ /* 0x000f280000100a00 */
[----:B------:R-:W4:Y:S04]  /*c830*/  LDL.64 R138, [R1+0x300] ;  /* 0x00030000018a7983 */ /* 0x000f280000100a00 */
[----:B------:R-:W4:Y:S04]  /*c840*/  LDL.64 R142, [R1+0x2e0] ;  /* 0x0002e000018e7983 */ /* 0x000f280000100a00 */
[----:B------:R0:W4:Y:S04]  /*c850*/  LDG.E.U16 R40, [R36.64] ;  /* 0x0000000624287981 */ /* 0x000128000c1e1500 */
[----:B------:R1:W4:Y:S04]  /*c860*/  LDG.E.U16 R63, [R38.64] ;  /* 0x00000006263f7981 */ /* 0x000328000c1e1500 */
[----:B------:R1:W4:Y:S01]  /*c870*/  LDG.E.U16 R64, [R34.64] ;  /* 0x0000000622407981 */ /* 0x000322000c1e1500 */
[----:B0-----:R-:W-:-:S03]  /*c880*/  IMAD.WIDE R36, R3, 0x2, R132 ;  /* 0x0000000203247825 */ /* 0x001fc600078e0284 */
[----:B------:R0:W4:Y:S04]  /*c890*/  LDG.E.U16 R199, [R104.64] ;  /* 0x0000000668c77981 */ /* 0x000128000c1e1500 */
[----:B------:R2:W4:Y:S01]  /*c8a0*/  LDG.E.U16 R66, [R36.64] ;  /* 0x0000000624427981 */ /* 0x000522000c1e1500 */
[----:B-1----:R-:W-:-:S03]  /*c8b0*/  IMAD.WIDE R38, R3, 0x2, R134 ;  /* 0x0000000203267825 */ /* 0x002fc600078e0286 */
[----:B------:R1:W4:Y:S01]  /*c8c0*/  LDG.E.U16 R41, [R32.64] ;  /* 0x0000000620297981 */ /* 0x000322000c1e1500 */
[----:B------:R-:W-:-:S03]  /*c8d0*/  IMAD.WIDE R34, R3, 0x2, R126 ;  /* 0x0000000203227825 */ /* 0x000fc600078e027e */
[----:B------:R0:W4:Y:S04]  /*c8e0*/  LDG.E.U16 R42, [R38.64] ;  /* 0x00000006262a7981 */ /* 0x000128000c1e1500 */
[----:B------:R-:W4:Y:S04]  /*c8f0*/  LDL.64 R126, [R1+0x358] ;  /* 0x00035800017e7983 */ /* 0x000f280000100a00 */
[----:B------:R-:W4:Y:S01]  /*c900*/  LDL.64 R132, [R1+0x2f8] ;  /* 0x0002f80001847983 */ /* 0x000f220000100a00 */
[----:B--2---:R-:W-:-:S03]  /*c910*/  IMAD.WIDE R36, R3, 0x2, R52 ;  /* 0x0000000203247825 */ /* 0x004fc600078e0234 */
[----:B------:R2:W4:Y:S04]  /*c920*/  LDG.E.U16 R43, [R34.64] ;  /* 0x00000006222b7981 */ /* 0x000528000c1e1500 */
[----:B------:R-:W4:Y:S01]  /*c930*/  LDL.64 R52, [R1+0x368] ;  /* 0x0003680001347983 */ /* 0x000f220000100a00 */
[----:B0-----:R-:W-:-:S03]  /*c940*/  IMAD.WIDE R38, R3, 0x2, R60 ;  /* 0x0000000203267825 */ /* 0x001fc600078e023c */
[----:B------:R-:W4:Y:S01]  /*c950*/  LDL.64 R60, [R1+0x350] ;  /* 0x00035000013c7983 */ /* 0x000f220000100a00 */
[----:B------:R-:W-:-:S03]  /*c960*/  IMAD.WIDE R104, R3, 0x2, R136 ;  /* 0x0000000203687825 */ /* 0x000fc600078e0288 */
[----:B------:R0:W4:Y:S01]  /*c970*/  LDG.E.U16 R223, [R36.64] ;  /* 0x0000000624df7981 */ /* 0x000122000c1e1500 */
[----:B-1----:R-:W-:-:S03]  /*c980*/  IMAD.WIDE R32, R3, 0x2, R124 ;  /* 0x0000000203207825 */ /* 0x002fc600078e027c */
[----:B------:R1:W4:Y:S01]  /*c990*/  LDG.E.U16 R65, [R104.64] ;  /* 0x0000000668417981 */ /* 0x000322000c1e1500 */
[----:B--2---:R-:W-:-:S03]  /*c9a0*/  IMAD.WIDE R34, R3, 0x2, R48 ;  /* 0x0000000203227825 */ /* 0x004fc600078e0230 */
[----:B------:R-:W2:Y:S04]  /*c9b0*/  LDL.64 R48, [R1+0x360] ;  /* 0x0003600001307983 */ /* 0x000ea80000100a00 */
[----:B------:R0:W2:Y:S01]  /*c9c0*/  LDG.E.U16 R67, [R32.64] ;  /* 0x0000000620437981 */ /* 0x0000a2000c1e1500 */
[----:B-1----:R-:W-:-:S03]  /*c9d0*/  IMAD.WIDE R104, R3, 0x2, R68 ;  /* 0x0000000203687825 */ /* 0x002fc600078e0244 */
[----:B------:R1:W2:Y:S04]  /*c9e0*/  LDG.E.U16 R68, [R38.64] ;  /* 0x0000000626447981 */ /* 0x0002a8000c1e1500 */
[----:B------:R1:W2:Y:S01]  /*c9f0*/  LDG.E.U16 R69, [R34.64] ;  /* 0x0000000622457981 */ /* 0x0002a2000c1e1500 */
[----:B0-----:R-:W-:-:S03]  /*ca00*/  IMAD.WIDE R32, R3, 0x2, R44 ;  /* 0x0000000203207825 */ /* 0x001fc600078e022c */
[----:B------:R3:W2:Y:S01]  /*ca10*/  LDG.E.U16 R44, [R104.64] ;  /* 0x00000006682c7981 */ /* 0x0006a2000c1e1500 */
[----:B-1----:R-:W-:-:S03]  /*ca20*/  IMAD.WIDE R38, R3, 0x2, R56 ;  /* 0x0000000203267825 */ /* 0x002fc600078e0238 */
[----:B------:R-:W2:Y:S01]  /*ca30*/  LDL.64 R56, [R1+0x348] ;  /* 0x0003480001387983 */ /* 0x000ea20000100a00 */
[----:B------:R-:W-:-:S03]  /*ca40*/  IMAD.WIDE R34, R3, 0x2, R6 ;  /* 0x0000000203227825 */ /* 0x000fc600078e0206 */
[----:B------:R-:W2:Y:S01]  /*ca50*/  LDL.64 R6, [R1+0x338] ;  /* 0x0003380001067983 */ /* 0x000ea20000100a00 */
[----:B------:R-:W-:-:S03]  /*ca60*/  IMAD.WIDE R36, R3, 0x2, R50 ;  /* 0x0000000203247825 */ /* 0x000fc600078e0232 */
[----:B------:R0:W2:Y:S04]  /*ca70*/  LDG.E.U16 R45, [R32.64] ;  /* 0x00000006202d7981 */ /* 0x0000a8000c1e1500 */
[----:B------:R-:W2:Y:S01]  /*ca80*/  LDL.64 R50, [R1+0x340] ;  /* 0x0003400001327983 */ /* 0x000ea20000100a00 */
[----:B---3--:R-:W-:-:S03]  /*ca90*/  IMAD.WIDE R104, R3, 0x2, R70 ;  /* 0x0000000203687825 */ /* 0x008fc600078e0246 */
[----:B------:R1:W3:Y:S01]  /*caa0*/  LDG.E.U16 R222, [R34.64] ;  /* 0x0000000622de7981 */ /* 0x0002e2000c1e1500 */
[----:B0-----:R-:W-:-:S03]  /*cab0*/  IMAD.WIDE R32, R3, 0x2, R46 ;  /* 0x0000000203207825 */ /* 0x001fc600078e022e */
[----:B------:R4:W3:Y:S04]  /*cac0*/  LDG.E.U16 R46, [R38.64] ;  /* 0x00000006262e7981 */ /* 0x0008e8000c1e1500 */
[----:B------:R-:W3:Y:S04]  /*cad0*/  LDL.64 R134, [R1+0x328] ;  /* 0x0003280001867983 */ /* 0x000ee80000100a00 */
[----:B------:R-:W3:Y:S01]  /*cae0*/  LDL.64 R124, [R1+0x308] ;  /* 0x00030800017c7983 */ /* 0x000ee20000100a00 */
[----:B----4-:R-:W-:-:S03]  /*caf0*/  IMAD.WIDE R38, R3, 0x2, R58 ;  /* 0x0000000203267825 */ /* 0x010fc600078e023a */
[----:B------:R-:W2:Y:S04]  /*cb00*/  LDL.64 R58, [R1+0x320] ;  /* 0x00032000013a7983 */ /* 0x000ea80000100a00 */
[----:B------:R0:W2:Y:S04]  /*cb10*/  LDG.E.U16 R71, [R36.64] ;  /* 0x0000000624477981 */ /* 0x0000a8000c1e1500 */
[----:B------:R1:W2:Y:S04]  /*cb20*/  LDG.E.U16 R70, [R104.64] ;  /* 0x0000000668467981 */ /* 0x0002a8000c1e1500 */
[----:B------:R1:W2:Y:S01]  /*cb30*/  LDG.E.U16 R73, [R38.64] ;  /* 0x0000000626497981 */ /* 0x0002a2000c1e1500 */
[----:B0-----:R-:W-:-:S03]  /*cb40*/  IMAD.WIDE R36, R3, 0x2, R54 ;  /* 0x0000000203247825 */ /* 0x001fc600078e0236 */
[----:B------:R-:W2:Y:S01]  /*cb50*/  LDL.64 R54, [R1+0x318] ;  /* 0x0003180001367983 */ /* 0x000ea20000100a00 */
[----:B-1----:R-:W-:-:S03]  /*cb60*/  IMAD.WIDE R104, R3, 0x2, R74 ;  /* 0x0000000203687825 */ /* 0x002fc600078e024a */
[----:B------:R2:W2:Y:S04]  /*cb70*/  LDG.E.U16 R72, [R32.64] ;  /* 0x0000000620487981 */ /* 0x0004a8000c1e1500 */
[----:B------:R0:W2:Y:S04]  /*cb80*/  LDG.E.U16 R47, [R104.64] ;  /* 0x00000006682f7981 */ /* 0x0000a8000c1e1500 */
[----:B------:R-:W2:Y:S01]  /*cb90*/  LDL.64 R136, [R1+0x2d8] ;  /* 0x0002d80001887983 */ /* 0x000ea20000100a00 */
[----:B0-----:R-:W-:-:S03]  /*cba0*/  IMAD.WIDE R104, R3, 0x2, R126 ;  /* 0x0000000203687825 */ /* 0x001fc600078e027e */
[----:B------:R-:W4:Y:S04]  /*cbb0*/  LDL.64 R126, [R1+0x2d0] ;  /* 0x0002d000017e7983 */ /* 0x000f280000100a00 */
[----:B------:R0:W4:Y:S01]  /*cbc0*/  LDG.E.U16 R75, [R104.64] ;  /* 0x00000006684b7981 */ /* 0x000122000c1e1500 */
[----:B------:R-:W-:-:S03]  /*cbd0*/  IMAD.WIDE R34, R3, 0x2, R52 ;  /* 0x0000000203227825 */ /* 0x000fc600078e0234 */
[----:B------:R-:W4:Y:S01]  /*cbe0*/  LDL.64 R52, [R1+0x310] ;  /* 0x0003100001347983 */ /* 0x000f220000100a00 */
[----:B------:R-:W-:-:S03]  /*cbf0*/  IMAD.WIDE R38, R3, 0x2, R60 ;  /* 0x0000000203267825 */ /* 0x000fc600078e023c */
[----:B------:R-:W4:Y:S01]  /*cc00*/  LDL.64 R60, [R1+0x2f0] ;  /* 0x0002f000013c7983 */ /* 0x000f220000100a00 */
[----:B0-----:R-:W-:-:S03]  /*cc10*/  IMAD.WIDE R104, R3, 0x2, R140 ;  /* 0x0000000203687825 */ /* 0x001fc600078e028c */
[----:B------:R0:W4:Y:S04]  /*cc20*/  LDG.E.U16 R74, [R34.64] ;  /* 0x00000006224a7981 */ /* 0x000128000c1e1500 */
[----:B------:R-:W4:Y:S01]  /*cc30*/  LDL.64 R140, [R1+0x2b8] ;  /* 0x0002b800018c7983 */ /* 0x000f220000100a00 */
[----:B--2---:R-:W-:-:S03]  /*cc40*/  IMAD.WIDE R32, R3, 0x2, R48 ;  /* 0x0000000203207825 */ /* 0x004fc600078e0230 */
[----:B------:R1:W2:Y:S04]  /*cc50*/  LDG.E.U16 R48, [R36.64] ;  /* 0x0000000624307981 */ /* 0x0002a8000c1e1500 */
[----:B------:R0:W2:Y:S01]  /*cc60*/  LDG.E.U16 R49, [R32.64] ;  /* 0x0000000620317981 */ /* 0x0000a2000c1e1500 */
[----:B-1----:R-:W-:-:S03]  /*cc70*/  IMAD.WIDE R36, R3, 0x2, R56 ;  /* 0x0000000203247825 */ /* 0x002fc600078e0238 */
[----:B------:R-:W2:Y:S01]  /*cc80*/  LDL.64 R56, [R1+0x2e8] ;  /* 0x0002e80001387983 */ /* 0x000ea20000100a00 */
[----:B0-----:R-:W-:-:S03]  /*cc90*/  IMAD.WIDE R32, R3, 0x2, R6 ;  /* 0x0000000203207825 */ /* 0x001fc600078e0206 */
[----:B------:R-:W2:Y:S04]  /*cca0*/  LDL.64 R6, [R1+0x2c8] ;  /* 0x0002c80001067983 */ /* 0x000ea80000100a00 */
[----:B------:R0:W2:Y:S01]  /*ccb0*/  LDG.E.U16 R4, [R36.64] ;  /* 0x0000000624047981 */ /* 0x0000a2000c1e1500 */
[----:B------:R-:W-:-:S03]  /*ccc0*/  IMAD.WIDE R34, R3, 0x2, R50 ;  /* 0x0000000203227825 */ /* 0x000fc600078e0232 */
[----:B------:R3:W2:Y:S04]  /*ccd0*/  LDG.E.U16 R50, [R38.64] ;  /* 0x0000000626327981 */ /* 0x0006a8000c1e1500 */
[----:B------:R4:W2:Y:S04]  /*cce0*/  LDG.E.U16 R237, [R32.64] ;  /* 0x0000000620ed7981 */ /* 0x0008a8000c1e1500 */
[----:B------:R1:W2:Y:S01]  /*ccf0*/  LDG.E.U16 R51, [R34.64] ;  /* 0x0000000622337981 */ /* 0x0002a2000c1e1500 */
[----:B---3--:R-:W-:-:S03]  /*cd00*/  IMAD.WIDE R38, R3, 0x2, R134 ;  /* 0x0000000203267825 */ /* 0x008fc600078e0286 */
[----:B------:R-:W2:Y:S04]  /*cd10*/  LDL.64 R134, [R1+0x2b0] ;  /* 0x0002b00001867983 */ /* 0x000ea80000100a00 */
[----:B------:R1:W2:Y:S01]  /*cd20*/  LDG.E.U16 R236, [R38.64] ;  /* 0x0000000626ec7981 */ /* 0x0002a2000c1e1500 */
[----:B0-----:R-:W-:-:S03]  /*cd30*/  IMAD.WIDE R36, R3, 0x2, R58 ;  /* 0x0000000203247825 */ /* 0x001fc600078e023a */
[----:B------:R-:W2:Y:S01]  /*cd40*/  LDL.64 R58, [R1+0x2c0] ;  /* 0x0002c000013a7983 */ /* 0x000ea20000100a00 */
[----:B-1----:R-:W-:-:S03]  /*cd50*/  IMAD.WIDE R38, R3, 0x2, R138 ;  /* 0x0000000203267825 */ /* 0x002fc600078e028a */
[----:B------:R-:W2:Y:S01]  /*cd60*/  LDL.64 R138, [R1+0x2a0] ;  /* 0x0002a000018a7983 */ /* 0x000ea20000100a00 */
[----:B------:R-:W-:-:S03]  /*cd70*/  IMAD.WIDE R34, R3, 0x2, R54 ;  /* 0x0000000203227825 */ /* 0x000fc600078e0236 */
[----:B------:R0:W2:Y:S04]  /*cd80*/  LDG.E.U16 R55, [R38.64] ;  /* 0x0000000626377981 */ /* 0x0000a8000c1e1500 */
[----:B------:R1:W2:Y:S01]  /*cd90*/  LDG.E.U16 R235, [R34.64] ;  /* 0x0000000622eb7981 */ /* 0x0002a2000c1e1500 */
[----:B----4-:R-:W-:-:S03]  /*cda0*/  IMAD.WIDE R32, R3, 0x2, R52 ;  /* 0x0000000203207825 */ /* 0x010fc600078e0234 */
[----:B------:R4:W3:Y:S04]  /*cdb0*/  LDG.E.U16 R52, [R104.64] ;  /* 0x0000000668347981 */ /* 0x0008e8000c1e1500 */
[----:B------:R0:W3:Y:S01]  /*cdc0*/  LDG.E.U16 R53, [R36.64] ;  /* 0x0000000624357981 */ /* 0x0000e2000c1e1500 */
[----:B-1----:R-:W-:-:S03]  /*cdd0*/  IMAD.WIDE R34, R3, 0x2, R60 ;  /* 0x0000000203227825 */ /* 0x002fc600078e023c */
[----:B------:R-:W3:Y:S01]  /*cde0*/  LDL.64 R60, [R1+0x298] ;  /* 0x00029800013c7983 */ /* 0x000ee20000100a00 */
[----:B----4-:R-:W-:-:S03]  /*cdf0*/  IMAD.WIDE R104, R3, 0x2, R124 ;  /* 0x0000000203687825 */ /* 0x010fc600078e027c */
[----:B------:R-:W4:Y:S01]  /*ce00*/  LDL.64 R124, [R1+0x2a8] ;  /* 0x0002a800017c7983 */ /* 0x000f220000100a00 */
[----:B0-----:R-:W-:-:S03]  /*ce10*/  IMAD.WIDE R36, R3, 0x2, R132 ;  /* 0x0000000203247825 */ /* 0x001fc600078e0284 */
[----:B------:R-:W3:Y:S04]  /*ce20*/  LDL.64 R132, [R1+0x290] ;  /* 0x0002900001847983 */ /* 0x000ee80000100a00 */
[----:B------:R0:W3:Y:S01]  /*ce30*/  LDG.E.U16 R233, [R36.64] ;  /* 0x0000000624e97981 */ /* 0x0000e2000c1e1500 */
[----:B------:R-:W-:-:S03]  /*ce40*/  IMAD.WIDE R38, R3, 0x2, R136 ;  /* 0x0000000203267825 */ /* 0x000fc600078e0288 */
[----:B------:R2:W3:Y:S04]  /*ce50*/  LDG.E.U16 R54, [R32.64] ;  /* 0x0000000620367981 */ /* 0x0004e8000c1e1500 */
[----:B------:R1:W3:Y:S01]  /*ce60*/  LDG.E.U16 R234, [R104.64] ;  /* 0x0000000668ea7981 */ /* 0x0002e2000c1e1500 */
[----:B0-----:R-:W-:-:S03]  /*ce70*/  IMAD.WIDE R36, R3, 0x2, R126 ;  /* 0x0000000203247825 */ /* 0x001fc600078e027e */
[----:B------:R-:W3:Y:S01]  /*ce80*/  LDL.64 R126, [R1+0x278] ;  /* 0x00027800017e7983 */ /* 0x000ee20000100a00 */
[----:B--2---:R-:W-:-:S03]  /*ce90*/  IMAD.WIDE R32, R3, 0x2, R56 ;  /* 0x0000000203207825 */ /* 0x004fc600078e0238 */
[----:B------:R0:W2:Y:S01]  /*cea0*/  LDG.E.U16 R56, [R34.64] ;  /* 0x0000000622387981 */ /* 0x0000a2000c1e1500 */
[----:B-1----:R-:W-:-:S03]  /*ceb0*/  IMAD.WIDE R104, R3, 0x2, R142 ;  /* 0x0000000203687825 */ /* 0x002fc600078e028e */
[----:B------:R-:W2:Y:S04]  /*cec0*/  LDL.64 R136, [R1+0x260] ;  /* 0x0002600001887983 */ /* 0x000ea80000100a00 */
[----:B------:R1:W2:Y:S01]  /*ced0*/  LDG.E.U16 R232, [R32.64] ;  /* 0x0000000620e87981 */ /* 0x0002a2000c1e1500 */
[----:B0-----:R-:W-:-:S03]  /*cee0*/  IMAD.WIDE R34, R3, 0x2, R6 ;  /* 0x0000000203227825 */ /* 0x001fc600078e0206 */
[----:B------:R-:W2:Y:S04]  /*cef0*/  LDL.64 R6, [R1+0x270] ;  /* 0x0002700001067983 */ /* 0x000ea80000100a00 */
[----:B------:R0:W2:Y:S04]  /*cf00*/  LDG.E.U16 R231, [R38.64] ;  /* 0x0000000626e77981 */ /* 0x0000a8000c1e1500 */
[----:B------:R1:W2:Y:S04]  /*cf10*/  LDG.E.U16 R57, [R104.64] ;  /* 0x0000000668397981 */ /* 0x0002a8000c1e1500 */
[----:B------:R1:W2:Y:S01]  /*cf20*/  LDG.E.U16 R230, [R34.64] ;  /* 0x0000000622e67981 */ /* 0x0002a2000c1e1500 */
[----:B0-----:R-:W-:-:S03]  /*cf30*/  IMAD.WIDE R38, R3, 0x2, R134 ;  /* 0x0000000203267825 */ /* 0x001fc600078e0286 */
[----:B------:R-:W2:Y:S01]  /*cf40*/  LDL.64 R134, [R1+0x250] ;  /* 0x0002500001867983 */ /* 0x000ea20000100a00 */
[----:B-1----:R-:W-:-:S03]  /*cf50*/  IMAD.WIDE R32, R3, 0x2, R58 ;  /* 0x0000000203207825 */ /* 0x002fc600078e023a */
[----:B------:R4:W2:Y:S01]  /*cf60*/  LDG.E.U16 R58, [R36.64] ;  /* 0x00000006243a7981 */ /* 0x0008a2000c1e1500 */
[----:B------:R-:W-:-:S03]  /*cf70*/  IMAD.WIDE R104, R3, 0x2, R140 ;  /* 0x0000000203687825 */ /* 0x000fc600078e028c */
[----:B------:R-:W2:Y:S01]  /*cf80*/  LDL.64 R142, [R1+0x258] ;  /* 0x00025800018e7983 */ /* 0x000ea20000100a00 */
[----:B------:R-:W-:-:S03]  /*cf90*/  IMAD.WIDE R34, R3, 0x2, R138 ;  /* 0x0000000203227825 */ /* 0x000fc600078e028a */
[----:B------:R3:W2:Y:S04]  /*cfa0*/  LDG.E.U16 R227, [R104.64] ;  /* 0x0000000668e37981 */ /* 0x0006a8000c1e1500 */
[----:B------:R-:W2:Y:S04]  /*cfb0*/  LDL.64 R138, [R1+0x228] ;  /* 0x00022800018a7983 */ /* 0x000ea80000100a00 */
[----:B------:R0:W2:Y:S04]  /*cfc0*/  LDG.E.U16 R59, [R32.64] ;  /* 0x00000006203b7981 */ /* 0x0000a8000c1e1500 */
[----:B------:R-:W2:Y:S01]  /*cfd0*/  LDL.64 R140, [R1+0x230] ;  /* 0x00023000018c7983 */ /* 0x000ea20000100a00 */
[----:B----4-:R-:W-:-:S03]  /*cfe0*/  IMAD.WIDE R36, R3, 0x2, R124 ;  /* 0x0000000203247825 */ /* 0x010fc600078e027c */
[----:B------:R-:W4:Y:S01]  /*cff0*/  LDL.64 R124, [R1+0x248] ;  /* 0x00024800017c7983 */ /* 0x000f220000100a00 */
[----:B---3--:R-:W-:-:S03]  /*d000*/  IMAD.WIDE R104, R3, 0x2, R132 ;  /* 0x0000000203687825 */ /* 0x008fc600078e0284 */
[----:B------:R-:W3:Y:S01]  /*d010*/  LDL.64 R132, [R1+0x220] ;  /* 0x0002200001847983 */ /* 0x000ee20000100a00 */
[----:B0-----:R-:W-:-:S03]  /*d020*/  IMAD.WIDE R32, R3, 0x2, R60 ;  /* 0x0000000203207825 */ /* 0x001fc600078e023c */
[----:B------:R0:W3:Y:S04]  /*d030*/  LDG.E.U16 R61, [R34.64] ;  /* 0x00000006223d7981 */ /* 0x0000e8000c1e1500 */
[----:B------:R1:W3:Y:S04]  /*d040*/  LDG.E.U16 R60, [R38.64] ;  /* 0x00000006263c7981 */ /* 0x0002e8000c1e1500 */
[----:B------:R1:W3:Y:S01]  /*d050*/  LDG.E.U16 R221, [R36.64] ;  /* 0x0000000624dd7981 */ /* 0x0002e2000c1e1500 */
[----:B0-----:R-:W-:-:S03]  /*d060*/  IMAD.WIDE R34, R3, 0x2, R126 ;  /* 0x0000000203227825 */ /* 0x001fc600078e027e */
[----:B------:R-:W3:Y:S01]  /*d070*/  LDL.64 R126, [R1+0x218] ;  /* 0x00021800017e7983 */ /* 0x000ee20000100a00 */
[----:B-1----:R-:W-:-:S03]  /*d080*/  IMAD.WIDE R38, R3, 0x2, R156 ;  /* 0x0000000203267825 */ /* 0x002fc600078e029c */
[----:B------:R2:W3:Y:S01]  /*d090*/  LDG.E.U16 R220, [R32.64] ;  /* 0x0000000620dc7981 */ /* 0x0004e2000c1e1500 */
[----:B------:R-:W-:-:S03]  /*d0a0*/  IMAD.WIDE R36, R3, 0x2, R150 ;  /* 0x0000000203247825 */ /* 0x000fc600078e0296 */
[----:B------:R0:W3:Y:S04]  /*d0b0*/  LDG.E.U16 R62, [R104.64] ;  /* 0x00000006683e7981 */ /* 0x0000e8000c1e1500 */
[----:B------:R-:W3:Y:S01]  /*d0c0*/  LDL.64 R150, [R1+0x210] ;  /* 0x0002100001967983 */ /* 0x000ee20000100a00 */
[----:B--2---:R-:W-:-:S03]  /*d0d0*/  IMAD.WIDE R32, R3, 0x2, R6 ;  /* 0x0000000203207825 */ /* 0x004fc600078e0206 */
[----:B------:R1:W3:Y:S01]  /*d0e0*/  LDG.E.U16 R7, [R38.64] ;  /* 0x0000000626077981 */ /* 0x0002e2000c1e1500 */
[----:B0-----:R-:W-:-:S03]  /*d0f0*/  IMAD.WIDE R104, R3, 0x2, R148 ;  /* 0x0000000203687825 */ /* 0x001fc600078e0294 */
[----:B------:R-:W3:Y:S04]  /*d100*/  LDL.64 R148, [R1+0x208] ;  /* 0x0002080001947983 */ /* 0x000ee80000100a00 */
[----:B------:R0:W3:Y:S01]  /*d110*/  LDG.E.U16 R251, [R34.64] ;  /* 0x0000000622fb7981 */ /* 0x0000e2000c1e1500 */
[----:B-1----:R-:W-:-:S03]  /*d120*/  IMAD.WIDE R38, R3, 0x2, R136 ;  /* 0x0000000203267825 */ /* 0x002fc600078e0288 */
[----:B------:R-:W3:Y:S04]  /*d130*/  LDL.64 R136, [R1+0x200] ;  /* 0x0002000001887983 */ /* 0x000ee80000100a00 */
[----:B------:R4:W3:Y:S01]  /*d140*/  LDG.E.U16 R250, [R32.64] ;  /* 0x0000000620fa7981 */ /* 0x0008e2000c1e1500 */
[----:B0-----:R-:W-:-:S03]  /*d150*/  IMAD.WIDE R34, R3, 0x2, R134 ;  /* 0x0000000203227825 */ /* 0x001fc600078e0286 */
[----:B------:R-:W3:Y:S04]  /*d160*/  LDL.64 R134, [R1+0x1f0] ;  /* 0x0001f00001867983 */ /* 0x000ee80000100a00 */
        /* <DEDUP_REMOVED lines=8> */
[----:B------:R-:W3:Y:S04]  /*d1f0*/  LDL.64 R138, [R1+0x1d8] ;  /* 0x0001d800018a7983 */ /* 0x000ee80000100a00 */
[----:B------:R1:W3:Y:S01]  /*d200*/  LDG.E.U16 R243, [R38.64] ;  /* 0x0000000626f37981 */ /* 0x0002e2000c1e1500 */
[----:B----4-:R-:W-:-:S03]  /*d210*/  IMAD.WIDE R32, R3, 0x2, R124 ;  /* 0x0000000203207825 */ /* 0x010fc600078e027c */
[----:B------:R4:W2:Y:S04]  /*d220*/  LDG.E.U16 R247, [R36.64] ;  /* 0x0000000624f77981 */ /* 0x0008a8000c1e1500 */
[----:B------:R-:W2:Y:S04]  /*d230*/  LDL.64 R124, [R1+0x1e8] ;  /* 0x0001e800017c7983 */ /* 0x000ea80000100a00 */
[----:B------:R3:W2:Y:S01]  /*d240*/  LDG.E.U16 R245, [R32.64] ;  /* 0x0000000620f57981 */ /* 0x0006a2000c1e1500 */
[----:B0-----:R-:W-:-:S03]  /*d250*/  IMAD.WIDE R104, R3, 0x2, R154 ;  /* 0x0000000203687825 */ /* 0x001fc600078e029a */
[----:B------:R-:W2:Y:S04]  /*d260*/  LDL.64 R154, [R1+0x1e0] ;  /* 0x0001e000019a7983 */ /* 0x000ea80000100a00 */
[----:B------:R-:W2:Y:S01]  /*d270*/  LDL.64 R152, [R1+0x1c8] ;  /* 0x0001c80001987983 */ /* 0x000ea20000100a00 */
[----:B---3--:R-:W-:-:S03]  /*d280*/  IMAD.WIDE R32, R3, 0x2, R132 ;  /* 0x0000000203207825 */ /* 0x008fc600078e0284 */
[----:B------:R-:W3:Y:S01]  /*d290*/  LDL.64 R132, [R1+0x1d0] ;  /* 0x0001d00001847983 */ /* 0x000ee20000100a00 */
[----:B-1----:R-:W-:-:S03]  /*d2a0*/  IMAD.WIDE R38, R3, 0x2, R126 ;  /* 0x0000000203267825 */ /* 0x002fc600078e027e */
[----:B------:R-:W3:Y:S01]  /*d2b0*/  LDL.64 R126, [R1+0x1b8] ;  /* 0x0001b800017e7983 */ /* 0x000ee20000100a00 */
        /* <DEDUP_REMOVED lines=8> */
[----:B------:R-:W4:Y:S01]  /*d340*/  LDL.64 R148, [R1+0x1a8] ;  /* 0x0001a80001947983 */ /* 0x000f220000100a00 */
[----:B------:R-:W-:-:S03]  /*d350*/  IMAD.WIDE R32, R3, 0x2, R136 ;  /* 0x0000000203207825 */ /* 0x000fc600078e0288 */
[----:B------:R0:W4:Y:S04]  /*d360*/  LDG.E.U16 R191, [R34.64] ;  /* 0x0000000622bf7981 */ /* 0x000128000c1e1500 */
[----:B------:R-:W4:Y:S04]  /*d370*/  LDL.64 R136, [R1+0x1a0] ;  /* 0x0001a00001887983 */ /* 0x000f280000100a00 */
[----:B------:R2:W4:Y:S01]  /*d380*/  LDG.E.U16 R190, [R32.64] ;  /* 0x0000000620be7981 */ /* 0x000522000c1e1500 */
[----:B0-----:R-:W-:-:S03]  /*d390*/  IMAD.WIDE R34, R3, 0x2, R134 ;  /* 0x0000000203227825 */ /* 0x001fc600078e0286 */
[----:B------:R-:W4:Y:S04]  /*d3a0*/  LDL.64 R134, [R1+0x198] ;  /* 0x0001980001867983 */ /* 0x000f280000100a00 */
[----:B------:R0:W4:Y:S04]  /*d3b0*/  LDG.E.U16 R238, [R36.64] ;  /* 0x0000000624ee7981 */ /* 0x000128000c1e1500 */
[----:B------:R1:W4:Y:S04]  /*d3c0*/  LDG.E.U16 R244, [R104.64] ;  /* 0x0000000668f47981 */ /* 0x000328000c1e1500 */
[----:B------:R1:W4:Y:S01]  /*d3d0*/  LDG.E.U16 R188, [R34.64] ;  /* 0x0000000622bc7981 */ /* 0x000322000c1e1500 */
[----:B0-----:R-:W-:-:S03]  /*d3e0*/  IMAD.WIDE R36, R3, 0x2, R142 ;  /* 0x0000000203247825 */ /* 0x001fc600078e028e */
[----:B------:R-:W4:Y:S04]  /*d3f0*/  LDL.64 R142, [R1+0x188] ;  /* 0x00018800018e7983 */ /* 0x000f280000100a00 */
[----:B-1----:R-:W4:Y:S01]  /*d400*/  LDL.64 R104, [R1+0x180] ;  /* 0x0001800001687983 */ /* 0x002f220000100a00 */
[----:B------:R-:W-:-:S03]  /*d410*/  IMAD.WIDE R34, R3, 0x2, R138 ;  /* 0x0000000203227825 */ /* 0x000fc600078e028a */
[----:B------:R-:W4:Y:S04]  /*d420*/  LDL.64 R138, [R1+0x178] ;  /* 0x00017800018a7983 */ /* 0x000f280000100a00 */
[----:B------:R0:W4:Y:S04]  /*d430*/  LDG.E.U16 R239, [R38.64] ;  /* 0x0000000626ef7981 */ /* 0x000128000c1e1500 */
[----:B------:R1:W4:Y:S04]  /*d440*/  LDG.E.U16 R189, [R36.64] ;  /* 0x0000000624bd7981 */ /* 0x000328000c1e1500 */
[----:B------:R4:W4:Y:S04]  /*d450*/  LDG.E.U16 R181, [R34.64] ;  /* 0x0000000622b57981 */ /* 0x000928000c1e1500 */
[----:B0-----:R-:W4:Y:S01]  /*d460*/  LDL.64 R38, [R1+0x158] ;  /* 0x0001580001267983 */ /* 0x001f220000100a00 */
[----:B--2---:R-:W-:-:S03]  /*d470*/  IMAD.WIDE R32, R3, 0x2, R124 ;  /* 0x0000000203207825 */ /* 0x004fc600078e027c */
[----:B------:R-:W2:Y:S04]  /*d480*/  LDL.64 R124, [R1+0x190] ;  /* 0x00019000017c7983 */ /* 0x000ea80000100a00 */
[----:B------:R3:W2:Y:S02]  /*d490*/  LDG.E.U16 R183, [R32.64] ;  /* 0x0000000620b77981 */ /* 0x0006a4000c1e1500 */
[C---:B---3--:R-:W-:Y:S02]  /*d4a0*/  IMAD.WIDE R32, R3.reuse, 0x2, R132 ;  /* 0x0000000203207825 */ /* 0x048fe400078e0284 */
[----:B------:R-:W3:Y:S04]  /*d4b0*/  LDL.64 R132, [R1+0x170] ;  /* 0x0001700001847983 */ /* 0x000ee80000100a00 */
[----:B------:R0:W3:Y:S02]  /*d4c0*/  LDG.E.U16 R180, [R32.64] ;  /* 0x0000000620b47981 */ /* 0x0000e4000c1e1500 */
[----:B0-----:R-:W-:-:S02]  /*d4d0*/  IMAD.WIDE R32, R3, 0x2, R126 ;  /* 0x0000000203207825 */ /* 0x001fc400078e027e */
[----:B------:R-:W3:Y:S02]  /*d4e0*/  LDL.64 R126, [R1+0x160] ;  /* 0x00016000017e7983 */ /* 0x000ee40000100a00 */
[C---:B-1----:R-:W-:Y:S02]  /*d4f0*/  IMAD.WIDE R36, R3.reuse, 0x2, R154 ;  /* 0x0000000203247825 */ /* 0x042fe400078e029a */
[----:B------:R0:W3:Y:S04]  /*d500*/  LDG.E.U16 R173, [R32.64] ;  /* 0x0000000620ad7981 */ /* 0x0000e8000c1e1500 */
[----:B------:R1:W3:Y:S01]  /*d510*/  LDG.E.U16 R182, [R36.64] ;  /* 0x0000000624b67981 */ /* 0x0002e2000c1e1500 */
[----:B----4-:R-:W-:-:S03]  /*d520*/  IMAD.WIDE R34, R3, 0x2, R140 ;  /* 0x0000000203227825 */ /* 0x010fc600078e028c */
[----:B------:R-:W4:Y:S04]  /*d530*/  LDL.64 R140, [R1+0x168] ;  /* 0x00016800018c7983 */ /* 0x000f280000100a00 */
[----:B------:R0:W4:Y:S01]  /*d540*/  LDG.E.U16 R174, [R34.64] ;  /* 0x0000000622ae7981 */ /* 0x000122000c1e1500 */
[----:B-1----:R-:W-:-:S05]  /*d550*/  IMAD.WIDE R36, R3, 0x2, R152 ;  /* 0x0000000203247825 */ /* 0x002fca00078e0298 */
[----:B------:R1:W4:Y:S01]  /*d560*/  LDG.E.U16 R175, [R36.64] ;  /* 0x0000000624af7981 */ /* 0x000322000c1e1500 */
[----:B0-----:R-:W-:-:S03]  /*d570*/  IMAD.WIDE R34, R3, 0x2, R148 ;  /* 0x0000000203227825 */ /* 0x001fc600078e0294 */
[----:B------:R-:W4:Y:S01]  /*d580*/  LDL.64 R148, [R1+0x90] ;  /* 0x0000900001947983 */ /* 0x000f220000100a00 */
[----:B------:R-:W-:-:S03]  /*d590*/  IMAD.WIDE R32, R3, 0x2, R136 ;  /* 0x0000000203207825 */ /* 0x000fc600078e0288 */
[----:B------:R2:W4:Y:S01]  /*d5a0*/  LDG.E.U16 R171, [R34.64] ;  /* 0x0000000622ab7981 */ /* 0x000522000c1e1500 */
[----:B-1----:R-:W-:-:S03]  /*d5b0*/  IMAD.WIDE R36, R3, 0x2, R150 ;  /* 0x0000000203247825 */ /* 0x002fc600078e0296 */
[----:B------:R-:W4:Y:S04]  /*d5c0*/  LDL.64 R136, [R1+0x150] ;  /* 0x0001500001887983 */ /* 0x000f280000100a00 */
[----:B------:R0:W4:Y:S04]  /*d5d0*/  LDG.E.U16 R172, [R36.64] ;  /* 0x0000000624ac7981 */ /* 0x000128000c1e1500 */
[----:B------:R1:W4:Y:S01]  /*d5e0*/  LDG.E.U16 R170, [R32.64] ;  /* 0x0000000620aa7981 */ /* 0x000322000c1e1500 */
[----:B0-----:R-:W-:-:S03]  /*d5f0*/  IMAD.WIDE R36, R3, 0x2, R134 ;  /* 0x0000000203247825 */ /* 0x001fc600078e0286 */
[----:B------:R-:W4:Y:S01]  /*d600*/  LDL.64 R134, [R1+0x148] ;  /* 0x0001480001867983 */ /* 0x000f220000100a00 */
[----:B-1----:R-:W-:-:S03]  /*d610*/  IMAD.WIDE R32, R3, 0x2, R142 ;  /* 0x0000000203207825 */ /* 0x002fc600078e028e */
[----:B------:R0:W4:Y:S04]  /*d620*/  LDG.E.U16 R169, [R36.64] ;  /* 0x0000000624a97981 */ /* 0x000128000c1e1500 */
[----:B------:R3:W4:Y:S04]  /*d630*/  LDG.E.U16 R167, [R32.64] ;  /* 0x0000000620a77981 */ /* 0x000728000c1e1500 */
[----:B------:R-:W4:Y:S01]  /*d640*/  LDL.64 R142, [R1+0xd0] ;  /* 0x0000d000018e7983 */ /* 0x000f220000100a00 */
[----:B0-----:R-:W-:-:S03]  /*d650*/  IMAD.WIDE R36, R3, 0x2, R104 ;  /* 0x0000000203247825 */ /* 0x001fc600078e0268 */
[----:B------:R-:W4:Y:S04]  /*d660*/  LDL.64 R104, [R1+0x138] ;  /* 0x0001380001687983 */ /* 0x000f280000100a00 */
[----:B------:R4:W4:Y:S01]  /*d670*/  LDG.E.U16 R166, [R36.64] ;  /* 0x0000000624a67981 */ /* 0x000922000c1e1500 */
[----:B--2---:R-:W-:-:S03]  /*d680*/  IMAD.WIDE R34, R3, 0x2, R124 ;  /* 0x0000000203227825 */ /* 0x004fc600078e027c */
[----:B------:R-:W2:Y:S04]  /*d690*/  LDL.64 R124, [R1+0x140] ;  /* 0x00014000017c7983 */ /* 0x000ea80000100a00 */
[----:B------:R0:W2:Y:S02]  /*d6a0*/  LDG.E.U16 R168, [R34.64] ;  /* 0x0000000622a87981 */ /* 0x0000a4000c1e1500 */
[C---:B0-----:R-:W-:Y:S02]  /*d6b0*/  IMAD.WIDE R34, R3.reuse, 0x2, R138 ;  /* 0x0000000203227825 */ /* 0x041fe400078e028a */
[----:B------:R-:W2:Y:S02]  /*d6c0*/  LDL.64 R138, [R1+0x130] ;  /* 0x00013000018a7983 */ /* 0x000ea40000100a00 */
[----:B---3--:R-:W-:-:S02]  /*d6d0*/  IMAD.WIDE R32, R3, 0x2, R132 ;  /* 0x0000000203207825 */ /* 0x008fc400078e0284 */
[----:B------:R0:W3:Y:S04]  /*d6e0*/  LDG.E.U16 R165, [R34.64] ;  /* 0x0000000622a57981 */ /* 0x0000e8000c1e1500 */
[----:B------:R-:W3:Y:S04]  /*d6f0*/  LDL.64 R132, [R1+0x128] ;  /* 0x0001280001847983 */ /* 0x000ee80000100a00 */
[----:B------:R1:W3:Y:S01]  /*d700*/  LDG.E.U16 R164, [R32.64] ;  /* 0x0000000620a47981 */ /* 0x0002e2000c1e1500 */
[----:B0-----:R-:W-:-:S03]  /*d710*/  IMAD.WIDE R34, R3, 0x2, R126 ;  /* 0x0000000203227825 */ /* 0x001fc600078e027e */
[----:B------:R-:W3:Y:S04]  /*d720*/  LDL.64 R126, [R1+0x120] ;  /* 0x00012000017e7983 */ /* 0x000ee80000100a00 */
[----:B------:R0:W3:Y:S01]  /*d730*/  LDG.E.U16 R162, [R34.64] ;  /* 0x0000000622a27981 */ /* 0x0000e2000c1e1500 */
[----:B-1----:R-:W-:-:S03]  /*d740*/  IMAD.WIDE R32, R3, 0x2, R38 ;  /* 0x0000000203207825 */ /* 0x002fc600078e0226 */
[----:B------:R-:W3:Y:S01]  /*d750*/  LDL.64 R38, [R1+0x118] ;  /* 0x0001180001267983 */ /* 0x000ee20000100a00 */
[----:B----4-:R-:W-:-:S03]  /*d760*/  IMAD.WIDE R36, R3, 0x2, R140 ;  /* 0x0000000203247825 */ /* 0x010fc600078e028c */
[----:B------:R2:W4:Y:S04]  /*d770*/  LDG.E.U16 R161, [R32.64] ;  /* 0x0000000620a17981 */ /* 0x000528000c1e1500 */
[----:B------:R1:W4:Y:S04]  /*d780*/  LDG.E.U16 R163, [R36.64] ;  /* 0x0000000624a37981 */ /* 0x000328000c1e1500 */
[----:B------:R-:W4:Y:S01]  /*d790*/  LDL.64 R140, [R1+0xc0] ;  /* 0x0000c000018c7983 */ /* 0x000f220000100a00 */
[----:B-1----:R-:W-:-:S03]  /*d7a0*/  IMAD.WIDE R36, R3, 0x2, R136 ;  /* 0x0000000203247825 */ /* 0x002fc600078e0288 */
[----:B------:R-:W4:Y:S04]  /*d7b0*/  LDL.64 R136, [R1+0x110] ;  /* 0x0001100001887983 */ /* 0x000f280000100a00 */
[----:B------:R1:W4:Y:S01]  /*d7c0*/  LDG.E.U16 R160, [R36.64] ;  /* 0x0000000624a07981 */ /* 0x000322000c1e1500 */
[----:B0-----:R-:W-:-:S03]  /*d7d0*/  IMAD.WIDE R34, R3, 0x2, R134 ;  /* 0x0000000203227825 */ /* 0x001fc600078e0286 */
[----:B------:R-:W4:Y:S04]  /*d7e0*/  LDL.64 R134, [R1+0x100] ;  /* 0x0001000001867983 */ /* 0x000f280000100a00 */
[----:B------:R0:W4:Y:S01]  /*d7f0*/  LDG.E.U16 R159, [R34.64] ;  /* 0x00000006229f7981 */ /* 0x000122000c1e1500 */
[----:B-1----:R-:W-:-:S03]  /*d800*/  IMAD.WIDE R36, R3, 0x2, R104 ;  /* 0x0000000203247825 */ /* 0x002fc600078e0268 */
[----:B------:R-:W4:Y:S04]  /*d810*/  LDL.64 R104, [R1+0xf8] ;  /* 0x0000f80001687983 */ /* 0x000f280000100a00 */
[----:B------:R1:W4:Y:S01]  /*d820*/  LDG.E.U16 R157, [R36.64] ;  /* 0x00000006249d7981 */ /* 0x000322000c1e1500 */
[----:B--2---:R-:W-:-:S03]  /*d830*/  IMAD.WIDE R32, R3, 0x2, R124 ;  /* 0x0000000203207825 */ /* 0x004fc600078e027c */
[----:B------:R-:W2:Y:S04]  /*d840*/  LDL.64 R124, [R1+0x108] ;  /* 0x00010800017c7983 */ /* 0x000ea80000100a00 */
[----:B------:R3:W2:Y:S01]  /*d850*/  LDG.E.U16 R158, [R32.64] ;  /* 0x00000006209e7981 */ /* 0x0006a2000c1e1500 */
[----:B0-----:R-:W-:-:S03]  /*d860*/  IMAD.WIDE R34, R3, 0x2, R138 ;  /* 0x0000000203227825 */ /* 0x001fc600078e028a */
[----:B------:R-:W2:Y:S04]  /*d870*/  LDL.64 R138, [R1+0x98] ;  /* 0x00009800018a7983 */ /* 0x000ea80000100a00 */
[----:B------:R0:W2:Y:S01]  /*d880*/  LDG.E.U16 R156, [R34.64] ;  /* 0x00000006229c7981 */ /* 0x0000a2000c1e1500 */
[----:B---3--:R-:W-:-:S03]  /*d890*/  IMAD.WIDE R32, R3, 0x2, R132 ;  /* 0x0000000203207825 */ /* 0x008fc600078e0284 */
[----:B------:R-:W3:Y:S04]  /*d8a0*/  LDL.64 R132, [R1+0xf0] ;  /* 0x0000f00001847983 */ /* 0x000ee80000100a00 */
[----:B------:R4:W3:Y:S01]  /*d8b0*/  LDG.E.U16 R155, [R32.64] ;  /* 0x00000006209b7981 */ /* 0x0008e2000c1e1500 */
[----:B-1----:R-:W-:-:S03]  /*d8c0*/  IMAD.WIDE R36, R3, 0x2, R126 ;  /* 0x0000000203247825 */ /* 0x002fc600078e027e */
[----:B------:R-:W3:Y:S04]  /*d8d0*/  LDL.64 R126, [R1+0xe0] ;  /* 0x0000e000017e7983 */ /* 0x000ee80000100a00 */
[----:B------:R2:W3:Y:S01]  /*d8e0*/  LDG.E.U16 R154, [R36.64] ;  /* 0x00000006249a7981 */ /* 0x0004e2000c1e1500 */
[----:B0-----:R-:W-:-:S03]  /*d8f0*/  IMAD.WIDE R34, R3, 0x2, R38 ;  /* 0x0000000203227825 */ /* 0x001fc600078e0226 */
[----:B------:R-:W3:Y:S04]  /*d900*/  LDL.64 R38, [R1+0xe8] ;  /* 0x0000e80001267983 */ /* 0x000ee80000100a00 */
[----:B------:R0:W3:Y:S01]  /*d910*/  LDG.E.U16 R153, [R34.64] ;  /* 0x0000000622997981 */ /* 0x0000e2000c1e1500 */
[----:B----4-:R-:W-:-:S03]  /*d920*/  IMAD.WIDE R32, R3, 0x2, R136 ;  /* 0x0000000203207825 */ /* 0x010fc600078e0288 */
[----:B------:R-:W4:Y:S04]  /*d930*/  LDL.64 R136, [R1+0xb8] ;  /* 0x0000b80001887983 */ /* 0x000f280000100a00 */
[----:B------:R1:W4:Y:S02]  /*d940*/  LDG.E.U16 R152, [R32.64] ;  /* 0x0000000620987981 */ /* 0x000324000c1e1500 */
[C---:B-1----:R-:W-:Y:S02]  /*d950*/  IMAD.WIDE R32, R3.reuse, 0x2, R134 ;  /* 0x0000000203207825 */ /* 0x042fe400078e0286 */
[----:B------:R-:W4:Y:S04]  /*d960*/  LDL.64 R134, [R1+0xa8] ;  /* 0x0000a80001867983 */ /* 0x000f280000100a00 */
[----:B------:R1:W4:Y:S01]  /*d970*/  LDG.E.U16 R32, [R32.64] ;  /* 0x0000000620207981 */ /* 0x000322000c1e1500 */
[----:B0-----:R-:W-:-:S03]  /*d980*/  IMAD.WIDE R34, R3, 0x2, R104 ;  /* 0x0000000203227825 */ /* 0x001fc600078e0268 */
[----:B------:R-:W4:Y:S04]  /*d990*/  LDL.64 R104, [R1+0xc8] ;  /* 0x0000c80001687983 */ /* 0x000f280000100a00 */
[----:B-1----:R3:W4:Y:S01]  /*d9a0*/  LDG.E.U16 R33, [R34.64] ;  /* 0x0000000622217981 */ /* 0x002722000c1e1500 */
[----:B--2---:R-:W-:-:S03]  /*d9b0*/  IMAD.WIDE R36, R3, 0x2, R124 ;  /* 0x0000000203247825 */ /* 0x004fc600078e027c */
[----:B------:R-:W2:Y:S04]  /*d9c0*/  LDL.64 R124, [R1+0xd8] ;  /* 0x0000d800017c7983 */ /* 0x000ea80000100a00 */
[----:B------:R0:W2:Y:S01]  /*d9d0*/  LDG.E.U16 R151, [R36.64] ;  /* 0x0000000624977981 */ /* 0x0000a2000c1e1500 */
[----:B---3--:R-:W-:-:S03]  /*d9e0*/  IMAD.WIDE R34, R3, 0x2, R132 ;  /* 0x0000000203227825 */ /* 0x008fc600078e0284 */
[----:B------:R-:W3:Y:S04]  /*d9f0*/  LDL.64 R132, [R1+0xa0] ;  /* 0x0000a00001847983 */ /* 0x000ee80000100a00 */
[----:B------:R1:W3:Y:S01]  /*da00*/  LDG.E.U16 R34, [R34.64] ;  /* 0x0000000622227981 */ /* 0x0002e2000c1e1500 */
[----:B0-----:R-:W-:-:S03]  /*da10*/  IMAD.WIDE R36, R3, 0x2, R126 ;  /* 0x0000000203247825 */ /* 0x001fc600078e027e */
[----:B------:R-:W3:Y:S04]  /*da20*/  LDL.64 R126, [R1+0xb0] ;  /* 0x0000b000017e7983 */ /* 0x000ee80000100a00 */
[----:B------:R0:W3:Y:S01]  /*da30*/  LDG.E.U16 R36, [R36.64] ;  /* 0x0000000624247981 */ /* 0x0000e2000c1e1500 */
[----:B------:R-:W-:-:S05]  /*da40*/  IMAD.WIDE R38, R3, 0x2, R38 ;  /* 0x0000000203267825 */ /* 0x000fca00078e0226 */
[----:B-1----:R1:W3:Y:S02]  /*da50*/  LDG.E.U16 R35, [R38.64] ;  /* 0x0000000626237981 */ /* 0x0022e4000c1e1500 */
[C---:B-1----:R-:W-:Y:S02]  /*da60*/  IMAD.WIDE R38, R3.reuse, 0x2, R142 ;  /* 0x0000000203267825 */ /* 0x042fe400078e028e */
[----:B------:R-:W3:Y:S04]  /*da70*/  LDL.64 R142, [R1+0x88] ;  /* 0x00008800018e7983 */ /* 0x000ee80000100a00 */
[----:B------:R1:W3:Y:S01]  /*da80*/  LDG.E.U16 R38, [R38.64] ;  /* 0x0000000626267981 */ /* 0x0002e2000c1e1500 */
[----:B----4-:R-:W-:-:S04]  /*da90*/  IMAD.WIDE R134, R3, 0x2, R134 ;  /* 0x0000000203867825 */ /* 0x010fc800078e0286 */
[----:B------:R-:W-:-:S05]  /*daa0*/  IMAD.WIDE R104, R3, 0x2, R104 ;  /* 0x0000000203687825 */ /* 0x000fca00078e0268 */
[----:B-1----:R1:W4:Y:S02]  /*dab0*/  LDG.E.U16 R39, [R104.64] ;  /* 0x0000000668277981 */ /* 0x002324000c1e1500 */
[C---:B-1----:R-:W-:Y:S02]  /*dac0*/  IMAD.WIDE R104, R3.reuse, 0x2, R136 ;  /* 0x0000000203687825 */ /* 0x042fe400078e0288 */
[----:B------:R-:W4:Y:S02]  /*dad0*/  LDL.64 R136, [R1+0x80] ;  /* 0x0000800001887983 */ /* 0x000f240000100a00 */
[----:B--2---:R-:W-:-:S05]  /*dae0*/  IMAD.WIDE R124, R3, 0x2, R124 ;  /* 0x00000002037c7825 */ /* 0x004fca00078e027c */
[----:B0-----:R0:W2:Y:S02]  /*daf0*/  LDG.E.U16 R37, [R124.64] ;  /* 0x000000067c257981 */ /* 0x0010a4000c1e1500 */
[C---:B0-----:R-:W-:Y:S02]  /*db00*/  IMAD.WIDE R124, R3.reuse, 0x2, R140 ;  /* 0x00000002037c7825 */ /* 0x041fe400078e028c */
[----:B------:R-:W2:Y:S04]  /*db10*/  LDL.64 R140, [R1+0x78] ;  /* 0x00007800018c7983 */ /* 0x000ea80000100a00 */
[----:B------:R0:W2:Y:S01]  /*db20*/  LDG.E.U16 R124, [R124.64] ;  /* 0x000000067c7c7981 */ /* 0x0000a2000c1e1500 */
[----:B---3--:R-:W-:-:S06]  /*db30*/  IMAD.WIDE R132, R3, 0x2, R132 ;  /* 0x0000000203847825 */ /* 0x008fcc00078e0284 */
[----:B------:R1:W3:Y:S01]  /*db40*/  LDG.E.U16 R132, [R132.64] ;  /* 0x0000000684847981 */ /* 0x0002e2000c1e1500 */
[----:B------:R-:W-:-:S03]  /*db50*/  IMAD.WIDE R126, R3, 0x2, R126 ;  /* 0x00000002037e7825 */ /* 0x000fc600078e027e */
[----:B0-----:R0:W3:Y:S04]  /*db60*/  LDG.E.U16 R125, [R104.64] ;  /* 0x00000006687d7981 */ /* 0x0010e8000c1e1500 */
[----:B------:R1:W3:Y:S01]  /*db70*/  LDG.E.U16 R126, [R126.64] ;  /* 0x000000067e7e7981 */ /* 0x0002e2000c1e1500 */
[----:B0-----:R-:W-:-:S03]  /*db80*/  IMAD.WIDE R104, R3, 0x2, R138 ;  /* 0x0000000203687825 */ /* 0x001fc600078e028a */
[----:B------:R-:W3:Y:S04]  /*db90*/  LDL.64 R138, [R1+0x70] ;  /* 0x00007000018a7983 */ /* 0x000ee80000100a00 */
[----:B-1----:R0:W3:Y:S04]  /*dba0*/  LDG.E.U16 R127, [R134.64] ;  /* 0x00000006867f7981 */ /* 0x0020e8000c1e1500 */
[----:B------:R1:W3:Y:S01]  /*dbb0*/  LDG.E.U16 R133, [R104.64] ;  /* 0x0000000668857981 */ /* 0x0002e2000c1e1500 */
[----:B0-----:R-:W-:-:S03]  /*dbc0*/  IMAD.WIDE R134, R3, 0x2, R148 ;  /* 0x0000000203867825 */ /* 0x001fc600078e0294 */
[----:B------:R-:W3:Y:S01]  /*dbd0*/  LDL.64 R148, [R1+0x40] ;  /* 0x0000400001947983 */ /* 0x000ee20000100a00 */
[----:B-1----:R-:W-:-:S03]  /*dbe0*/  IMAD.WIDE R104, R3, 0x2, R142 ;  /* 0x0000000203687825 */ /* 0x002fc600078e028e */
[----:B------:R0:W3:Y:S04]  /*dbf0*/  LDG.E.U16 R134, [R134.64] ;  /* 0x0000000686867981 */ /* 0x0000e8000c1e1500 */
[----:B------:R-:W3:Y:S04]  /*dc00*/  LDL.64 R142, [R1+0x50] ;  /* 0x00005000018e7983 */ /* 0x000ee80000100a00 */
[----:B0-----:R0:W3:Y:S04]  /*dc10*/  LDG.E.U16 R135, [R104.64] ;  /* 0x0000000668877981 */ /* 0x0010e8000c1e1500 */
[----:B0-----:R-:W3:Y:S04]  /*dc20*/  LDL.64 R104, [R1+0x68] ;  /* 0x0000680001687983 */ /* 0x001ee80000100a00 */
[----:B------:R-:W3:Y:S01]  /*dc30*/  LDL.LU R225, [R1+0x24] ;  /* 0x0000240001e17983 */ /* 0x000ee20000300800 */
[----:B----4-:R-:W-:-:S06]  /*dc40*/  IMAD.WIDE R136, R3, 0x2, R136 ;  /* 0x0000000203887825 */ /* 0x010fcc00078e0288 */
[----:B------:R0:W4:Y:S01]  /*dc50*/  LDG.E.U16 R136, [R136.64] ;  /* 0x0000000688887981 */ /* 0x000122000c1e1500 */
[----:B--2---:R-:W-:-:S05]  /*dc60*/  IMAD.WIDE R140, R3, 0x2, R140 ;  /* 0x00000002038c7825 */ /* 0x004fca00078e028c */
[----:B0-----:R0:W2:Y:S04]  /*dc70*/  LDG.E.U16 R137, [R140.64] ;  /* 0x000000068c897981 */ /* 0x0010a8000c1e1500 */
[----:B0-----:R-:W2:Y:S01]  /*dc80*/  LDL.64 R140, [R1+0x60] ;  /* 0x00006000018c7983 */ /* 0x001ea20000100a00 */
[----:B---3--:R-:W-:-:S06]  /*dc90*/  IMAD.WIDE R138, R3, 0x2, R138 ;  /* 0x00000002038a7825 */ /* 0x008fcc00078e028a */
[----:B------:R0:W3:Y:S01]  /*dca0*/  LDG.E.U16 R138, [R138.64] ;  /* 0x000000068a8a7981 */ /* 0x0000e2000c1e1500 */
[----:B------:R-:W-:-:S05]  /*dcb0*/  IMAD.WIDE R104, R3, 0x2, R104 ;  /* 0x0000000203687825 */ /* 0x000fca00078e0268 */
[----:B0-----:R0:W3:Y:S04]  /*dcc0*/  LDG.E.U16 R139, [R104.64] ;  /* 0x00000006688b7981 */ /* 0x0010e8000c1e1500 */
[----:B0-----:R-:W3:Y:S01]  /*dcd0*/  LDL.64 R104, [R1+0x58] ;  /* 0x0000580001687983 */ /* 0x001ee20000100a00 */
[----:B--2---:R-:W-:-:S06]  /*dce0*/  IMAD.WIDE R140, R3, 0x2, R140 ;  /* 0x00000002038c7825 */ /* 0x004fcc00078e028c */
[----:B------:R0:W2:Y:S01]  /*dcf0*/  LDG.E.U16 R140, [R140.64] ;  /* 0x000000068c8c7981 */ /* 0x0000a2000c1e1500 */
[----:B---3--:R-:W-:-:S05]  /*dd00*/  IMAD.WIDE R104, R3, 0x2, R104 ;  /* 0x0000000203687825 */ /* 0x008fca00078e0268 */
[----:B0-----:R0:W3:Y:S04]  /*dd10*/  LDG.E.U16 R141, [R104.64] ;  /* 0x00000006688d7981 */ /* 0x0010e8000c1e1500 */
[----:B0-----:R-:W2:Y:S01]  /*dd20*/  LDL.64 R104, [R1+0x48] ;  /* 0x0000480001687983 */ /* 0x001ea20000100a00 */
[----:B------:R-:W-:-:S06]  /*dd30*/  IMAD.WIDE R142, R3, 0x2, R142 ;  /* 0x00000002038e7825 */ /* 0x000fcc00078e028e */
[----:B------:R0:W3:Y:S01]  /*dd40*/  LDG.E.U16 R142, [R142.64] ;  /* 0x000000068e8e7981 */ /* 0x0000e2000c1e1500 */
[----:B--2---:R-:W-:-:S05]  /*dd50*/  IMAD.WIDE R104, R3, 0x2, R104 ;  /* 0x0000000203687825 */ /* 0x004fca00078e0268 */
[----:B0-----:R0:W2:Y:S04]  /*dd60*/  LDG.E.U16 R143, [R104.64] ;  /* 0x00000006688f7981 */ /* 0x0010a8000c1e1500 */
[----:B0-----:R-:W2:Y:S01]  /*dd70*/  LDL.64 R104, [R1+0x38] ;  /* 0x0000380001687983 */ /* 0x001ea20000100a00 */
[----:B------:R-:W-:-:S06]  /*dd80*/  IMAD.WIDE R148, R3, 0x2, R148 ;  /* 0x0000000203947825 */ /* 0x000fcc00078e0294 */
[----:B------:R0:W3:Y:S04]  /*dd90*/  LDG.E.U16 R148, [R148.64] ;  /* 0x0000000694947981 */ /* 0x0000e8000c1e1500 */
[----:B------:R-:W1:Y:S02]  /*dda0*/  S2R R2, SR_TID.X ;  /* 0x0000000000027919 */ /* 0x000e640000002100 */
[----:B-1----:R-:W-:-:S05]  /*ddb0*/  LOP3.LUT R6, R2, 0x1c, RZ, 0xc0, !PT ;  /* 0x0000001c02067812 */ /* 0x002fca00078ec0ff */
[----:B------:R-:W1:Y:S02]  /*ddc0*/  LDS R150, [R6.X8+0x10000] ;  /* 0x0100000006967984 */ /* 0x000e640000008800 */
[----:B-1----:R-:W-:Y:S02]  /*ddd0*/  FFMA R225, R106, R225, R150 ;  /* 0x000000e16ae17223 */ /* 0x002fe40000000096 */
[----:B--2---:R-:W-:-:S05]  /*dde0*/  IMAD.WIDE R104, R3, 0x2, R104 ;  /* 0x0000000203687825 */ /* 0x004fca00078e0268 */
[----:B0-----:R0:W2:Y:S04]  /*ddf0*/  LDG.E.U16 R149, [R104.64] ;  /* 0x0000000668957981 */ /* 0x0010a8000c1e1500 */
[----:B0-----:R-:W2:Y:S04]  /*de00*/  LDL.64 R104, [R1+0x30] ;  /* 0x0000300001687983 */ /* 0x001ea80000100a00 */
[----:B------:R0:W-:Y:S04]  /*de10*/  STL [R1+0x24], R225 ;  /* 0x000024e101007387 */ /* 0x0001e80000100800 */
[----:B0-----:R-:W3:Y:S01]  /*de20*/  LDL.LU R225, [R1+0x20] ;  /* 0x0000200001e17983 */ /* 0x001ee20000300800 */
[----:B--2---:R-:W-:-:S05]  /*de30*/  IMAD.WIDE R104, R3, 0x2, R104 ;  /* 0x0000000203687825 */ /* 0x004fca00078e0268 */
[----:B------:R0:W2:Y:S04]  /*de40*/  LDG.E.U16 R150, [R104.64] ;  /* 0x0000000668967981 */ /* 0x0000a8000c1e1500 */
[----:B0-----:R-:W0:Y:S01]  /*de50*/  S2R R105, SR_TID.X ;  /* 0x0000000000697919 */ /* 0x001e220000002100 */
[----:B------:R-:W-:Y:S01]  /*de60*/  FMUL R104, R106, R8 ;  /* 0x000000086a687220 */ /* 0x000fe20000400000 */
[----:B0-----:R-:W-:-:S04]  /*de70*/  LOP3.LUT R105, R105, 0x1c, RZ, 0xc0, !PT ;  /* 0x0000001c69697812 */ /* 0x001fc800078ec0ff */
[----:B------:R-:W-:-:S05]  /*de80*/  LEA.HI R8, R105, 0x8, RZ, 0x1e ;  /* 0x0000000869087811 */ /* 0x000fca00078ff0ff */
[----:B------:R-:W-:-:S06]  /*de90*/  IMAD.SHL.U32 R8, R8, 0x20, RZ ;  /* 0x0000002008087824 */ /* 0x000fcc00078e00ff */
[----:B------:R-:W3:Y:S01]  /*dea0*/  LDS R8, [R8+0x10000] ;  /* 0x0100000008087984 */ /* 0x000ee20000000800 */
[----:B------:R-:W-:Y:S02]  /*deb0*/  FMUL R105, R106, R9 ;  /* 0x000000096a697220 */ /* 0x000fe40000400000 */
[----:B---3--:R-:W-:Y:S02]  /*dec0*/  FFMA R225, R107, R225, R8 ;  /* 0x000000e16be17223 */ /* 0x008fe40000000008 */
[----:B------:R-:W3:Y:S04]  /*ded0*/  LDL.64 R8, [R1+0x28] ;  /* 0x0000280001087983 */ /* 0x000ee80000100a00 */
[----:B------:R0:W-:Y:S04]  /*dee0*/  STL [R1+0x20], R225 ;  /* 0x000020e101007387 */ /* 0x0001e80000100800 */
[----:B0-----:R-:W2:Y:S01]  /*def0*/  LDL.LU R225, [R1+0x1c] ;  /* 0x00001c0001e17983 */ /* 0x001ea20000300800 */
[----:B------:R-:W-:-:S04]  /*df00*/  LOP3.LUT R2, R2, 0x1c, RZ, 0xc0, !PT ;  /* 0x0000001c02027812 */ /* 0x000fc800078ec0ff */
[----:B------:R-:W-:-:S04]  /*df10*/  LEA.HI R2, R2, 0x10, RZ, 0x1e ;  /* 0x0000001002027811 */ /* 0x000fc800078ff0ff */
[----:B------:R-:W-:Y:S01]  /*df20*/  SHF.L.U32 R2, R2, 0x5, RZ ;  /* 0x0000000502027819 */ /* 0x000fe200000006ff */
[C---:B------:R-:W-:Y:S02]  /*df30*/  FMUL R76, R106.reuse, R76 ;  /* 0x0000004c6a4c7220 */ /* 0x040fe40000400000 */
[C---:B------:R-:W-:Y:S02]  /*df40*/  FMUL R77, R106.reuse, R77 ;  /* 0x0000004d6a4d7220 */ /* 0x040fe40000400000 */
[C---:B------:R-:W-:Y:S02]  /*df50*/  FMUL R80, R106.reuse, R80 ;  /* 0x000000506a507220 */ /* 0x040fe40000400000 */
[C---:B------:R-:W-:Y:S02]  /*df60*/  FMUL R81, R106.reuse, R81 ;  /* 0x000000516a517220 */ /* 0x040fe40000400000 */
[C---:B------:R-:W-:Y:S02]  /*df70*/  FMUL R84, R106.reuse, R84 ;  /* 0x000000546a547220 */ /* 0x040fe40000400000 */
[----:B------:R-:W-:-:S02]  /*df80*/  FMUL R85, R106, R85 ;  /* 0x000000556a557220 */ /* 0x000fc40000400000 */
[C---:B------:R-:W-:Y:S02]  /*df90*/  FMUL R88, R106.reuse, R88 ;  /* 0x000000586a587220 */ /* 0x040fe40000400000 */
[C---:B------:R-:W-:Y:S02]  /*dfa0*/  FMUL R89, R106.reuse, R89 ;  /* 0x000000596a597220 */ /* 0x040fe40000400000 */
[C---:B------:R-:W-:Y:S02]  /*dfb0*/  FMUL R92, R106.reuse, R92 ;  /* 0x0000005c6a5c7220 */ /* 0x040fe40000400000 */
[C---:B------:R-:W-:Y:S02]  /*dfc0*/  FMUL R93, R106.reuse, R93 ;  /* 0x0000005d6a5d7220 */ /* 0x040fe40000400000 */
[C---:B------:R-:W-:Y:S02]  /*dfd0*/  FMUL R96, R106.reuse, R96 ;  /* 0x000000606a607220 */ /* 0x040fe40000400000 */
[----:B------:R-:W-:-:S02]  /*dfe0*/  FMUL R97, R106, R97 ;  /* 0x000000616a617220 */ /* 0x000fc40000400000 */
[C---:B------:R-:W-:Y:S02]  /*dff0*/  FMUL R100, R106.reuse, R100 ;  /* 0x000000646a647220 */ /* 0x040fe40000400000 */
[----:B------:R-:W-:Y:S02]  /*e000*/  FMUL R101, R106, R101 ;  /* 0x000000656a657220 */ /* 0x000fe40000400000 */
        /* <DEDUP_REMOVED lines=15> */
[----:B------:R-:W-:Y:S01]  /*e100*/  FMUL R107, R107, R11 ;  /* 0x0000000b6b6b7220 */ /* 0x000fe20000400000 */
[----:B------:R-:W-:Y:S01]  /*e110*/  LDS R10, [R186+0x10000] ;  /* 0x01000000ba0a7984 */ /* 0x000fe20000000800 */
[----:B---3--:R-:W-:-:S06]  /*e120*/  IMAD.WIDE R8, R3, 0x2, R8 ;  /* 0x0000000203087825 */ /* 0x008fcc00078e0208 */
[----:B------:R0:W3:Y:S04]  /*e130*/  LDG.E.U16 R8, [R8.64] ;  /* 0x0000000608087981 */ /* 0x0000e8000c1e1500 */
[----:B0-----:R0:W2:Y:S04]  /*e140*/  LDS R9, [R2+0x10000] ;  /* 0x0100000002097984 */ /* 0x0010a80000000800 */
[----:B0-----:R-:W3:Y:S01]  /*e150*/  LDL.LU R2, [R1+0x18] ;  /* 0x0000180001027983 */ /* 0x001ee20000300800 */
[----:B--2---:R-:W-:-:S03]  /*e160*/  FFMA R225, R185, R225, R9 ;  /* 0x000000e1b9e17223 */ /* 0x004fc60000000009 */
[----:B------:R-:W3:Y:S04]  /*e170*/  LDS R9, [R184+0x10000] ;  /* 0x01000000b8097984 */ /* 0x000ee80000000800 */
[----:B------:R0:W-:Y:S04]  /*e180*/  STL [R1+0x1c], R225 ;  /* 0x00001ce101007387 */ /* 0x0001e80000100800 */
[----:B------:R-:W2:Y:S01]  /*e190*/  LDL.LU R11, [R1+0x14] ;  /* 0x00001400010b7983 */ /* 0x000ea20000300800 */
[----:B0-----:R-:W-:-:S05]  /*e1a0*/  LEA.HI R225, R6, 0x38, RZ, 0x1e ;  /* 0x0000003806e17811 */ /* 0x001fca00078ff0ff */
[----:B------:R-:W-:-:S06]  /*e1b0*/  IMAD.SHL.U32 R225, R225, 0x20, RZ ;  /* 0x00000020e1e17824 */ /* 0x000fcc00078e00ff */
[----:B------:R-:W-:Y:S01]  /*e1c0*/  LDS R225, [R225+0x10000] ;  /* 0x01000000e1e17984 */ /* 0x000fe20000000800 */
[----:B---3--:R-:W-:-:S05]  /*e1d0*/  FFMA R2, R187, R2, R9 ;  /* 0x00000002bb027223 */ /* 0x008fca0000000009 */
[----:B------:R0:W-:Y:S02]  /*e1e0*/  STL [R1+0x18], R2 ;  /* 0x0000180201007387 */ /* 0x0001e40000100800 */
[C---:B0-----:R-:W-:Y:S02]  /*e1f0*/  LEA.HI R2, R6.reuse, 0x30, RZ, 0x1e ;  /* 0x0000003006027811 */ /* 0x041fe400078ff0ff */
[----:B------:R-:W-:Y:S02]  /*e200*/  LEA.HI R6, R6, 0x28, RZ, 0x1e ;  /* 0x0000002806067811 */ /* 0x000fe400078ff0ff */
[----:B------:R-:W-:-:S03]  /*e210*/  SHF.L.U32 R2, R2, 0x5, RZ ;  /* 0x0000000502027819 */ /* 0x000fc600000006ff */
[----:B------:R-:W-:-:S03]  /*e220*/  IMAD.SHL.U32 R6, R6, 0x20, RZ ;  /* 0x0000002006067824 */ /* 0x000fc600078e00ff */
[----:B------:R-:W-:Y:S04]  /*e230*/  LDS R2, [R2+0x10000] ;  /* 0x0100000002027984 */ /* 0x000fe80000000800 */
[----:B------:R-:W-:Y:S04]  /*e240*/  LDS R6, [R6+0x10000] ;  /* 0x0100000006067984 */ /* 0x000fe80000000800 */
[----:B------:R-:W-:Y:S01]  /*e250*/  BAR.SYNC.DEFER_BLOCKING 0x0 ;  /* 0x0000000000007b1d */ /* 0x000fe20000010000 */
[----:B--2---:R-:W-:-:S05]  /*e260*/  FFMA R11, R5, R11, R10 ;  /* 0x0000000b050b7223 */ /* 0x004fca000000000a */
[----:B------:R-:W-:Y:S04]  /*e270*/  STL [R1+0x14], R11 ;  /* 0x0000140b01007387 */ /* 0x000fe80000100800 */
[----:B------:R0:W-:Y:S04]  /*e280*/  STS.U16 [R0+0x10000], R199 ;  /* 0x010000c700007388 */ /* 0x0001e80000000400 */
[----:B------:R1:W-:Y:S04]  /*e290*/  STS.U16 [R0+0x10400], R40 ;  /* 0x0104002800007388 */ /* 0x0003e80000000400 */
[----:B------:R2:W-:Y:S04]  /*e2a0*/  STS.U16 [R0+0x10800], R41 ;  /* 0x0108002900007388 */ /* 0x0005e80000000400 */
[----:B0-----:R-:W3:Y:S04]  /*e2b0*/  LDL.LU R199, [R1+0x93c] ;  /* 0x00093c0001c77983 */ /* 0x001ee80000300800 */
[----:B-1----:R-:W3:Y:S04]  /*e2c0*/  LDL.LU R40, [R1+0x938] ;  /* 0x0009380001287983 */ /* 0x002ee80000300800 */
[----:B--2---:R-:W2:Y:S04]  /*e2d0*/  LDL.LU R41, [R1+0x934] ;  /* 0x0009340001297983 */ /* 0x004ea80000300800 */
[----:B------:R0:W-:Y:S04]  /*e2e0*/  STS.U16 [R0+0x10c00], R42 ;  /* 0x010c002a00007388 */ /* 0x0001e80000000400 */
[----:B------:R1:W-:Y:S04]  /*e2f0*/  STS.U16 [R0+0x11000], R43 ;  /* 0x0110002b00007388 */ /* 0x0003e80000000400 */
[----:B0-----:R-:W2:Y:S04]  /*e300*/  LDL.LU R42, [R1+0x930] ;  /* 0x00093000012a7983 */ /* 0x001ea80000300800 */
[----:B-1----:R-:W2:Y:S04]  /*e310*/  LDL.LU R43, [R1+0x92c] ;  /* 0x00092c00012b7983 */ /* 0x002ea80000300800 */
[----:B------:R0:W-:Y:S04]  /*e320*/  STS.U16 [R0+0x11400], R44 ;  /* 0x0114002c00007388 */ /* 0x0001e80000000400 */
[----:B------:R1:W-:Y:S04]  /*e330*/  STS.U16 [R0+0x11800], R223 ;  /* 0x011800df00007388 */ /* 0x0003e80000000400 */
[----:B------:R4:W-:Y:S04]  /*e340*/  STS.U16 [R0+0x11c00], R45 ;  /* 0x011c002d00007388 */ /* 0x0009e80000000400 */
[----:B0-----:R-:W2:Y:S04]  /*e350*/  LDL.LU R44, [R1+0x928] ;  /* 0x00092800012c7983 */ /* 0x001ea80000300800 */
[----:B-1----:R-:W2:Y:S04]  /*e360*/  LDL.LU R223, [R1+0x924] ;  /* 0x0009240001df7983 */ /* 0x002ea80000300800 */
[----:B----4-:R-:W4:Y:S04]  /*e370*/  LDL.LU R45, [R1+0x920] ;  /* 0x00092000012d7983 */ /* 0x010f280000300800 */
[----:B------:R0:W-:Y:S04]  /*e380*/  STS.U16 [R0+0x12000], R46 ;  /* 0x0120002e00007388 */ /* 0x0001e80000000400 */
[----:B------:R1:W-:Y:S04]  /*e390*/  STS.U16 [R0+0x12400], R222 ;  /* 0x012400de00007388 */ /* 0x0003e80000000400 */
[----:B------:R1:W-:Y:S04]  /*e3a0*/  STS.U16 [R0+0x12800], R47 ;  /* 0x0128002f00007388 */ /* 0x0003e80000000400 */
[----:B0-----:R-:W2:Y:S04]  /*e3b0*/  LDL.LU R46, [R1+0x91c] ;  /* 0x00091c00012e7983 */ /* 0x001ea80000300800 */
[----:B-1----:R-:W2:Y:S04]  /*e3c0*/  LDL.LU R222, [R1+0x918] ;  /* 0x0009180001de7983 */ /* 0x002ea80000300800 */
[----:B------:R-:W2:Y:S04]  /*e3d0*/  LDL.LU R47, [R1+0x914] ;  /* 0x00091400012f7983 */ /* 0x000ea80000300800 */
        /* <DEDUP_REMOVED lines=12> */
[----:B------:R0:W-:Y:S01]  /*e4a0*/  STS.U16 [R0+0x14400], R54 ;  /* 0x0144003600007388 */ /* 0x0001e20000000400 */
[----:B------:R-:W-:-:S03]  /*e4b0*/  LOP3.LUT R9, R0, 0x40, RZ, 0x3c, !PT ;  /* 0x0000004000097812 */ /* 0x000fc600078e3cff */
        /* <DEDUP_REMOVED lines=54> */
[----:B---3--:R-:W3:Y:S04]  /*e820*/  LDL.LU R62, [R1+0x8d8] ;  /* 0x0008d800013e7983 */ /* 0x008ee80000300800 */
        /* <DEDUP_REMOVED lines=25> */
[----:B0-----:R-:W2:Y:S04]  /*e9c0*/  LDL.LU R75, [R1+0x8a4] ;  /* 0x0008a400014b7983 */ /* 0x001ea80000300800 */
        /* <DEDUP_REMOVED lines=43> */
[----:B------:R-:W-:-:S03]  /*ec80*/  F2FP.PACK_AB R30, R30, R31 ;  /* 0x0000001f1e1e723e */ /* 0x000fc600000000ff */
[----:B------:R-:W-:Y:S01]  /*ec90*/  STS.U16 [R9+0x1e200], R133 ;  /* 0x01e2008509007388 */ /* 0x000fe20000000400 */
[----:B------:R-:W-:-:S03]  /*eca0*/  F2FP.PACK_AB R28, R28, R29 ;  /* 0x0000001d1c1c723e */ /* 0x000fc600000000ff */
[----:B------:R-:W-:Y:S01]  /*ecb0*/  STS.U16 [R9+0x1e600], R135 ;  /* 0x01e6008709007388 */ /* 0x000fe20000000400 */
[----:B------:R-:W-:Y:S02]  /*ecc0*/  F2FP.PACK_AB R26, R26, R27 ;  /* 0x0000001b1a1a723e */ /* 0x000fe400000000ff */
[----:B------:R-:W-:Y:S01]  /*ecd0*/  F2FP.PACK_AB R24, R24, R25 ;  /* 0x000000191818723e */ /* 0x000fe200000000ff */
[----:B------:R-:W-:Y:S01]  /*ece0*/  STS.U16 [R9+0x1ea00], R137 ;  /* 0x01ea008909007388 */ /* 0x000fe20000000400 */
[----:B------:R-:W-:Y:S02]  /*ecf0*/  F2FP.PACK_AB R22, R22, R23 ;  /* 0x000000171616723e */ /* 0x000fe400000000ff */
[----:B------:R-:W-:Y:S01]  /*ed00*/  F2FP.PACK_AB R20, R20, R21 ;  /* 0x000000151414723e */ /* 0x000fe200000000ff */
[----:B------:R-:W-:Y:S01]  /*ed10*/  STS.U16 [R9+0x1ee00], R139 ;  /* 0x01ee008b09007388 */ /* 0x000fe20000000400 */
[----:B------:R-:W-:Y:S02]  /*ed20*/  F2FP.PACK_AB R18, R18, R19 ;  /* 0x000000131212723e */ /* 0x000fe400000000ff */
[----:B------:R-:W-:Y:S01]  /*ed30*/  F2FP.PACK_AB R16, R16, R17 ;  /* 0x000000111010723e */ /* 0x000fe200000000ff */
[----:B------:R-:W-:Y:S04]  /*ed40*/  STS.U16 [R9+0x1f200], R141 ;  /* 0x01f2008d09007388 */ /* 0x000fe80000000400 */
[----:B------:R-:W-:Y:S04]  /*ed50*/  STS.U16 [R9+0x1f600], R143 ;  /* 0x01f6008f09007388 */ /* 0x000fe80000000400 */
[----:B------:R-:W-:Y:S04]  /*ed60*/  STS.U16 [R9+0x1fa00], R149 ;  /* 0x01fa009509007388 */ /* 0x000fe80000000400 */
[----:B------:R-:W-:Y:S04]  /*ed70*/  STS.U16 [R9+0x1fe00], R8 ;  /* 0x01fe000809007388 */ /* 0x000fe80000000400 */
[----:B------:R-:W-:Y:S04]  /*ed80*/  STS [R228+0x20000], R30 ;  /* 0x0200001ee4007388 */ /* 0x000fe80000000800 */
[----:B------:R-:W-:Y:S04]  /*ed90*/  STS [R228+0x20400], R28 ;  /* 0x0204001ce4007388 */ /* 0x000fe80000000800 */
[----:B------:R-:W-:Y:S04]  /*eda0*/  STS [R228+0x20800], R26 ;  /* 0x0208001ae4007388 */ /* 0x000fe80000000800 */
[----:B------:R-:W-:Y:S04]  /*edb0*/  STS [R228+0x20c00], R24 ;  /* 0x020c0018e4007388 */ /* 0x000fe80000000800 */
[----:B------:R-:W-:Y:S04]  /*edc0*/  STS [R228+0x21000], R22 ;  /* 0x02100016e4007388 */ /* 0x000fe80000000800 */
[----:B------:R-:W-:Y:S04]  /*edd0*/  STS [R228+0x21400], R20 ;  /* 0x02140014e4007388 */ /* 0x000fe80000000800 */
[----:B------:R-:W-:Y:S04]  /*ede0*/  STS [R228+0x21800], R18 ;  /* 0x02180012e4007388 */ /* 0x000fe80000000800 */
[----:B------:R-:W-:Y:S04]  /*edf0*/  STS [R228+0x21c00], R16 ;  /* 0x021c0010e4007388 */ /* 0x000fe80000000800 */
[----:B------:R-:W-:Y:S01]  /*ee00*/  BAR.SYNC.DEFER_BLOCKING 0x0 ;  /* 0x0000000000007b1d */ /* 0x000fe20000010000 */
        /* <DEDUP_REMOVED lines=11> */
[C---:B------:R-:W-:Y:S01]  /*eec0*/  FMUL R145, R185.reuse, R145 ;  /* 0x00000091b9917220 */ /* 0x040fe20000400000 */
[----:B------:R-:W-:Y:S01]  /*eed0*/  LDSM.16.M88.4 R36, [R226+0x10000] ;  /* 0x01000000e224783b */ /* 0x000fe20000000200 */
[----:B------:R-:W-:-:S02]  /*eee0*/  FMUL R176, R185, R176 ;  /* 0x000000b0b9b07220 */ /* 0x000fc40000400000 */
[C---:B------:R-:W-:Y:S01]  /*eef0*/  FMUL R177, R185.reuse, R177 ;  /* 0x000000b1b9b17220 */ /* 0x040fe20000400000 */
[----:B------:R-:W-:Y:S01]  /*ef00*/  LDSM.16.M88.4 R32, [R226+0x12000] ;  /* 0x01200000e220783b */ /* 0x000fe20000000200 */
[----:B------:R-:W-:Y:S02]  /*ef10*/  FMUL R184, R185, R12 ;  /* 0x0000000cb9b87220 */ /* 0x000fe40000400000 */
[C---:B------:R-:W-:Y:S01]  /*ef20*/  FMUL R110, R187.reuse, R110 ;  /* 0x0000006ebb6e7220 */ /* 0x040fe20000400000 */
[----:B------:R-:W-:Y:S01]  /*ef30*/  LDSM.16.M88.4 R28, [R226+0x14000] ;  /* 0x01400000e21c783b */ /* 0x000fe20000000200 */
[C---:B------:R-:W-:Y:S02]  /*ef40*/  FMUL R111, R187.reuse, R111 ;  /* 0x0000006fbb6f7220 */ /* 0x040fe40000400000 */
[C---:B------:R-:W-:Y:S01]  /*ef50*/  FMUL R114, R187.reuse, R114 ;  /* 0x00000072bb727220 */ /* 0x040fe20000400000 */
[----:B------:R-:W-:Y:S01]  /*ef60*/  LDSM.16.M88.4 R24, [R226+0x16000] ;  /* 0x01600000e218783b */ /* 0x000fe20000000200 */
[----:B------:R-:W-:-:S02]  /*ef70*/  FMUL R115, R187, R115 ;  /* 0x00000073bb737220 */ /* 0x000fc40000400000 */
[C---:B------:R-:W-:Y:S01]  /*ef80*/  FMUL R118, R187.reuse, R118 ;  /* 0x00000076bb767220 */ /* 0x040fe20000400000 */
[----:B------:R-:W-:Y:S01]  /*ef90*/  LDSM.16.M88.4 R20, [R226+0x1a000] ;  /* 0x01a00000e214783b */ /* 0x000fe20000000200 */
[C---:B------:R-:W-:Y:S02]  /*efa0*/  FMUL R119, R187.reuse, R119 ;  /* 0x00000077bb777220 */ /* 0x040fe40000400000 */
[C---:B------:R-:W-:Y:S01]  /*efb0*/  FMUL R122, R187.reuse, R122 ;  /* 0x0000007abb7a7220 */ /* 0x040fe20000400000 */
[----:B------:R-:W-:Y:S01]  /*efc0*/  LDSM.16.M88.4 R16, [R226+0x1c000] ;  /* 0x01c00000e210783b */ /* 0x000fe20000000200 */
[C---:B------:R-:W-:Y:S02]  /*efd0*/  FMUL R123, R187.reuse, R123 ;  /* 0x0000007bbb7b7220 */ /* 0x040fe40000400000 */
[C---:B------:R-:W-:Y:S01]  /*efe0*/  FMUL R130, R187.reuse, R130 ;  /* 0x00000082bb827220 */ /* 0x040fe20000400000 */
[----:B------:R-:W-:Y:S01]  /*eff0*/  LDSM.16.M88.4 R8, [R226+0x1e000] ;  /* 0x01e00000e208783b */ /* 0x000fe20000000200 */
[----:B------:R-:W-:-:S02]  /*f000*/  FMUL R131, R187, R131 ;  /* 0x00000083bb837220 */ /* 0x000fc40000400000 */
[C---:B------:R-:W-:Y:S01]  /*f010*/  FMUL R146, R187.reuse, R146 ;  /* 0x00000092bb927220 */ /* 0x040fe20000400000 */
[----:B------:R-:W0:Y:S01]  /*f020*/  LDSM.16.M88.4 R132, [R229+0x20800] ;  /* 0x02080000e584783b */ /* 0x000e220000000200 */
[C---:B------:R-:W-:Y:S02]  /*f030*/  FMUL R147, R187.reuse, R147 ;  /* 0x00000093bb937220 */ /* 0x040fe40000400000 */
[C---:B------:R-:W-:Y:S01]  /*f040*/  FMUL R178, R187.reuse, R178 ;  /* 0x000000b2bbb27220 */ /* 0x040fe20000400000 */
[----:B------:R-:W-:Y:S01]  /*f050*/  LDSM.16.M88.4 R124, [R229+0x21000] ;  /* 0x02100000e57c783b */ /* 0x000fe20000000200 */
[C---:B------:R-:W-:Y:S02]  /*f060*/  FMUL R179, R187.reuse, R179 ;  /* 0x000000b3bbb37220 */ /* 0x040fe40000400000 */
[----:B------:R-:W-:Y:S01]  /*f070*/  FMUL R186, R187, R14 ;  /* 0x0000000ebbba7220 */ /* 0x000fe20000400000 */
[----:B------:R-:W-:Y:S01]  /*f080*/  LDSM.16.M88.4 R136, [R229+0x20000] ;  /* 0x02000000e588783b */ /* 0x000fe20000000200 */
[----:B------:R-:W-:-:S02]  /*f090*/  FMUL R185, R185, R13 ;  /* 0x0000000db9b97220 */ /* 0x000fc40000400000 */
[----:B------:R-:W-:Y:S02]  /*f0a0*/  FMUL R187, R187, R15 ;  /* 0x0000000fbbbb7220 */ /* 0x000fe40000400000 */
[C---:B------:R-:W-:Y:S01]  /*f0b0*/  FMUL R192, R5.reuse, R192 ;  /* 0x000000c005c07220 */ /* 0x040fe20000400000 */
[----:B------:R-:W1:Y:S01]  /*f0c0*/  LDSM.16.M88.4 R12, [R226+0x18000] ;  /* 0x01800000e20c783b */ /* 0x000e620000000200 */
[C---:B------:R-:W-:Y:S02]  /*f0d0*/  FMUL R193, R5.reuse, R193 ;  /* 0x000000c105c17220 */ /* 0x040fe40000400000 */
[C---:B------:R-:W-:Y:S02]  /*f0e0*/  FMUL R194, R224.reuse, R194 ;  /* 0x000000c2e0c27220 */ /* 0x040fe40000400000 */
[----:B------:R-:W-:Y:S02]  /*f0f0*/  FMUL R195, R224, R195 ;  /* 0x000000c3e0c37220 */ /* 0x000fe40000400000 */
[----:B------:R-:W-:-:S02]  /*f100*/  FMUL R200, R5, R200 ;  /* 0x000000c805c87220 */ /* 0x000fc40000400000 */
[C---:B------:R-:W-:Y:S02]  /*f110*/  FMUL R201, R5.reuse, R201 ;  /* 0x000000c905c97220 */ /* 0x040fe40000400000 */
[C---:B------:R-:W-:Y:S02]  /*f120*/  FMUL R202, R224.reuse, R202 ;  /* 0x000000cae0ca7220 */ /* 0x040fe40000400000 */
        /* <DEDUP_REMOVED lines=22> */
[----:B--2---:R-:W-:Y:S02]  /*f290*/  FMUL R41, R5, R41 ;  /* 0x0000002905297220 */ /* 0x004fe40000400000 */
[C---:B------:R-:W-:Y:S02]  /*f2a0*/  FMUL R42, R224.reuse, R42 ;  /* 0x0000002ae02a7220 */ /* 0x040fe40000400000 */
[----:B------:R-:W-:Y:S01]  /*f2b0*/  FMUL R43, R224, R43 ;  /* 0x0000002be02b7220 */ /* 0x000fe20000400000 */
[----:B------:R-:W-:Y:S01]  /*f2c0*/  LOP3.LUT R140, R229, 0x20, RZ, 0x3c, !PT ;  /* 0x00000020e58c7812 */ /* 0x000fe200078e3cff */
[C---:B0-----:R-:W-:Y:S01]  /*f2d0*/  HMMA.16816.F32 R108, R132.reuse, R36, R108 ;  /* 0x00000024846c723c */ /* 0x041fe2000000186c */
[C---:B------:R-:W-:Y:S01]  /*f2e0*/  FMUL R44, R223.reuse, R44 ;  /* 0x0000002cdf2c7220 */ /* 0x040fe20000400000 */
[----:B------:R-:W2:Y:S01]  /*f2f0*/  LDL.LU R4, [R1+0x8a0] ;  /* 0x0008a00001047983 */ /* 0x000ea20000300800 */
[C---:B------:R-:W-:Y:S02]  /*f300*/  FMUL R45, R223.reuse, R45 ;  /* 0x0000002ddf2d7220 */ /* 0x040fe40000400000 */
[C---:B------:R-:W-:Y:S01]  /*f310*/  FMUL R46, R222.reuse, R46 ;  /* 0x0000002ede2e7220 */ /* 0x040fe20000400000 */
[----:B------:R-:W-:Y:S02]  /*f320*/  LDSM.16.M88.4 R188, [R140+0x20800] ;  /* 0x020800008cbc783b */ /* 0x000fe40000000200 */
[----:B------:R-:W-:Y:S01]  /*f330*/  HMMA.16816.F32 R112, R132, R32, R112 ;  /* 0x000000208470723c */ /* 0x000fe20000001870 */
[----:B------:R-:W-:Y:S01]  /*f340*/  FMUL R47, R222, R47 ;  /* 0x0000002fde2f7220 */ /* 0x000fe20000400000 */
[----:B------:R-:W2:Y:S01]  /*f350*/  LDL.LU R237, [R1+0x89c] ;  /* 0x00089c0001ed7983 */ /* 0x000ea20000300800 */
[----:B------:R-:W-:-:S02]  /*f360*/  FMUL R48, R223, R48 ;  /* 0x00000030df307220 */ /* 0x000fc40000400000 */
[C---:B------:R-:W-:Y:S01]  /*f370*/  FMUL R49, R223.reuse, R49 ;  /* 0x00000031df317220 */ /* 0x040fe20000400000 */
[----:B------:R-:W2:Y:S02]  /*f380*/  LDL.LU R236, [R1+0x898] ;  /* 0x0008980001ec7983 */ /* 0x000ea40000300800 */
[C---:B------:R-:W-:Y:S01]  /*f390*/  HMMA.16816.F32 R116, R132.reuse, R28, R116 ;  /* 0x0000001c8474723c */ /* 0x040fe20000001874 */
[C---:B------:R-:W-:Y:S01]  /*f3a0*/  FMUL R50, R222.reuse, R50 ;  /* 0x00000032de327220 */ /* 0x040fe20000400000 */
[----:B------:R-:W2:Y:S01]  /*f3b0*/  LDL.LU R235, [R1+0x894] ;  /* 0x0008940001eb7983 */ /* 0x000ea20000300800 */
[C---:B------:R-:W-:Y:S02]  /*f3c0*/  FMUL R51, R222.reuse, R51 ;  /* 0x00000033de337220 */ /* 0x040fe40000400000 */
[C---:B------:R-:W-:Y:S01]  /*f3d0*/  FMUL R52, R223.reuse, R52 ;  /* 0x00000034df347220 */ /* 0x040fe20000400000 */
[----:B------:R-:W2:Y:S02]  /*f3e0*/  LDL.LU R234, [R1+0x890] ;  /* 0x0008900001ea7983 */ /* 0x000ea40000300800 */
[----:B------:R-:W-:Y:S01]  /*f3f0*/  HMMA.16816.F32 R120, R132, R24, R120 ;  /* 0x000000188478723c */ /* 0x000fe20000001878 */
[----:B------:R-:W-:Y:S01]  /*f400*/  FMUL R53, R223, R53 ;  /* 0x00000035df357220 */ /* 0x000fe20000400000 */
[----:B------:R-:W2:Y:S01]  /*f410*/  LDL.LU R233, [R1+0x88c] ;  /* 0x00088c0001e97983 */ /* 0x000ea20000300800 */
[----:B------:R-:W-:-:S02]  /*f420*/  FMUL R54, R222, R54 ;  /* 0x00000036de367220 */ /* 0x000fc40000400000 */
[C---:B------:R-:W-:Y:S01]  /*f430*/  FMUL R55, R222.reuse, R55 ;  /* 0x00000037de377220 */ /* 0x040fe20000400000 */
[----:B------:R-:W2:Y:S02]  /*f440*/  LDL.LU R232, [R1+0x888] ;  /* 0x0008880001e87983 */ /* 0x000ea40000300800 */
[C---:B-1----:R-:W-:Y:S01]  /*f450*/  HMMA.16816.F32 R128, R132.reuse, R12, R128 ;  /* 0x0000000c8480723c */ /* 0x042fe20000001880 */
[C---:B------:R-:W-:Y:S01]  /*f460*/  FMUL R56, R223.reuse, R56 ;  /* 0x00000038df387220 */ /* 0x040fe20000400000 */
[----:B------:R-:W2:Y:S01]  /*f470*/  LDL.LU R231, [R1+0x884] ;  /* 0x0008840001e77983 */ /* 0x000ea20000300800 */
[C---:B------:R-:W-:Y:S02]  /*f480*/  FMUL R57, R223.reuse, R57 ;  /* 0x00000039df397220 */ /* 0x040fe40000400000 */
[C---:B------:R-:W-:Y:S01]  /*f490*/  FMUL R58, R222.reuse, R58 ;  /* 0x0000003ade3a7220 */ /* 0x040fe20000400000 */
[----:B------:R-:W2:Y:S02]  /*f4a0*/  LDL.LU R230, [R1+0x880] ;  /* 0x0008800001e67983 */ /* 0x000ea40000300800 */
[----:B------:R-:W-:Y:S01]  /*f4b0*/  HMMA.16816.F32 R144, R132, R20, R144 ;  /* 0x000000148490723c */ /* 0x000fe20000001890 */
[----:B------:R-:W-:Y:S01]  /*f4c0*/  FMUL R59, R222, R59 ;  /* 0x0000003bde3b7220 */ /* 0x000fe20000400000 */
[----:B------:R0:W5:Y:S01]  /*f4d0*/  LDL.LU R227, [R1+0x87c] ;  /* 0x00087c0001e37983 */ /* 0x0001620000300800 */
[----:B------:R-:W-:-:S02]  /*f4e0*/  FMUL R60, R223, R60 ;  /* 0x0000003cdf3c7220 */ /* 0x000fc40000400000 */
[C---:B------:R-:W-:Y:S01]  /*f4f0*/  FMUL R61, R223.reuse, R61 ;  /* 0x0000003ddf3d7220 */ /* 0x040fe20000400000 */
[----:B------:R0:W5:Y:S02]  /*f500*/  LDL.LU R221, [R1+0x878] ;  /* 0x0008780001dd7983 */ /* 0x0001640000300800 */
[C---:B------:R-:W-:Y:S01]  /*f510*/  HMMA.16816.F32 R176, R132.reuse, R16, R176 ;  /* 0x0000001084b0723c */ /* 0x040fe200000018b0 */
[C---:B---3--:R-:W-:Y:S01]  /*f520*/  FMUL R62, R222.reuse, R62 ;  /* 0x0000003ede3e7220 */ /* 0x048fe20000400000 */
[----:B------:R0:W5:Y:S01]  /*f530*/  LDL.LU R220, [R1+0x874] ;  /* 0x0008740001dc7983 */ /* 0x0001620000300800 */
[----:B------:R-:W-:Y:S02]  /*f540*/  FMUL R63, R222, R63 ;  /* 0x0000003fde3f7220 */ /* 0x000fe40000400000 */
[C---:B------:R-:W-:Y:S01]  /*f550*/  FMUL R64, R223.reuse, R64 ;  /* 0x00000040df407220 */ /* 0x040fe20000400000 */
[----:B------:R0:W5:Y:S02]  /*f560*/  LDL.LU R7, [R1+0x870] ;  /* 0x0008700001077983 */ /* 0x0001640000300800 */
[----:B------:R-:W-:Y:S02]  /*f570*/  HMMA.16816.F32 R184, R132, R8, R184 ;  /* 0x0000000884b8723c */ /* 0x000fe400000018b8 */
[----:B------:R-:W1:Y:S06]  /*f580*/  LDSM.16.M88.4 R132, [R229+0x21800] ;  /* 0x02180000e584783b */ /* 0x000e6c0000000200 */
[C---:B------:R-:W-:Y:S08]  /*f590*/  HMMA.16816.F32 R192, R124.reuse, R36, R192 ;  /* 0x000000247cc0723c */ /* 0x040ff000000018c0 */
[C---:B------:R-:W-:Y:S08]  /*f5a0*/  HMMA.16816.F32 R200, R124.reuse, R32, R200 ;  /* 0x000000207cc8723c */ /* 0x040ff000000018c8 */
[C---:B------:R-:W-:Y:S08]  /*f5b0*/  HMMA.16816.F32 R208, R124.reuse, R28, R208 ;  /* 0x0000001c7cd0723c */ /* 0x040ff000000018d0 */
[C---:B------:R-:W-:Y:S08]  /*f5c0*/  HMMA.16816.F32 R216, R124.reuse, R24, R216 ;  /* 0x000000187cd8723c */ /* 0x040ff000000018d8 */
[C---:B------:R-:W-:Y:S08]  /*f5d0*/  HMMA.16816.F32 R212, R124.reuse, R12, R212 ;  /* 0x0000000c7cd4723c */ /* 0x040ff000000018d4 */
[C---:B------:R-:W-:Y:S08]  /*f5e0*/  HMMA.16816.F32 R204, R124.reuse, R20, R204 ;  /* 0x000000147ccc723c */ /* 0x040ff000000018cc */
[C---:B------:R-:W-:Y:S08]  /*f5f0*/  HMMA.16816.F32 R196, R124.reuse, R16, R196 ;  /* 0x000000107cc4723c */ /* 0x040ff000000018c4 */
[----:B------:R-:W-:Y:S01]  /*f600*/  HMMA.16816.F32 R40, R124, R8, R40 ;  /* 0x000000087c28723c */ /* 0x000fe20000001828 */
[----:B------:R-:W3:Y:S07]  /*f610*/  LDSM.16.M88.4 R124, [R140+0x20000] ;  /* 0x020000008c7c783b */ /* 0x000eee0000000200 */
        /* <DEDUP_REMOVED lines=8> */
[----:B----4-:R-:W-:-:S02]  /*f6a0*/  FMUL R65, R223, R65 ;  /* 0x00000041df417220 */ /* 0x010fc40000400000 */
[C---:B------:R-:W-:Y:S02]  /*f6b0*/  FMUL R66, R222.reuse, R66 ;  /* 0x00000042de427220 */ /* 0x040fe40000400000 */
[C---:B------:R-:W-:Y:S02]  /*f6c0*/  FMUL R67, R222.reuse, R67 ;  /* 0x00000043de437220 */ /* 0x040fe40000400000 */
[C---:B------:R-:W-:Y:S02]  /*f6d0*/  FMUL R68, R223.reuse, R68 ;  /* 0x00000044df447220 */ /* 0x040fe40000400000 */
[----:B------:R-:W-:Y:S02]  /*f6e0*/  FMUL R69, R223, R69 ;  /* 0x00000045df457220 */ /* 0x000fe40000400000 */
[C---:B------:R-:W-:Y:S02]  /*f6f0*/  FMUL R70, R222.reuse, R70 ;  /* 0x00000046de467220 */ /* 0x040fe40000400000 */
[----:B------:R-:W-:-:S02]  /*f700*/  FMUL R71, R222, R71 ;  /* 0x00000047de477220 */ /* 0x000fc40000400000 */
[C---:B------:R-:W-:Y:S02]  /*f710*/  FMUL R72, R223.reuse, R72 ;  /* 0x00000048df487220 */ /* 0x040fe40000400000 */
[----:B------:R-:W-:Y:S02]  /*f720*/  FMUL R73, R223, R73 ;  /* 0x00000049df497220 */ /* 0x000fe40000400000 */
[C---:B------:R-:W-:Y:S02]  /*f730*/  FMUL R74, R222.reuse, R74 ;  /* 0x0000004ade4a7220 */ /* 0x040fe40000400000 */
[----:B------:R-:W-:Y:S01]  /*f740*/  FMUL R75, R222, R75 ;  /* 0x0000004bde4b7220 */ /* 0x000fe20000400000 */
[C---:B-1----:R-:W-:Y:S08]  /*f750*/  HMMA.16816.F32 R44, R132.reuse, R36, R44 ;  /* 0x00000024842c723c */ /* 0x042ff0000000182c */
[C---:B------:R-:W-:Y:S08]  /*f760*/  HMMA.16816.F32 R48, R132.reuse, R32, R48 ;  /* 0x000000208430723c */ /* 0x040ff00000001830 */
[C---:B------:R-:W-:Y:S08]  /*f770*/  HMMA.16816.F32 R52, R132.reuse, R28, R52 ;  /* 0x0000001c8434723c */ /* 0x040ff00000001834 */
[C---:B------:R-:W-:Y:S08]  /*f780*/  HMMA.16816.F32 R56, R132.reuse, R24, R56 ;  /* 0x000000188438723c */ /* 0x040ff00000001838 */
[C---:B------:R-:W-:Y:S08]  /*f790*/  HMMA.16816.F32 R60, R132.reuse, R12, R60 ;  /* 0x0000000c843c723c */ /* 0x040ff0000000183c */
[C---:B------:R-:W-:Y:S08]  /*f7a0*/  HMMA.16816.F32 R64, R132.reuse, R20, R64 ;  /* 0x000000148440723c */ /* 0x040ff00000001840 */
[C---:B------:R-:W-:Y:S08]  /*f7b0*/  HMMA.16816.F32 R68, R132.reuse, R16, R68 ;  /* 0x000000108444723c */ /* 0x040ff00000001844 */
[----:B------:R-:W-:Y:S01]  /*f7c0*/  HMMA.16816.F32 R72, R132, R8, R72 ;  /* 0x000000088448723c */ /* 0x000fe20000001848 */
[----:B------:R-:W1:Y:S07]  /*f7d0*/  LDSM.16.M88.4 R132, [R140+0x21800] ;  /* 0x021800008c84783b */ /* 0x000e6e0000000200 */
[C---:B---3--:R-:W-:Y:S08]  /*f7e0*/  HMMA.16816.F32 R76, R124.reuse, R38, R76 ;  /* 0x000000267c4c723c */ /* 0x048ff0000000184c */
        /* <DEDUP_REMOVED lines=8> */
[-C--:B------:R-:W-:Y:S08]  /*f870*/  HMMA.16816.F32 R116, R188, R30.reuse, R116 ;  /* 0x0000001ebc74723c */ /* 0x080ff00000001874 */
[-C--:B-1----:R-:W-:Y:S08]  /*f880*/  HMMA.16816.F32 R52, R132, R30.reuse, R52 ;  /* 0x0000001e8434723c */ /* 0x082ff00000001834 */
[----:B---3--:R-:W-:Y:S01]  /*f890*/  HMMA.16816.F32 R208, R124, R30, R208 ;  /* 0x0000001e7cd0723c */ /* 0x008fe200000018d0 */
[----:B------:R-:W3:Y:S04]  /*f8a0*/  LDL.LU R30, [R1+0x10] ;  /* 0x00001000011e7983 */ /* 0x000ee80000300800 */
[----:B------:R-:W4:Y:S04]  /*f8b0*/  LDL.LU R29, [R1+0xc] ;  /* 0x00000c00011d7983 */ /* 0x000f280000300800 */
[----:B------:R-:W2:Y:S01]  /*f8c0*/  LDL.LU R28, [R1+0x8] ;  /* 0x00000800011c7983 */ /* 0x000ea20000300800 */
[----:B------:R-:W-:-:S02]  /*f8d0*/  LOP3.LUT R172, R226, 0x40, RZ, 0x3c, !PT ;  /* 0x00000040e2ac7812 */ /* 0x000fc400078e3cff */
[C---:B------:R-:W-:Y:S01]  /*f8e0*/  LOP3.LUT R238, R229.reuse, 0x40, RZ, 0x3c, !PT ;  /* 0x00000040e5ee7812 */ /* 0x040fe200078e3cff */
[C---:B------:R-:W-:Y:S02]  /*f8f0*/  HMMA.16816.F32 R108, R188.reuse, R38, R108 ;  /* 0x00000026bc6c723c */ /* 0x040fe4000000186c */
[----:B------:R-:W-:Y:S04]  /*f900*/  LDSM.16.M88.4 R140, [R172+0x10000] ;  /* 0x01000000ac8c783b */ /* 0x000fe80000000200 */
[----:B------:R-:W-:Y:S02]  /*f910*/  LDSM.16.M88.4 R148, [R172+0x12000] ;  /* 0x01200000ac94783b */ /* 0x000fe40000000200 */
        /* <DEDUP_REMOVED lines=12> */
[C---:B------:R-:W-:Y:S08]  /*f9e0*/  HMMA.16816.F32 R176, R188.reuse, R18, R176 ;  /* 0x00000012bcb0723c */ /* 0x040ff000000018b0 */
[----:B------:R-:W-:Y:S01]  /*f9f0*/  HMMA.16816.F32 R184, R188, R10, R184 ;  /* 0x0000000abcb8723c */ /* 0x000fe200000018b8 */
[----:B------:R-:W1:Y:S07]  /*fa00*/  LDSM.16.M88.4 R188, [R238+0x21000] ;  /* 0x02100000eebc783b */ /* 0x000e6e0000000200 */
[-C--:B------:R-:W-:Y:S08]  /*fa10*/  HMMA.16816.F32 R216, R124, R26.reuse, R216 ;  /* 0x0000001a7cd8723c */ /* 0x080ff000000018d8 */
[----:B------:R-:W-:Y:S01]  /*fa20*/  HMMA.16816.F32 R56, R132, R26, R56 ;  /* 0x0000001a8438723c */ /* 0x000fe20000001838 */
[----:B------:R-:W0:Y:S01]  /*fa30*/  LDSM.16.M88.4 R24, [R238+0x21800] ;  /* 0x02180000ee18783b */ /* 0x000e220000000200 */
[----:B------:R-:W-:-:S06]  /*fa40*/  LOP3.LUT R5, R229, 0x60, RZ, 0x3c, !PT ;  /* 0x00000060e5057812 */ /* 0x000fcc00078e3cff */
[C---:B------:R-:W-:Y:S08]  /*fa50*/  HMMA.16816.F32 R212, R124.reuse, R14, R212 ;  /* 0x0000000e7cd4723c */ /* 0x040ff000000018d4 */
[C---:B------:R-:W-:Y:S08]  /*fa60*/  HMMA.16816.F32 R204, R124.reuse, R22, R204 ;  /* 0x000000167ccc723c */ /* 0x040ff000000018cc */
[C---:B------:R-:W-:Y:S08]  /*fa70*/  HMMA.16816.F32 R196, R124.reuse, R18, R196 ;  /* 0x000000127cc4723c */ /* 0x040ff000000018c4 */
[----:B------:R-:W-:Y:S08]  /*fa80*/  HMMA.16816.F32 R40, R124, R10, R40 ;  /* 0x0000000a7c28723c */ /* 0x000ff00000001828 */
[C---:B------:R-:W-:Y:S01]  /*fa90*/  HMMA.16816.F32 R60, R132.reuse, R14, R60 ;  /* 0x0000000e843c723c */ /* 0x040fe2000000183c */
[----:B------:R-:W-:Y:S07]  /*faa0*/  LDSM.16.M88.4 R12, [R5+0x20800] ;  /* 0x02080000050c783b */ /* 0x000fee0000000200 */
[C---:B------:R-:W-:Y:S01]  /*fab0*/  HMMA.16816.F32 R64, R132.reuse, R22, R64 ;  /* 0x000000168440723c */ /* 0x040fe20000001840 */
[----:B------:R-:W-:Y:S07]  /*fac0*/  LDSM.16.M88.4 R20, [R5+0x21800] ;  /* 0x021800000514783b */ /* 0x000fee0000000200 */
[C---:B------:R-:W-:Y:S01]  /*fad0*/  HMMA.16816.F32 R68, R132.reuse, R18, R68 ;  /* 0x000000128444723c */ /* 0x040fe20000001844 */
[----:B------:R-:W0:Y:S07]  /*fae0*/  LDSM.16.M88.4 R16, [R5+0x21000] ;  /* 0x021000000510783b */ /* 0x000e2e0000000200 */
[----:B------:R-:W-:Y:S01]  /*faf0*/  HMMA.16816.F32 R72, R132, R10, R72 ;  /* 0x0000000a8448723c */ /* 0x000fe20000001848 */
[----:B------:R1:W0:Y:S07]  /*fb00*/  LDSM.16.M88.4 R8, [R5+0x20000] ;  /* 0x020000000508783b */ /* 0x00022e0000000200 */
[C---:B------:R-:W-:Y:S01]  /*fb10*/  HMMA.16816.F32 R192, R124.reuse, R38, R192 ;  /* 0x000000267cc0723c */ /* 0x040fe200000018c0 */
[----:B-1----:R-:W1:Y:S07]  /*fb20*/  S2R R5, SR_CTAID.X ;  /* 0x0000000000057919 */ /* 0x002e6e0000002500 */
[----:B------:R-:W-:Y:S08]  /*fb30*/  HMMA.16816.F32 R200, R124, R34, R200 ;  /* 0x000000227cc8723c */ /* 0x000ff000000018c8 */
[C---:B------:R-:W-:Y:S08]  /*fb40*/  HMMA.16816.F32 R44, R132.reuse, R38, R44 ;  /* 0x00000026842c723c */ /* 0x040ff0000000182c */
[----:B------:R-:W-:Y:S01]  /*fb50*/  HMMA.16816.F32 R48, R132, R34, R48 ;  /* 0x000000228430723c */ /* 0x000fe20000001830 */
[----:B------:R-:W-:Y:S01]  /*fb60*/  UIADD3 UR4, UP0, UR4, 0x40, URZ ;  /* 0x0000004004047890 */ /* 0x000fe2000ff1e03f */
[----:B-1----:R-:W-:-:S06]  /*fb70*/  SHF.L.U32 R5, R5, 0x6, RZ ;  /* 0x0000000605057819 */ /* 0x002fcc00000006ff */
[----:B------:R-:W-:Y:S01]  /*fb80*/  HMMA.16816.F32 R192, R188, R140, R192 ;  /* 0x0000008cbcc0723c */ /* 0x000fe200000018c0 */
[----:B------:R-:W-:Y:S01]  /*fb90*/  UIADD3.X UR5, URZ, UR5, URZ, UP0, !UPT ;  /* 0x000000053f057290 */ /* 0x000fe200087fe43f */
[----:B------:R-:W-:-:S06]  /*fba0*/  IADD3 R5, R5, 0x40, RZ ;  /* 0x0000004005057810 */ /* 0x000fcc0007ffe0ff */
[C---:B------:R-:W-:Y:S08]  /*fbb0*/  HMMA.16816.F32 R200, R188.reuse, R148, R200 ;  /* 0x00000094bcc8723c */ /* 0x040ff000000018c8 */
[C---:B------:R-:W-:Y:S08]  /*fbc0*/  HMMA.16816.F32 R208, R188.reuse, R152, R208 ;  /* 0x00000098bcd0723c */ /* 0x040ff000000018d0 */
[C---:B------:R-:W-:Y:S08]  /*fbd0*/  HMMA.16816.F32 R216, R188.reuse, R156, R216 ;  /* 0x0000009cbcd8723c */ /* 0x040ff000000018d8 */
[C---:B------:R-:W-:Y:S08]  /*fbe0*/  HMMA.16816.F32 R212, R188.reuse, R160, R212 ;  /* 0x000000a0bcd4723c */ /* 0x040ff000000018d4 */
[C---:B------:R-:W-:Y:S08]  /*fbf0*/  HMMA.16816.F32 R204, R188.reuse, R164, R204 ;  /* 0x000000a4bccc723c */ /* 0x040ff000000018cc */
[C---:B------:R-:W-:Y:S08]  /*fc00*/  HMMA.16816.F32 R196, R188.reuse, R168, R196 ;  /* 0x000000a8bcc4723c */ /* 0x040ff000000018c4 */
[----:B------:R-:W-:Y:S08]  /*fc10*/  HMMA.16816.F32 R40, R188, R172, R40 ;  /* 0x000000acbc28723c */ /* 0x000ff00000001828 */
[C---:B------:R-:W-:Y:S08]  /*fc20*/  HMMA.16816.F32 R76, R136.reuse, R140, R76 ;  /* 0x0000008c884c723c */ /* 0x040ff0000000184c */
[C---:B------:R-:W-:Y:S08]  /*fc30*/  HMMA.16816.F32 R80, R136.reuse, R148, R80 ;  /* 0x000000948850723c */ /* 0x040ff00000001850 */
[C---:B------:R-:W-:Y:S08]  /*fc40*/  HMMA.16816.F32 R84, R136.reuse, R152, R84 ;  /* 0x000000988854723c */ /* 0x040ff00000001854 */
[C---:B------:R-:W-:Y:S08]  /*fc50*/  HMMA.16816.F32 R88, R136.reuse, R156, R88 ;  /* 0x0000009c8858723c */ /* 0x040ff00000001858 */
[C---:B------:R-:W-:Y:S08]  /*fc60*/  HMMA.16816.F32 R92, R136.reuse, R160, R92 ;  /* 0x000000a0885c723c */ /* 0x040ff0000000185c */
[C---:B------:R-:W-:Y:S08]  /*fc70*/  HMMA.16816.F32 R96, R136.reuse, R164, R96 ;  /* 0x000000a48860723c */ /* 0x040ff00000001860 */
[----:B------:R-:W-:Y:S01]  /*fc80*/  HMMA.16816.F32 R100, R136, R168, R100 ;  /* 0x000000a88864723c */ /* 0x000fe20000001864 */
[----:B---3--:R-:W-:-:S07]  /*fc90*/  FFMA R30, R224, R30, R6 ;  /* 0x0000001ee01e7223 */ /* 0x008fce0000000006 */
[----:B------:R-:W-:Y:S01]  /*fca0*/  HMMA.16816.F32 R108, R180, R140, R108 ;  /* 0x0000008cb46c723c */ /* 0x000fe2000000186c */
[----:B------:R1:W5:Y:S01]  /*fcb0*/  LDL.LU R6, [R1+0x86c] ;  /* 0x00086c0001067983 */ /* 0x0003620000300800 */
[----:B----4-:R-:W-:-:S03]  /*fcc0*/  FFMA R29, R223, R29, R2 ;  /* 0x0000001ddf1d7223 */ /* 0x010fc60000000002 */
[----:B------:R1:W5:Y:S01]  /*fcd0*/  LDL.LU R2, [R1+0x868] ;  /* 0x0008680001027983 */ /* 0x0003620000300800 */
[----:B--2---:R-:W-:Y:S02]  /*fce0*/  FFMA R28, R222, R28, R225 ;  /* 0x0000001cde1c7223 */ /* 0x004fe400000000e1 */
[C---:B------:R-:W-:Y:S01]  /*fcf0*/  HMMA.16816.F32 R112, R180.reuse, R148, R112 ;  /* 0x00000094b470723c */ /* 0x040fe20000001870 */
[----:B------:R-:W2:Y:S07]  /*fd00*/  S2R R225, SR_TID.X ;  /* 0x0000000000e17919 */ /* 0x000eae0000002100 */
[C---:B------:R-:W-:Y:S01]  /*fd10*/  HMMA.16816.F32 R116, R180.reuse, R152, R116 ;  /* 0x00000098b474723c */ /* 0x040fe20000001874 */
[----:B------:R1:W-:Y:S07]  /*fd20*/  STL [R1+0x10], R30 ;  /* 0x0000101e01007387 */ /* 0x0003ee0000100800 */
[C---:B------:R-:W-:Y:S01]  /*fd30*/  HMMA.16816.F32 R120, R180.reuse, R156, R120 ;  /* 0x0000009cb478723c */ /* 0x040fe20000001878 */
[----:B------:R1:W-:Y:S07]  /*fd40*/  STL [R1+0xc], R29 ;  /* 0x00000c1d01007387 */ /* 0x0003ee0000100800 */
[C---:B------:R-:W-:Y:S01]  /*fd50*/  HMMA.16816.F32 R128, R180.reuse, R160, R128 ;  /* 0x000000a0b480723c */ /* 0x040fe20000001880 */
[----:B------:R1:W-:Y:S07]  /*fd60*/  STL [R1+0x8], R28 ;  /* 0x0000081c01007387 */ /* 0x0003ee0000100800 */
[C---:B------:R-:W-:Y:S01]  /*fd70*/  HMMA.16816.F32 R144, R180.reuse, R164, R144 ;  /* 0x000000a4b490723c */ /* 0x040fe20000001890 */
[----:B------:R1:W-:Y:S07]  /*fd80*/  STL [R1], R231 ;  /* 0x000000e701007387 */ /* 0x0003ee0000100800 */
[----:B------:R-:W-:Y:S01]  /*fd90*/  HMMA.16816.F32 R176, R180, R168, R176 ;  /* 0x000000a8b4b0723c */ /* 0x000fe200000018b0 */
[----:B------:R-:W-:-:S07]  /*fda0*/  ISETP.LE.U32.AND P0, PT, R5, UR4, PT ;  /* 0x0000000405007c0c */ /* 0x000fce000bf03070 */
[-C--:B------:R-:W-:Y:S01]  /*fdb0*/  HMMA.16816.F32 R104, R136, R172.reuse, R104 ;  /* 0x000000ac8868723c */ /* 0x080fe20000001868 */
[----:B------:R1:W-:Y:S07]  /*fdc0*/  STL [R1+0x4], R230 ;  /* 0x000004e601007387 */ /* 0x0003ee0000100800 */
[----:B------:R-:W-:Y:S08]  /*fdd0*/  HMMA.16816.F32 R184, R180, R172, R184 ;  /* 0x000000acb4b8723c */ /* 0x000ff000000018b8 */
[C---:B0-----:R-:W-:Y:S08]  /*fde0*/  HMMA.16816.F32 R44, R24.reuse, R140, R44 ;  /* 0x0000008c182c723c */ /* 0x041ff0000000182c */
[C---:B------:R-:W-:Y:S08]  /*fdf0*/  HMMA.16816.F32 R48, R24.reuse, R148, R48 ;  /* 0x000000941830723c */ /* 0x040ff00000001830 */
[C---:B------:R-:W-:Y:S08]  /*fe00*/  HMMA.16816.F32 R52, R24.reuse, R152, R52 ;  /* 0x000000981834723c */ /* 0x040ff00000001834 */
[C---:B------:R-:W-:Y:S08]  /*fe10*/  HMMA.16816.F32 R56, R24.reuse, R156, R56 ;  /* 0x0000009c1838723c */ /* 0x040ff00000001838 */
[C---:B------:R-:W-:Y:S08]  /*fe20*/  HMMA.16816.F32 R60, R24.reuse, R160, R60 ;  /* 0x000000a0183c723c */ /* 0x040ff0000000183c */
[C---:B------:R-:W-:Y:S08]  /*fe30*/  HMMA.16816.F32 R64, R24.reuse, R164, R64 ;  /* 0x000000a41840723c */ /* 0x040ff00000001840 */
[C---:B------:R-:W-:Y:S08]  /*fe40*/  HMMA.16816.F32 R68, R24.reuse, R168, R68 ;  /* 0x000000a81844723c */ /* 0x040ff00000001844 */
[----:B------:R-:W-:Y:S01]  /*fe50*/  HMMA.16816.F32 R72, R24, R172, R72 ;  /* 0x000000ac1848723c */ /* 0x000fe20000001848 */
[----:B------:R-:W-:-:S04]  /*fe60*/  MOV R5, UR5 ;  /* 0x0000000500057c02 */ /* 0x000fc80008000f00 */
[----:B------:R-:W-:Y:S02]  /*fe70*/  ISETP.GE.U32.AND.EX P0, PT, R5, RZ, PT, P0 ;  /* 0x000000ff0500720c */ /* 0x000fe40003f06100 */
[----:B--2---:R-:W-:Y:S01]  /*fe80*/  LOP3.LUT R225, R225, 0xff, RZ, 0xc0, !PT ;  /* 0x000000ffe1e17812 */ /* 0x004fe200078ec0ff */
[----:B------:R-:W-:Y:S01]  /*fe90*/  HMMA.16816.F32 R192, R16, R142, R192 ;  /* 0x0000008e10c0723c */ /* 0x000fe200000018c0 */
[----:B------:R-:W-:Y:S01]  /*fea0*/  MOV R32, R237 ;  /* 0x000000ed00207202 */ /* 0x000fe20000000f00 */
[----:B------:R-:W-:Y:S01]  /*feb0*/  IMAD.MOV.U32 R33, RZ, RZ, R236 ;  /* 0x000000ffff217224 */ /* 0x000fe200078e00ec */
[----:B------:R-:W-:-:S05]  /*fec0*/  MOV R34, R235 ;  /* 0x000000eb00227202 */ /* 0x000fca0000000f00 */
[----:B------:R-:W-:Y:S01]  /*fed0*/  HMMA.16816.F32 R200, R16, R150, R200 ;  /* 0x0000009610c8723c */ /* 0x000fe200000018c8 */
[----:B------:R-:W-:Y:S01]  /*fee0*/  IMAD.SHL.U32 R225, R225, 0x2, RZ ;  /* 0x00000002e1e17824 */ /* 0x000fe200078e00ff */
[----:B------:R-:W-:Y:S01]  /*fef0*/  MOV R164, R233 ;  /* 0x000000e900a47202 */ /* 0x000fe20000000f00 */
[----:B------:R-:W-:-:S05]  /*ff00*/  IMAD.MOV.U32 R35, RZ, RZ, R234 ;  /* 0x000000ffff237224 */ /* 0x000fca00078e00ea */
[----:B------:R-:W-:Y:S01]  /*ff10*/  HMMA.16816.F32 R208, R16, R154, R208 ;  /* 0x0000009a10d0723c */ /* 0x000fe200000018d0 */
[----:B------:R-:W-:-:S07]  /*ff20*/  IMAD.MOV.U32 R5, RZ, RZ, R232 ;  /* 0x000000ffff057224 */ /* 0x000fce00078e00e8 */
[C---:B------:R-:W-:Y:S08]  /*ff30*/  HMMA.16816.F32 R216, R16.reuse, R158, R216 ;  /* 0x0000009e10d8723c */ /* 0x040ff000000018d8 */
[C---:B------:R-:W-:Y:S08]  /*ff40*/  HMMA.16816.F32 R212, R16.reuse, R162, R212 ;  /* 0x000000a210d4723c */ /* 0x040ff000000018d4 */
[C---:B------:R-:W-:Y:S08]  /*ff50*/  HMMA.16816.F32 R204, R16.reuse, R166, R204 ;  /* 0x000000a610cc723c */ /* 0x040ff000000018cc */
[C---:B------:R-:W-:Y:S08]  /*ff60*/  HMMA.16816.F32 R196, R16.reuse, R170, R196 ;  /* 0x000000aa10c4723c */ /* 0x040ff000000018c4 */
[----:B------:R-:W-:Y:S07]  /*ff70*/  HMMA.16816.F32 R40, R16, R174, R40 ;  /* 0x000000ae1028723c */ /* 0x000fee0000001828 */
[----:B------:R-:W-:Y:S01]  /*ff80*/  IMAD.MOV.U32 R16, RZ, RZ, 0x40 ;  /* 0x00000040ff107424 */ /* 0x000fe200078e00ff */
[----:B------:R-:W-:Y:S03]  /*ff90*/  HMMA.16816.F32 R76, R8, R142, R76 ;  /* 0x0000008e084c723c */ /* 0x000fe6000000184c */
[----:B------:R-:W-:-:S05]  /*ffa0*/  IMAD R4, R16, c[0x0][0x1a4], R4 ;  /* 0x0000690010047a24 */ /* 0x000fca00078e0204 */
[----:B------:R-:W-:Y:S01]  /*ffb0*/  HMMA.16816.F32 R80, R8, R150, R80 ;  /* 0x000000960850723c */ /* 0x000fe20000001850 */
[----:B------:R-:W-:-:S07]  /*ffc0*/  IMAD R3, R16, c[0x0][0x1b4], R3 ;  /* 0x00006d0010037a24 */ /* 0x000fce00078e0203 */
        /* <DEDUP_REMOVED lines=11> */
[----:B------:R-:W-:Y:S08]  /*10080*/  HMMA.16816.F32 R176, R12, R170, R176 ;  /* 0x000000aa0cb0723c */ /* 0x000ff000000018b0 */
[-C--:B------:R-:W-:Y:S08]  /*10090*/  HMMA.16816.F32 R8, R8, R174.reuse, R104 ;  /* 0x000000ae0808723c */ /* 0x080ff00000001868 */
[----:B------:R-:W-:Y:S08]  /*100a0*/  HMMA.16816.F32 R12, R12, R174, R184 ;  /* 0x000000ae0c0c723c */ /* 0x000ff000000018b8 */
        /* <DEDUP_REMOVED lines=8> */
[----:B-1----:R-:W-:Y:S01]  /*10130*/  @P0 CALL.REL.NOINC `(.L_x_0) ;  /* 0x0000001000000944 */ /* 0x002fe20003c00000 */
[----:B------:R-:W-:Y:S06]  /*10140*/  BRA `(.L_x_19) ;  /* 0xffff6cf000007947 */ /* 0x000fec000383ffff */
.L_x_0:
[----:B------:R-:W2:Y:S04]  /*10150*/  LDL.LU R17, [R1+0x10] ;  /* 0x0000100001117983 */ /* 0x000ea80000300800 */
[----:B------:R-:W3:Y:S04]  /*10160*/  LDL.LU R16, [R1+0xc] ;  /* 0x00000c0001107983 */ /* 0x000ee80000300800 */
[----:B------:R-:W4:Y:S01]  /*10170*/  LDL.LU R18, [R1+0x8] ;  /* 0x0000080001127983 */ /* 0x000f220000300800 */
[----:B------:R-:W-:Y:S01]  /*10180*/  MOV R4, R8 ;  /* 0x0000000800047202 */ /* 0x000fe20000000f00 */
[----:B------:R-:W-:Y:S01]  /*10190*/  IMAD.MOV.U32 R32, RZ, RZ, R59 ;  /* 0x000000ffff207224 */ /* 0x000fe200078e003b */
[----:B-----5:R-:W-:Y:S01]  /*101a0*/  MOV R6, R40 ;  /* 0x0000002800067202 */ /* 0x020fe20000000f00 */
[----:B------:R-:W0:Y:S01]  /*101b0*/  S2R R248, SR_CTAID.X ;  /* 0x0000000000f87919 */ /* 0x000e220000002500 */
[----:B------:R-:W-:Y:S01]  /*101c0*/  MOV R137, R42 ;  /* 0x0000002a00897202 */ /* 0x000fe20000000f00 */
[----:B------:R-:W-:Y:S01]  /*101d0*/  IMAD.MOV.U32 R22, RZ, RZ, R47 ;  /* 0x000000ffff167224 */ /* 0x000fe200078e002f */
[----:B------:R-:W-:Y:S01]  /*101e0*/  MOV R23, R50 ;  /* 0x0000003200177202 */ /* 0x000fe20000000f00 */
[----:B------:R-:W1:Y:S01]  /*101f0*/  S2R R161, SR_TID.X ;  /* 0x0000000000a17919 */ /* 0x000e620000002100 */
[----:B------:R-:W-:Y:S01]  /*10200*/  MOV R24, R61 ;  /* 0x0000003d00187202 */ /* 0x000fe20000000f00 */
[----:B------:R-:W-:Y:S01]  /*10210*/  IMAD.MOV.U32 R25, RZ, RZ, R51 ;  /* 0x000000ffff197224 */ /* 0x000fe200078e0033 */
[----:B------:R-:W-:Y:S01]  /*10220*/  MOV R28, R65 ;  /* 0x00000041001c7202 */ /* 0x000fe20000000f00 */
[----:B------:R-:W1:Y:S01]  /*10230*/  S2R R19, SR_TID.X ;  /* 0x0000000000137919 */ /* 0x000e620000002100 */
[----:B------:R-:W-:Y:S01]  /*10240*/  MOV R27, R54 ;  /* 0x00000036001b7202 */ /* 0x000fe20000000f00 */
[----:B------:R-:W-:Y:S01]  /*10250*/  IMAD.MOV.U32 R29, RZ, RZ, R55 ;  /* 0x000000ffff1d7224 */ /* 0x000fe200078e0037 */
[----:B------:R-:W-:Y:S01]  /*10260*/  MOV R30, R58 ;  /* 0x0000003a001e7202 */ /* 0x000fe20000000f00 */
[----:B------:R-:W1:Y:S01]  /*10270*/  S2R R250, SR_CTAID.Y ;  /* 0x0000000000fa7919 */ /* 0x000e620000002600 */
[----:B------:R-:W-:Y:S01]  /*10280*/  IMAD.MOV.U32 R135, RZ, RZ, R67 ;  /* 0x000000ffff877224 */ /* 0x000fe200078e0043 */
[----:B------:R-:W-:Y:S01]  /*10290*/  MOV R127, R48 ;  /* 0x00000030007f7202 */ /* 0x000fe20000000f00 */
[----:B------:R-:W-:Y:S01]  /*102a0*/  IMAD.MOV.U32 R133, RZ, RZ, R45 ;  /* 0x000000ffff857224 */ /* 0x000fe200078e002d */
[----:B------:R-:W2:Y:S01]  /*102b0*/  LDL.LU R5, [R1+0x24] ;  /* 0x0000240001057983 */ /* 0x000ea20000300800 */
[----:B------:R-:W-:Y:S01]  /*102c0*/  MOV R132, R44 ;  /* 0x0000002c00847202 */ /* 0x000fe20000000f00 */
[----:B------:R-:W-:Y:S01]  /*102d0*/  IMAD.MOV.U32 R126, RZ, RZ, R49 ;  /* 0x000000ffff7e7224 */ /* 0x000fe200078e0031 */
[----:B------:R-:W-:Y:S01]  /*102e0*/  MOV R124, R52 ;  /* 0x00000034007c7202 */ /* 0x000fe20000000f00 */
[----:B------:R-:W-:Y:S01]  /*102f0*/  IMAD.MOV.U32 R125, RZ, RZ, R53 ;  /* 0x000000ffff7d7224 */ /* 0x000fe200078e0035 */
[----:B------:R-:W-:Y:S01]  /*10300*/  MOV R107, R56 ;  /* 0x00000038006b7202 */ /* 0x000fe20000000f00 */
[----:B------:R-:W-:Y:S01]  /*10310*/  IMAD.MOV.U32 R106, RZ, RZ, R57 ;  /* 0x000000ffff6a7224 */ /* 0x000fe200078e0039 */
[----:B------:R-:W-:Y:S01]  /*10320*/  MOV R104, R60 ;  /* 0x0000003c00687202 */ /* 0x000fe20000000f00 */
[----:B0-----:R-:W-:-:S02]  /*10330*/  IMAD.SHL.U32 R248, R248, 0x40, RZ ;  /* 0x00000040f8f87824 */ /* 0x001fc400078e00ff */
[----:B------:R-:W-:Y:S02]  /*10340*/  IMAD.MOV.U32 R105, RZ, RZ, R64 ;  /* 0x000000ffff697224 */ /* 0x000fe400078e0040 */
[----:B------:R-:W-:Y:S01]  /*10350*/  IMAD.MOV.U32 R134, RZ, RZ, R43 ;  /* 0x000000ffff867224 */ /* 0x000fe200078e002b */
[----:B-1----:R-:W-:Y:S02]  /*10360*/  LOP3.LUT R248, R248, 0x3f, R161, 0xf8, !PT ;  /* 0x0000003ff8f87812 */ /* 0x002fe400078ef8a1 */
[C---:B------:R-:W-:Y:S02]  /*10370*/  LOP3.LUT R20, R19.reuse, 0xe0, RZ, 0xc0, !PT ;  /* 0x000000e013147812 */ /* 0x040fe400078ec0ff */
[C---:B------:R-:W-:Y:S01]  /*10380*/  LOP3.LUT R21, R19.reuse, 0x3, RZ, 0xc0, !PT ;  /* 0x0000000313157812 */ /* 0x040fe200078ec0ff */
[----:B------:R-:W-:Y:S01]  /*10390*/  IMAD R7, R248, c[0x0][0x1c4], RZ ;  /* 0x00007100f8077a24 */ /* 0x000fe200078e02ff */
[----:B------:R-:W-:Y:S01]  /*103a0*/  LOP3.LUT R19, R19, 0xff, RZ, 0xc0, !PT ;  /* 0x000000ff13137812 */ /* 0x000fe200078ec0ff */
[----:B------:R-:W-:Y:S01]  /*103b0*/  IMAD R2, R250, c[0x0][0x1c0], RZ ;  /* 0x00007000fa027a24 */ /* 0x000fe200078e02ff */
[----:B------:R-:W-:-:S02]  /*103c0*/  LEA R3, R20, R21, 0x1 ;  /* 0x0000001514037211 */ /* 0x000fc400078e08ff */
[----:B------:R-:W-:Y:S01]  /*103d0*/  ISETP.GE.U32.AND P0, PT, R19, 0x40, PT ;  /* 0x000000401300780c */ /* 0x000fe20003f06070 */
[C---:B------:R-:W-:Y:S01]  /*103e0*/  IMAD.SHL.U32 R0, R2.reuse, 0x2, RZ ;  /* 0x0000000202007824 */ /* 0x040fe200078e00ff */
[----:B------:R-:W-:Y:S01]  /*103f0*/  LOP3.LUT R252, R161, 0x1c, RZ, 0xc0, !PT ;  /* 0x0000001ca1fc7812 */ /* 0x000fe200078ec0ff */
[----:B------:R-:W-:Y:S01]  /*10400*/  IMAD.HI R8, R2, 0x2, RZ ;  /* 0x0000000202087827 */ /* 0x000fe200078e02ff */
[----:B------:R-:W-:Y:S02]  /*10410*/  MOV R21, R46 ;  /* 0x0000002e00157202 */ /* 0x000fe40000000f00 */
[----:B------:R-:W-:Y:S01]  /*10420*/  MOV R31, R68 ;  /* 0x00000044001f7202 */ /* 0x000fe20000000f00 */
[----:B------:R-:W-:Y:S01]  /*10430*/  IMAD.MOV.U32 R33, RZ, RZ, R69 ;  /* 0x000000ffff217224 */ /* 0x000fe200078e0045 */
[----:B------:R-:W0:Y:S04]  /*10440*/  S2R R138, SR_TID.X ;  /* 0x00000000008a7919 */ /* 0x000e280000002100 */
[----:B------:R-:W-:Y:S01]  /*10450*/  BAR.SYNC.DEFER_BLOCKING 0x0 ;  /* 0x0000000000007b1d */ /* 0x000fe20000010000 */
[----:B---3--:R-:W-:-:S02]  /*10460*/  IMAD.MOV.U32 R20, RZ, RZ, R16 ;  /* 0x000000ffff147224 */ /* 0x008fc400078e0010 */
[----:B------:R-:W-:Y:S01]  /*10470*/  IMAD.MOV.U32 R16, RZ, RZ, R9 ;  /* 0x000000ffff107224 */ /* 0x000fe200078e0009 */
[----:B------:R-:W-:Y:S01]  /*10480*/  SHF.L.U32 R9, R7, 0x1, RZ ;  /* 0x0000000107097819 */ /* 0x000fe200000006ff */
[----:B----4-:R-:W-:Y:S01]  /*10490*/  IMAD.MOV.U32 R19, RZ, RZ, R18 ;  /* 0x000000ffff137224 */ /* 0x010fe200078e0012 */
[----:B--2---:R-:W-:Y:S01]  /*104a0*/  MOV R18, R17 ;  /* 0x0000001100127202 */ /* 0x004fe20000000f00 */
[----:B------:R-:W-:Y:S01]  /*104b0*/  IMAD.MOV.U32 R17, RZ, RZ, R41 ;  /* 0x000000ffff117224 */ /* 0x000fe200078e0029 */
[----:B------:R-:W-:Y:S01]  /*104c0*/  IADD3 R0, P1, P2, R9, c[0x0][0x178], R0 ;  /* 0x00005e0009007a10 */ /* 0x000fe20007a3e000 */
[----:B------:R-:W-:Y:S02]  /*104d0*/  IMAD.HI R9, R7, 0x2, RZ ;  /* 0x0000000207097827 */ /* 0x000fe400078e02ff */
[----:B------:R-:W2:Y:S02]  /*104e0*/  LDL.LU R7, [R1+0x20] ;  /* 0x0000200001077983 */ /* 0x000ea40000300800 */
[----:B------:R-:W-:-:S02]  /*104f0*/  IMAD.MOV.U32 R39, RZ, RZ, R18 ;  /* 0x000000ffff277224 */ /* 0x000fc400078e0012 */
[----:B------:R-:W3:Y:S01]  /*10500*/  LDL.LU R18, [R1+0x1c] ;  /* 0x00001c0001127983 */ /* 0x000ee20000300800 */
[----:B------:R-:W-:-:S03]  /*10510*/  MOV R36, R20 ;  /* 0x0000001400247202 */ /* 0x000fc60000000f00 */
[----:B------:R-:W4:Y:S04]  /*10520*/  LDL.LU R20, [R1+0x18] ;  /* 0x0000180001147983 */ /* 0x000f280000300800 */
[----:B------:R-:W2:Y:S01]  /*10530*/  LDL.LU R26, [R1+0x14] ;  /* 0x00001400011a7983 */ /* 0x000ea20000300800 */
[C---:B------:R-:W-:Y:S01]  /*10540*/  FMUL R2, R5.reuse, 8388608 ;  /* 0x4b00000005027820 */ /* 0x040fe20000400000 */
[----:B------:R-:W-:Y:S02]  /*10550*/  FSETP.GEU.AND P5, PT, R5, 1.175494350822287508e-38, PT ;  /* 0x008000000500780b */ /* 0x000fe40003fae000 */
[----:B------:R-:W-:Y:S02]  /*10560*/  MOV R59, R19 ;  /* 0x00000013003b7202 */ /* 0x000fe40000000f00 */
[----:B------:R-:W-:-:S02]  /*10570*/  FSEL R37, R2, R5, !P5 ;  /* 0x0000000502257208 */ /* 0x000fc40006800000 */
[----:B------:R-:W-:Y:S01]  /*10580*/  IADD3.X R2, R9, c[0x0][0x17c], R8, P1, P2 ;  /* 0x00005f0009027a10 */ /* 0x000fe20000fe4408 */
[----:B------:R-:W-:Y:S01]  /*10590*/  IMAD.SHL.U32 R19, R252, 0x4, RZ ;  /* 0x00000004fc137824 */ /* 0x000fe200078e00ff */
[----:B------:R-:W-:-:S04]  /*105a0*/  SHF.L.U32 R34, R3, 0x5, RZ ;  /* 0x0000000503227819 */ /* 0x000fc800000006ff */
[----:B------:R-:W-:Y:S01]  /*105b0*/  LOP3.LUT R19, R34, R19, RZ, 0x3c, !PT ;  /* 0x0000001322137212 */ /* 0x000fe200078e3cff */
[----:B------:R-:W-:Y:S01]  /*105c0*/  FMUL R8, R59, 8388608 ;  /* 0x4b0000003b087820 */ /* 0x000fe20000400000 */
[----:B------:R-:W-:Y:S01]  /*105d0*/  MOV R65, R70 ;  /* 0x0000004600417202 */ /* 0x000fe20000000f00 */
[----:B------:R-:W-:Y:S02]  /*105e0*/  IMAD.MOV.U32 R61, RZ, RZ, R71 ;  /* 0x000000ffff3d7224 */ /* 0x000fe400078e0047 */
[----:B------:R-:W-:Y:S01]  /*105f0*/  IMAD.MOV.U32 R71, RZ, RZ, R36 ;  /* 0x000000ffff477224 */ /* 0x000fe200078e0024 */
[----:B------:R-:W-:-:S03]  /*10600*/  FSEL R48, RZ, -23, P5 ;  /* 0xc1b80000ff307808 */ /* 0x000fc60002800000 */
[C---:B------:R-:W-:Y:S01]  /*10610*/  FMUL R36, R71.reuse, 8388608 ;  /* 0x4b00000047247820 */ /* 0x040fe20000400000 */
[----:B------:R-:W-:Y:S02]  /*10620*/  FSETP.GEU.AND P5, PT, R71, 1.175494350822287508e-38, PT ;  /* 0x008000004700780b */ /* 0x000fe40003fae000 */
[----:B------:R-:W-:Y:S02]  /*10630*/  MOV R136, R39 ;  /* 0x0000002700887202 */ /* 0x000fe40000000f00 */
[----:B------:R-:W-:Y:S02]  /*10640*/  FSEL R36, R36, R71, !P5 ;  /* 0x0000004724247208 */ /* 0x000fe40006800000 */
[C---:B------:R-:W-:Y:S01]  /*10650*/  FSETP.GEU.AND P4, PT, R136.reuse, 1.175494350822287508e-38, PT ;  /* 0x008000008800780b */ /* 0x040fe20003f8e000 */
[----:B------:R-:W-:-:S05]  /*10660*/  FMUL R39, R136, 8388608 ;  /* 0x4b00000088277820 */ /* 0x000fca0000400000 */
[----:B------:R-:W-:Y:S02]  /*10670*/  FSEL R39, R39, R136, !P4 ;  /* 0x0000008827277208 */ /* 0x000fe40006000000 */
[----:B------:R-:W-:-:S04]  /*10680*/  IADD3 R45, R36, -0x3f3504f3, RZ ;  /* 0xc0cafb0d242d7810 */ /* 0x000fc80007ffe0ff */
[----:B------:R-:W-:Y:S02]  /*10690*/  LOP3.LUT R45, R45, 0xff800000, RZ, 0xc0, !PT ;  /* 0xff8000002d2d7812 */ /* 0x000fe400078ec0ff */
[----:B------:R-:W-:Y:S02]  /*106a0*/  FSEL R243, RZ, -23, P4 ;  /* 0xc1b80000fff37808 */ /* 0x000fe40002000000 */
[----:B------:R-:W1:Y:S01]  /*106b0*/  I2F R57, R45 ;  /* 0x0000002d00397306 */ /* 0x000e620000201400 */
[----:B------:R-:W-:Y:S02]  /*106c0*/  FSETP.GEU.AND P4, PT, |R5|, 1.175494350822287508e-38, PT ;  /* 0x008000000500780b */ /* 0x000fe40003f8e200 */
[----:B------:R-:W-:Y:S02]  /*106d0*/  IADD3 R46, R39, -0x3f3504f3, RZ ;  /* 0xc0cafb0d272e7810 */ /* 0x000fe40007ffe0ff */
[----:B------:R-:W-:Y:S02]  /*106e0*/  IADD3 R70, R37, -0x3f3504f3, RZ ;  /* 0xc0cafb0d25467810 */ /* 0x000fe40007ffe0ff */
[----:B------:R-:W-:Y:S01]  /*106f0*/  FSEL R246, RZ, -23, P5 ;  /* 0xc1b80000fff67808 */ /* 0x000fe20002800000 */
[----:B0-----:R-:W-:Y:S01]  /*10700*/  IMAD.SHL.U32 R56, R138, 0x4, RZ ;  /* 0x000000048a387824 */ /* 0x001fe200078e00ff */
[----:B------:R-:W-:-:S02]  /*10710*/  LOP3.LUT R46, R46, 0xff800000, RZ, 0xc0, !PT ;  /* 0xff8000002e2e7812 */ /* 0x000fc400078ec0ff */
[----:B------:R-:W-:Y:S02]  /*10720*/  LOP3.LUT R70, R70, 0xff800000, RZ, 0xc0, !PT ;  /* 0xff80000046467812 */ /* 0x000fe400078ec0ff */
[----:B------:R-:W0:Y:S01]  /*10730*/  I2F R54, R46 ;  /* 0x0000002e00367306 */ /* 0x000e220000201400 */
[----:B------:R-:W-:Y:S01]  /*10740*/  SHF.L.U32 R3, R161, 0x4, RZ ;  /* 0x00000004a1037819 */ /* 0x000fe200000006ff */
[----:B-1----:R-:W-:Y:S01]  /*10750*/  FFMA.FTZ R246, R57, 1.1920928955078125e-07, R246 ;  /* 0x3400000039f67823 */ /* 0x002fe200000100f6 */
[----:B------:R-:W-:-:S05]  /*10760*/  LOP3.LUT R60, R56, 0x80, RZ, 0xc0, !PT ;  /* 0x00000080383c7812 */ /* 0x000fca00078ec0ff */
[----:B------:R-:W1:Y:S01]  /*10770*/  I2F R35, R70 ;  /* 0x0000004600237306 */ /* 0x000e620000201400 */
[----:B------:R-:W-:Y:S02]  /*10780*/  SHF.R.U32.HI R58, RZ, 0x2, R161 ;  /* 0x00000002ff3a7819 */ /* 0x000fe400000116a1 */
[----:B------:R-:W-:Y:S01]  /*10790*/  LOP3.LUT R240, R161, 0x18, RZ, 0xc0, !PT ;  /* 0x00000018a1f07812 */ /* 0x000fe200078ec0ff */
[----:B0-----:R-:W-:Y:S02]  /*107a0*/  FFMA.FTZ R243, R54, 1.1920928955078125e-07, R243 ;  /* 0x3400000036f37823 */ /* 0x001fe400000100f3 */
[----:B-1----:R-:W-:Y:S01]  /*107b0*/  FFMA.FTZ R48, R35, 1.1920928955078125e-07, R48 ;  /* 0x3400000023307823 */ /* 0x002fe20000010030 */
[----:B------:R-:W-:-:S05]  /*107c0*/  IADD3 R70, R37, -R70, RZ ;  /* 0x8000004625467210 */ /* 0x000fca0007ffe0ff */
[----:B------:R-:W-:Y:S02]  /*107d0*/  FADD R70, R70, -1 ;  /* 0xbf80000046467421 */ /* 0x000fe40000000000 */
[C---:B---3--:R-:W-:Y:S01]  /*107e0*/  FMUL R9, R18.reuse, 8388608 ;  /* 0x4b00000012097820 */ /* 0x048fe20000400000 */
[----:B------:R-:W-:-:S04]  /*107f0*/  FSETP.GEU.AND P1, PT, R18, 1.175494350822287508e-38, PT ;  /* 0x008000001200780b */ /* 0x000fc80003f2e000 */
[----:B------:R-:W-:Y:S02]  /*10800*/  FSEL R40, R9, R18, !P1 ;  /* 0x0000001209287208 */ /* 0x000fe40004800000 */
[----:B------:R-:W-:Y:S01]  /*10810*/  FSEL R34, RZ, -23, P1 ;  /* 0xc1b80000ff227808 */ /* 0x000fe20000800000 */
[C---:B--2---:R-:W-:Y:S01]  /*10820*/  FMUL R9, R26.reuse, 8388608 ;  /* 0x4b0000001a097820 */ /* 0x044fe20000400000 */
[----:B------:R-:W-:Y:S02]  /*10830*/  FSETP.GEU.AND P3, PT, R26, 1.175494350822287508e-38, PT ;  /* 0x008000001a00780b */ /* 0x000fe40003f6e000 */
[----:B------:R-:W-:Y:S01]  /*10840*/  FSETP.GT.AND P1, PT, |R59|, 8.50705917302346158658e+37, PT ;  /* 0x7e8000003b00780b */ /* 0x000fe20003f24200 */
[C---:B------:R-:W-:Y:S01]  /*10850*/  FMUL R38, R7.reuse, 8388608 ;  /* 0x4b00000007267820 */ /* 0x040fe20000400000 */
[----:B------:R-:W-:Y:S02]  /*10860*/  FSETP.GEU.AND P6, PT, R7, 1.175494350822287508e-38, PT ;  /* 0x008000000700780b */ /* 0x000fe40003fce000 */
[----:B------:R-:W-:-:S02]  /*10870*/  FSEL R42, R9, R26, !P3 ;  /* 0x0000001a092a7208 */ /* 0x000fc40005800000 */
[----:B------:R-:W-:Y:S02]  /*10880*/  FSEL R242, RZ, -23, P3 ;  /* 0xc1b80000fff27808 */ /* 0x000fe40001800000 */
[C---:B------:R-:W-:Y:S01]  /*10890*/  FSETP.GEU.AND P3, PT, |R59|.reuse, 1.175494350822287508e-38, PT ;  /* 0x008000003b00780b */ /* 0x040fe20003f6e200 */
[----:B----4-:R-:W-:Y:S01]  /*108a0*/  FMUL R41, R20, 8388608 ;  /* 0x4b00000014297820 */ /* 0x010fe20000400000 */
[----:B------:R-:W-:Y:S02]  /*108b0*/  FSEL R38, R38, R7, !P6 ;  /* 0x0000000726267208 */ /* 0x000fe40007000000 */
[----:B------:R-:W-:Y:S02]  /*108c0*/  FSEL R50, RZ, -23, P6 ;  /* 0xc1b80000ff327808 */ /* 0x000fe40003000000 */
[----:B------:R-:W-:Y:S02]  /*108d0*/  FSETP.GEU.AND P6, PT, R59, 1.175494350822287508e-38, PT ;  /* 0x008000003b00780b */ /* 0x000fe40003fce000 */
[----:B------:R-:W-:Y:S01]  /*108e0*/  FSETP.GEU.AND P2, PT, R20, 1.175494350822287508e-38, PT ;  /* 0x008000001400780b */ /* 0x000fe20003f4e000 */
[----:B------:R-:W-:Y:S01]  /*108f0*/  @P1 FMUL R75, R75, 0.25 ;  /* 0x3e8000004b4b1820 */ /* 0x000fe20000400000 */
[----:B------:R-:W-:Y:S01]  /*10900*/  FSEL R8, R8, R59, !P6 ;  /* 0x0000003b08087208 */ /* 0x000fe20007000000 */
[----:B------:R-:W-:Y:S01]  /*10910*/  @P1 FMUL R74, R74, 0.25 ;  /* 0x3e8000004a4a1820 */ /* 0x000fe20000400000 */
[----:B------:R-:W-:Y:S01]  /*10920*/  FSEL R41, R41, R20, !P2 ;  /* 0x0000001429297208 */ /* 0x000fe20005000000 */
[----:B------:R-:W-:Y:S01]  /*10930*/  @P1 FMUL R61, R61, 0.25 ;  /* 0x3e8000003d3d1820 */ /* 0x000fe20000400000 */
[----:B------:R-:W-:Y:S01]  /*10940*/  FSEL R241, RZ, -23, P2 ;  /* 0xc1b80000fff17808 */ /* 0x000fe20001000000 */
[----:B------:R-:W-:Y:S01]  /*10950*/  @P1 FMUL R65, R65, 0.25 ;  /* 0x3e80000041411820 */ /* 0x000fe20000400000 */
[----:B------:R-:W-:Y:S01]  /*10960*/  FSETP.GT.AND P2, PT, |R71|, 8.50705917302346158658e+37, PT ;  /* 0x7e8000004700780b */ /* 0x000fe20003f44200 */
[----:B------:R-:W-:-:S02]  /*10970*/  @P1 FMUL R135, R135, 0.25 ;  /* 0x3e80000087871820 */ /* 0x000fc40000400000 */
[----:B------:R-:W-:Y:S02]  /*10980*/  @P1 FMUL R66, R66, 0.25 ;  /* 0x3e80000042421820 */ /* 0x000fe40000400000 */
[----:B------:R-:W-:Y:S02]  /*10990*/  @P1 FMUL R63, R63, 0.25 ;  /* 0x3e8000003f3f1820 */ /* 0x000fe40000400000 */
[----:B------:R-:W-:Y:S02]  /*109a0*/  @P1 FMUL R62, R62, 0.25 ;  /* 0x3e8000003e3e1820 */ /* 0x000fe40000400000 */
[----:B------:R-:W-:Y:S02]  /*109b0*/  @P1 FMUL R32, R32, 0.25 ;  /* 0x3e80000020201820 */ /* 0x000fe40000400000 */
[----:B------:R-:W-:Y:S02]  /*109c0*/  @P1 FMUL R30, R30, 0.25 ;  /* 0x3e8000001e1e1820 */ /* 0x000fe40000400000 */
[----:B------:R-:W-:-:S02]  /*109d0*/  @P1 FMUL R29, R29, 0.25 ;  /* 0x3e8000001d1d1820 */ /* 0x000fc40000400000 */
[----:B------:R-:W-:Y:S02]  /*109e0*/  @P1 FMUL R59, R59, 0.25 ;  /* 0x3e8000003b3b1820 */ /* 0x000fe40000400000 */
[----:B------:R-:W-:Y:S02]  /*109f0*/  @P1 FMUL R27, R27, 0.25 ;  /* 0x3e8000001b1b1820 */ /* 0x000fe40000400000 */
[----:B------:R-:W-:Y:S02]  /*10a00*/  @P1 FMUL R25, R25, 0.25 ;  /* 0x3e80000019191820 */ /* 0x000fe40000400000 */
[----:B------:R-:W-:Y:S02]  /*10a10*/  @P1 FMUL R23, R23, 0.25 ;  /* 0x3e80000017171820 */ /* 0x000fe40000400000 */
[----:B------:R-:W-:Y:S02]  /*10a20*/  @P1 FMUL R22, R22, 0.25 ;  /* 0x3e80000016161820 */ /* 0x000fe40000400000 */
[----:B------:R-:W-:-:S02]  /*10a30*/  @P1 FMUL R21, R21, 0.25 ;  /* 0x3e80000015151820 */ /* 0x000fc40000400000 */
[----:B------:R-:W-:Y:S02]  /*10a40*/  @!P3 FMUL R59, R59, 16777216 ;  /* 0x4b8000003b3bb820 */ /* 0x000fe40000400000 */
[----:B------:R-:W-:Y:S02]  /*10a50*/  @!P3 FMUL R75, R75, 16777216 ;  /* 0x4b8000004b4bb820 */ /* 0x000fe40000400000 */
[----:B------:R-:W-:Y:S02]  /*10a60*/  @!P3 FMUL R74, R74, 16777216 ;  /* 0x4b8000004a4ab820 */ /* 0x000fe40000400000 */
[----:B------:R-:W-:Y:S02]  /*10a70*/  @!P3 FMUL R61, R61, 16777216 ;  /* 0x4b8000003d3db820 */ /* 0x000fe40000400000 */
[----:B------:R-:W-:Y:S02]  /*10a80*/  @!P3 FMUL R65, R65, 16777216 ;  /* 0x4b8000004141b820 */ /* 0x000fe40000400000 */
[----:B------:R-:W-:-:S02]  /*10a90*/  @!P3 FMUL R135, R135, 16777216 ;  /* 0x4b8000008787b820 */ /* 0x000fc40000400000 */
        /* <DEDUP_REMOVED lines=10> */
[----:B------:R-:W-:Y:S01]  /*10b40*/  @!P3 FMUL R21, R21, 16777216 ;  /* 0x4b8000001515b820 */ /* 0x000fe20000400000 */
[----:B------:R-:W-:Y:S01]  /*10b50*/  FSETP.GEU.AND P3, PT, |R71|, 1.175494350822287508e-38, PT ;  /* 0x008000004700780b */ /* 0x000fe20003f6e200 */
        /* <DEDUP_REMOVED lines=34> */
[----:B------:R-:W-:Y:S01]  /*10d80*/  @!P3 FMUL R132, R132, 16777216 ;  /* 0x4b8000008484b820 */ /* 0x000fe20000400000 */
[----:B------:R-:W-:Y:S01]  /*10d90*/  FSETP.GEU.AND P3, PT, |R136|, 1.175494350822287508e-38, PT ;  /* 0x008000008800780b */ /* 0x000fe20003f6e200 */
[----:B------:R-:W-:Y:S01]  /*10da0*/  @P1 FMUL R134, R134, 0.25 ;  /* 0x3e80000086861820 */ /* 0x000fe20000400000 */
[----:B------:R-:W-:Y:S01]  /*10db0*/  FSETP.GT.AND P2, PT, |R26|, 8.50705917302346158658e+37, PT ;  /* 0x7e8000001a00780b */ /* 0x000fe20003f44200 */
        /* <DEDUP_REMOVED lines=69> */
[----:B------:R-:W-:Y:S02]  /*11210*/  FSETP.GEU.AND P3, PT, |R20|, 1.175494350822287508e-38, PT ;  /* 0x008000001400780b */ /* 0x000fe40003f6e200 */
[----:B------:R-:W-:Y:S02]  /*11220*/  IADD3 R67, R38, -0x3f3504f3, RZ ;  /* 0xc0cafb0d26437810 */ /* 0x000fe40007ffe0ff */
[----:B------:R-:W-:Y:S01]  /*11230*/  IADD3 R43, R40, -0x3f3504f3, RZ ;  /* 0xc0cafb0d282b7810 */ /* 0x000fe20007ffe0ff */
[----:B------:R-:W-:Y:S01]  /*11240*/  @P1 FMUL R15, R15, 0.25 ;  /* 0x3e8000000f0f1820 */ /* 0x000fe20000400000 */
[----:B------:R-:W-:Y:S01]  /*11250*/  LOP3.LUT R67, R67, 0xff800000, RZ, 0xc0, !PT ;  /* 0xff80000043437812 */ /* 0x000fe200078ec0ff */
[----:B------:R-:W-:Y:S01]  /*11260*/  @P1 FMUL R14, R14, 0.25 ;  /* 0x3e8000000e0e1820 */ /* 0x000fe20000400000 */
[----:B------:R-:W-:Y:S01]  /*11270*/  LOP3.LUT R43, R43, 0xff800000, RZ, 0xc0, !PT ;  /* 0xff8000002b2b7812 */ /* 0x000fe200078ec0ff */
        /* <DEDUP_REMOVED lines=15> */
[----:B------:R-:W-:Y:S01]  /*11370*/  @P1 FMUL R110, R110, 0.25 ;  /* 0x3e8000006e6e1820 */ /* 0x000fe20000400000 */
[----:B------:R-:W0:Y:S01]  /*11380*/  I2F R51, R67 ;  /* 0x0000004300337306 */ /* 0x000e220000201400 */
[----:B------:R-:W-:Y:S02]  /*11390*/  @!P3 FMUL R20, R20, 16777216 ;  /* 0x4b8000001414b820 */ /* 0x000fe40000400000 */
[----:B------:R-:W-:Y:S02]  /*113a0*/  @!P3 FMUL R15, R15, 16777216 ;  /* 0x4b8000000f0fb820 */ /* 0x000fe40000400000 */
[----:B------:R-:W-:Y:S02]  /*113b0*/  @!P3 FMUL R14, R14, 16777216 ;  /* 0x4b8000000e0eb820 */ /* 0x000fe40000400000 */
[----:B------:R-:W-:Y:S01]  /*113c0*/  @!P3 FMUL R179, R179, 16777216 ;  /* 0x4b800000b3b3b820 */ /* 0x000fe20000400000 */
[----:B------:R-:W1:Y:S01]  /*113d0*/  I2F R53, R43 ;  /* 0x0000002b00357306 */ /* 0x000e620000201400 */
        /* <DEDUP_REMOVED lines=13> */
[C---:B------:R-:W-:Y:S01]  /*114b0*/  FSETP.GEU.AND P3, PT, |R18|.reuse, 1.175494350822287508e-38, PT ;  /* 0x008000001200780b */ /* 0x040fe20003f6e200 */
        /* <DEDUP_REMOVED lines=18> */
[----:B------:R-:W-:Y:S01]  /*115e0*/  @!P3 FMUL R18, R18, 16777216 ;  /* 0x4b8000001212b820 */ /* 0x000fe20000400000 */
[----:B------:R-:W-:Y:S01]  /*115f0*/  FSETP.GT.AND P2, PT, |R5|, 8.50705917302346158658e+37, PT ;  /* 0x7e8000000500780b */ /* 0x000fe20003f44200 */
        /* <DEDUP_REMOVED lines=17> */
[----:B0-----:R-:W-:Y:S02]  /*11710*/  FFMA.FTZ R50, R51, 1.1920928955078125e-07, R50 ;  /* 0x3400000033327823 */ /* 0x001fe40000010032 */
[----:B-1----:R-:W-:Y:S02]  /*11720*/  FFMA.FTZ R51, R53, 1.1920928955078125e-07, R34 ;  /* 0x3400000035337823 */ /* 0x002fe40000010022 */
[----:B------:R-:W0:Y:S01]  /*11730*/  MUFU.RCP R34, R59 ;  /* 0x0000003b00227308 */ /* 0x000e220000001000 */
[----:B------:R-:W-:Y:S01]  /*11740*/  @P1 FMUL R7, R7, 0.25 ;  /* 0x3e80000007071820 */ /* 0x000fe20000400000 */
[----:B------:R-:W-:-:S06]  /*11750*/  IADD3 R44, R41, -0x3f3504f3, RZ ;  /* 0xc0cafb0d292c7810 */ /* 0x000fcc0007ffe0ff */
[----:B------:R-:W1:Y:S01]  /*11760*/  MUFU.RCP R18, R18 ;  /* 0x0000001200127308 */ /* 0x000e620000001000 */
[----:B------:R-:W-:Y:S01]  /*11770*/  IADD3 R47, R42, -0x3f3504f3, RZ ;  /* 0xc0cafb0d2a2f7810 */ /* 0x000fe20007ffe0ff */
[----:B------:R-:W-:Y:S01]  /*11780*/  @!P3 FMUL R7, R7, 16777216 ;  /* 0x4b8000000707b820 */ /* 0x000fe20000400000 */
[----:B------:R-:W-:Y:S01]  /*11790*/  IADD3 R49, R8, -0x3f3504f3, RZ ;  /* 0xc0cafb0d08317810 */ /* 0x000fe20007ffe0ff */
[----:B------:R-:W-:Y:S01]  /*117a0*/  @P2 FMUL R5, R5, 0.25 ;  /* 0x3e80000005052820 */ /* 0x000fe20000400000 */
[----:B------:R-:W-:Y:S02]  /*117b0*/  LOP3.LUT R44, R44, 0xff800000, RZ, 0xc0, !PT ;  /* 0xff8000002c2c7812 */ /* 0x000fe400078ec0ff */
[----:B------:R-:W-:Y:S01]  /*117c0*/  LOP3.LUT R47, R47, 0xff800000, RZ, 0xc0, !PT ;  /* 0xff8000002f2f7812 */ /* 0x000fe200078ec0ff */
[----:B------:R-:W-:Y:S01]  /*117d0*/  @!P4 FMUL R5, R5, 16777216 ;  /* 0x4b8000000505c820 */ /* 0x000fe20000400000 */
[----:B------:R-:W-:Y:S01]  /*117e0*/  LOP3.LUT R49, R49, 0xff800000, RZ, 0xc0, !PT ;  /* 0xff80000031317812 */ /* 0x000fe200078ec0ff */
[----:B------:R-:W2:Y:S01]  /*117f0*/  I2F R52, R44 ;  /* 0x0000002c00347306 */ /* 0x000ea20000201400 */
[----:B0-----:R-:W-:-:S02]  /*11800*/  FMUL R57, R34, R63 ;  /* 0x0000003f22397220 */ /* 0x001fc40000400000 */
[C---:B------:R-:W-:Y:S02]  /*11810*/  FMUL R69, R34.reuse, R21 ;  /* 0x0000001522457220 */ /* 0x040fe40000400000 */
[----:B------:R-:W-:Y:S02]  /*11820*/  FMUL R63, R34, R27 ;  /* 0x0000001b223f7220 */ /* 0x000fe40000400000 */
[----:B-1----:R-:W-:Y:S01]  /*11830*/  FMUL R27, R18, R13 ;  /* 0x0000000d121b7220 */ /* 0x002fe20000400000 */
[----:B------:R-:W0:Y:S01]  /*11840*/  I2F R55, R47 ;  /* 0x0000002f00377306 */ /* 0x000e220000201400 */
[----:B------:R-:W-:-:S07]  /*11850*/  IMAD R9, R161, 0x2000, R3 ;  /* 0x00002000a1097824 */ /* 0x000fce00078e0203 */
[----:B------:R-:W1:Y:S08]  /*11860*/  MUFU.RCP R21, R71 ;  /* 0x0000004700157308 */ /* 0x000e700000001000 */
[----:B------:R-:W3:Y:S01]  /*11870*/  MUFU.RCP R7, R7 ;  /* 0x0000000700077308 */ /* 0x000ee20000001000 */
[----:B------:R-:W-:-:S07]  /*11880*/  @P1 FMUL R11, R11, 0.25 ;  /* 0x3e8000000b0b1820 */ /* 0x000fce0000400000 */
[----:B------:R-:W4:Y:S08]  /*11890*/  I2F R56, R49 ;  /* 0x0000003100387306 */ /* 0x000f300000201400 */
[----:B------:R-:W0:Y:S01]  /*118a0*/  MUFU.RCP R20, R20 ;  /* 0x0000001400147308 */ /* 0x000e220000001000 */
[----:B------:R-:W-:-:S07]  /*118b0*/  LOP3.LUT R9, R9, 0xc7f0, RZ, 0xc0, !PT ;  /* 0x0000c7f009097812 */ /* 0x000fce00078ec0ff */
[----:B------:R-:W0:Y:S01]  /*118c0*/  MUFU.RCP R26, R26 ;  /* 0x0000001a001a7308 */ /* 0x000e220000001000 */
[----:B------:R-:W-:-:S07]  /*118d0*/  @P1 FMUL R10, R10, 0.25 ;  /* 0x3e8000000a0a1820 */ /* 0x000fce0000400000 */
[----:B------:R-:W0:Y:S01]  /*118e0*/  MUFU.RCP R13, R5 ;  /* 0x00000005000d7308 */ /* 0x000e220000001000 */
[----:B------:R-:W-:Y:S02]  /*118f0*/  @P1 FMUL R91, R91, 0.25 ;  /* 0x3e8000005b5b1820 */ /* 0x000fe40000400000 */
[----:B------:R-:W-:Y:S02]  /*11900*/  @P2 FMUL R4, R4, 0.25 ;  /* 0x3e80000004042820 */ /* 0x000fe40000400000 */
[----:B------:R-:W-:Y:S01]  /*11910*/  @P2 FMUL R100, R100, 0.25 ;  /* 0x3e80000064642820 */ /* 0x000fe20000400000 */
[----:B------:R-:W-:Y:S01]  /*11920*/  FSEL R247, RZ, -23, P6 ;  /* 0xc1b80000fff77808 */ /* 0x000fe20003000000 */
[----:B------:R-:W-:Y:S02]  /*11930*/  @P1 FMUL R99, R99, 0.25 ;  /* 0x3e80000063631820 */ /* 0x000fe40000400000 */
[----:B------:R-:W-:Y:S02]  /*11940*/  @P2 FMUL R96, R96, 0.25 ;  /* 0x3e80000060602820 */ /* 0x000fe40000400000 */
[----:B------:R-:W-:-:S02]  /*11950*/  @P2 FMUL R92, R92, 0.25 ;  /* 0x3e8000005c5c2820 */ /* 0x000fc40000400000 */
[----:B------:R-:W-:Y:S02]  /*11960*/  @P2 FMUL R88, R88, 0.25 ;  /* 0x3e80000058582820 */ /* 0x000fe40000400000 */
[----:B------:R-:W-:Y:S02]  /*11970*/  @P2 FMUL R84, R84, 0.25 ;  /* 0x3e80000054542820 */ /* 0x000fe40000400000 */
[----:B------:R-:W-:Y:S02]  /*11980*/  @P2 FMUL R80, R80, 0.25 ;  /* 0x3e80000050502820 */ /* 0x000fe40000400000 */
[----:B------:R-:W-:Y:S01]  /*11990*/  @P2 FMUL R76, R76, 0.25 ;  /* 0x3e8000004c4c2820 */ /* 0x000fe20000400000 */
[----:B------:R-:W-:Y:S01]  /*119a0*/  LOP3.LUT R3, R3, 0x70, RZ, 0xc0, !PT ;  /* 0x0000007003037812 */ /* 0x000fe200078ec0ff */
[----:B------:R-:W-:Y:S01]  /*119b0*/  @P1 FMUL R94, R94, 0.25 ;  /* 0x3e8000005e5e1820 */ /* 0x000fe20000400000 */
[----:B------:R-:W-:Y:S01]  /*119c0*/  LOP3.LUT R9, R9, 0x20, R58, 0x78, !PT ;  /* 0x0000002009097812 */ /* 0x000fe200078e783a */
[----:B------:R-:W-:-:S02]  /*119d0*/  @!P3 FMUL R11, R11, 16777216 ;  /* 0x4b8000000b0bb820 */ /* 0x000fc40000400000 */
[----:B------:R-:W-:Y:S02]  /*119e0*/  @P1 FMUL R87, R87, 0.25 ;  /* 0x3e80000057571820 */ /* 0x000fe40000400000 */
[----:B------:R-:W-:Y:S02]  /*119f0*/  @P1 FMUL R83, R83, 0.25 ;  /* 0x3e80000053531820 */ /* 0x000fe40000400000 */
[----:B------:R-:W-:Y:S02]  /*11a00*/  @!P3 FMUL R10, R10, 16777216 ;  /* 0x4b8000000a0ab820 */ /* 0x000fe40000400000 */
[----:B------:R-:W-:Y:S02]  /*11a10*/  FMUL R58, R34, R66 ;  /* 0x00000042223a7220 */ /* 0x000fe40000400000 */
        /* <DEDUP_REMOVED lines=12> */
[----:B--2---:R-:W-:Y:S02]  /*11ae0*/  FFMA.FTZ R241, R52, 1.1920928955078125e-07, R241 ;  /* 0x3400000034f17823 */ /* 0x004fe400000100f1 */
[----:B------:R-:W-:-:S02]  /*11af0*/  FMUL R53, R34, R61 ;  /* 0x0000003d22357220 */ /* 0x000fc40000400000 */
[----:B------:R-:W-:Y:S02]  /*11b00*/  FMUL R66, R34, R23 ;  /* 0x0000001722427220 */ /* 0x000fe40000400000 */
[----:B------:R-:W-:Y:S02]  /*11b10*/  @!P3 FMUL R99, R99, 16777216 ;  /* 0x4b8000006363b820 */ /* 0x000fe40000400000 */
[----:B------:R-:W-:Y:S02]  /*11b20*/  @!P4 FMUL R96, R96, 16777216 ;  /* 0x4b8000006060c820 */ /* 0x000fe40000400000 */
[----:B------:R-:W-:Y:S02]  /*11b30*/  @!P4 FMUL R92, R92, 16777216 ;  /* 0x4b8000005c5cc820 */ /* 0x000fe40000400000 */
[----:B------:R-:W-:Y:S02]  /*11b40*/  @!P4 FMUL R88, R88, 16777216 ;  /* 0x4b8000005858c820 */ /* 0x000fe40000400000 */
[----:B------:R-:W-:-:S02]  /*11b50*/  @!P4 FMUL R84, R84, 16777216 ;  /* 0x4b8000005454c820 */ /* 0x000fc40000400000 */
[----:B------:R-:W-:Y:S02]  /*11b60*/  @!P4 FMUL R80, R80, 16777216 ;  /* 0x4b8000005050c820 */ /* 0x000fe40000400000 */
[----:B------:R-:W-:Y:S01]  /*11b70*/  @!P4 FMUL R76, R76, 16777216 ;  /* 0x4b8000004c4cc820 */ /* 0x000fe20000400000 */
[----:B------:R-:W-:Y:S01]  /*11b80*/  IADD3 R3, R3, R60, RZ ;  /* 0x0000003c03037210 */ /* 0x000fe20007ffe0ff */
[----:B0-----:R-:W-:Y:S02]  /*11b90*/  FFMA.FTZ R242, R55, 1.1920928955078125e-07, R242 ;  /* 0x3400000037f27823 */ /* 0x001fe400000100f2 */
[C---:B------:R-:W-:Y:S02]  /*11ba0*/  FMUL R52, R34.reuse, R75 ;  /* 0x0000004b22347220 */ /* 0x040fe40000400000 */
[C---:B------:R-:W-:Y:S02]  /*11bb0*/  FMUL R54, R34.reuse, R74 ;  /* 0x0000004a22367220 */ /* 0x040fe40000400000 */
[----:B------:R-:W-:-:S02]  /*11bc0*/  FMUL R61, R34, R29 ;  /* 0x0000001d223d7220 */ /* 0x000fc40000400000 */
[----:B-1----:R-:W-:Y:S02]  /*11bd0*/  FMUL R68, R21, R73 ;  /* 0x0000004915447220 */ /* 0x002fe40000400000 */
[----:B------:R-:W-:Y:S02]  /*11be0*/  @!P3 FMUL R94, R94, 16777216 ;  /* 0x4b8000005e5eb820 */ /* 0x000fe40000400000 */
[----:B---3--:R-:W-:Y:S02]  /*11bf0*/  FMUL R23, R7, R11 ;  /* 0x0000000b07177220 */ /* 0x008fe40000400000 */
[----:B----4-:R-:W-:Y:S02]  /*11c00*/  FFMA.FTZ R247, R56, 1.1920928955078125e-07, R247 ;  /* 0x3400000038f77823 */ /* 0x010fe400000100f7 */
        /* <DEDUP_REMOVED lines=16> */
[----:B------:R-:W-:Y:S02]  /*11d10*/  FMUL R132, R21, R132 ;  /* 0x0000008415847220 */ /* 0x000fe40000400000 */
[C---:B------:R-:W-:Y:S02]  /*11d20*/  FMUL R35, R20.reuse, R15 ;  /* 0x0000000f14237220 */ /* 0x040fe40000400000 */
[----:B------:R-:W-:Y:S02]  /*11d30*/  FMUL R29, R20, R122 ;  /* 0x0000007a141d7220 */ /* 0x000fe40000400000 */
[----:B------:R-:W-:-:S02]  /*11d40*/  @!P3 FMUL R87, R87, 16777216 ;  /* 0x4b8000005757b820 */ /* 0x000fc40000400000 */
[----:B------:R-:W-:Y:S02]  /*11d50*/  @!P3 FMUL R83, R83, 16777216 ;  /* 0x4b8000005353b820 */ /* 0x000fe40000400000 */
[----:B------:R-:W-:Y:S02]  /*11d60*/  FMUL R11, R7, R10 ;  /* 0x0000000a070b7220 */ /* 0x000fe40000400000 */
[C---:B------:R-:W-:Y:S02]  /*11d70*/  FMUL R56, R34.reuse, R135 ;  /* 0x0000008722387220 */ /* 0x040fe40000400000 */
[C---:B------:R-:W-:Y:S02]  /*11d80*/  FMUL R60, R34.reuse, R32 ;  /* 0x00000020223c7220 */ /* 0x040fe40000400000 */
[C---:B------:R-:W-:Y:S02]  /*11d90*/  FMUL R62, R34.reuse, R30 ;  /* 0x0000001e223e7220 */ /* 0x040fe40000400000 */
[----:B------:R-:W-:-:S02]  /*11da0*/  FMUL R64, R34, R25 ;  /* 0x0000001922407220 */ /* 0x000fc40000400000 */
[----:B------:R-:W-:Y:S02]  /*11db0*/  FMUL R65, R34, R22 ;  /* 0x0000001622417220 */ /* 0x000fe40000400000 */
[C---:B------:R-:W-:Y:S02]  /*11dc0*/  FMUL R149, R26.reuse, R17 ;  /* 0x000000111a957220 */ /* 0x040fe40000400000 */
[----:B------:R-:W-:Y:S02]  /*11dd0*/  FMUL R150, R26, R6 ;  /* 0x000000061a967220 */ /* 0x000fe40000400000 */
[----:B------:R-:W-:Y:S02]  /*11de0*/  FMUL R122, R20, R119 ;  /* 0x00000077147a7220 */ /* 0x000fe40000400000 */
        /* <DEDUP_REMOVED lines=9> */
[----:B------:R-:W-:Y:S02]  /*11e80*/  FMUL R21, R7, R91 ;  /* 0x0000005b07157220 */ /* 0x000fe40000400000 */
[C---:B------:R-:W-:Y:S02]  /*11e90*/  FMUL R10, R13.reuse, R4 ;  /* 0x000000040d0a7220 */ /* 0x040fe40000400000 */
[----:B------:R-:W-:Y:S02]  /*11ea0*/  FMUL R15, R13, R100 ;  /* 0x000000640d0f7220 */ /* 0x000fe40000400000 */
[C---:B------:R-:W-:Y:S02]  /*11eb0*/  FMUL R34, R20.reuse, R147 ;  /* 0x0000009314227220 */ /* 0x040fe40000400000 */
[----:B------:R-:W-:-:S02]  /*11ec0*/  FMUL R33, R20, R123 ;  /* 0x0000007b14217220 */ /* 0x000fc40000400000 */
[----:B------:R-:W-:Y:S02]  /*11ed0*/  FMUL R119, R18, R128 ;  /* 0x0000008012777220 */ /* 0x000fe40000400000 */
[----:B------:R-:W-:Y:S02]  /*11ee0*/  FMUL R22, R7, R99 ;  /* 0x0000006307167220 */ /* 0x000fe40000400000 */
        /* <DEDUP_REMOVED lines=19> */
[----:B------:R-:W-:Y:S02]  /*12020*/  FMUL R159, R26, R192 ;  /* 0x000000c01a9f7220 */ /* 0x000fe40000400000 */
        /* <DEDUP_REMOVED lines=36> */
[----:B------:R-:W-:Y:S01]  /*12270*/  FMUL R83, R7, R78 ;  /* 0x0000004e07537220 */ /* 0x000fe20000400000 */
[----:B------:R-:W-:Y:S01]  /*12280*/  F2FP.PACK_AB R7, R10, R15 ;  /* 0x0000000f0a07723e */ /* 0x000fe200000000ff */
[----:B------:R-:W-:Y:S01]  /*12290*/  IMAD R10, R240, 0x800, R19 ;  /* 0x00000800f00a7824 */ /* 0x000fe200078e0213 */
[----:B------:R-:W-:Y:S01]  /*122a0*/  F2FP.PACK_AB R4, R4, R91 ;  /* 0x0000005b0404723e */ /* 0x000fe200000000ff */
[----:B------:R-:W0:Y:S01]  /*122b0*/  MUFU.RCP R153, R136 ;  /* 0x0000008800997308 */ /* 0x000e220000001000 */
[----:B------:R-:W-:-:S02]  /*122c0*/  F2FP.PACK_AB R5, R5, R84 ;  /* 0x000000540505723e */ /* 0x000fc400000000ff */
[----:B------:R-:W-:Y:S01]  /*122d0*/  F2FP.PACK_AB R6, R6, R17 ;  /* 0x000000110606723e */ /* 0x000fe200000000ff */
[----:B------:R-:W-:Y:S01]  /*122e0*/  @P2 FMUL R16, R16, 0.25 ;  /* 0x3e80000010102820 */ /* 0x000fe20000400000 */
[----:B------:R-:W-:-:S03]  /*122f0*/  F2FP.PACK_AB R24, R24, R109 ;  /* 0x0000006d1818723e */ /* 0x000fc600000000ff */
[----:B------:R1:W-:Y:S01]  /*12300*/  STS.128 [R10], R4 ;  /* 0x000000040a007388 */ /* 0x0003e20000000c00 */
[----:B------:R-:W-:Y:S02]  /*12310*/  F2FP.PACK_AB R25, R25, R128 ;  /* 0x000000801919723e */ /* 0x000fe400000000ff */
[----:B------:R-:W-:Y:S02]  /*12320*/  F2FP.PACK_AB R26, R26, R129 ;  /* 0x000000811a1a723e */ /* 0x000fe400000000ff */
[----:B------:R-:W-:Y:S01]  /*12330*/  F2FP.PACK_AB R27, R27, R114 ;  /* 0x000000721b1b723e */ /* 0x000fe200000000ff */
[----:B------:R-:W-:Y:S01]  /*12340*/  @!P4 FMUL R16, R16, 16777216 ;  /* 0x4b8000001010c820 */ /* 0x000fe20000400000 */
[----:B-1----:R-:W-:Y:S02]  /*12350*/  F2FP.PACK_AB R4, R112, R113 ;  /* 0x000000717004723e */ /* 0x002fe400000000ff */
[----:B------:R-:W-:Y:S02]  /*12360*/  F2FP.PACK_AB R5, R120, R117 ;  /* 0x000000757805723e */ /* 0x000fe400000000ff */
[----:B------:R-:W-:-:S02]  /*12370*/  F2FP.PACK_AB R6, R144, R119 ;  /* 0x000000779006723e */ /* 0x000fc400000000ff */
[----:B------:R-:W-:Y:S01]  /*12380*/  F2FP.PACK_AB R7, R110, R115 ;  /* 0x000000736e07723e */ /* 0x000fe200000000ff */
[----:B------:R1:W-:Y:S04]  /*12390*/  STS.128 [R10+0x500], R24 ;  /* 0x000500180a007388 */ /* 0x0003e80000000c00 */
[----:B------:R2:W-:Y:S01]  /*123a0*/  STS.128 [R10+0x100], R4 ;  /* 0x000100040a007388 */ /* 0x0005e20000000c00 */
[----:B------:R-:W-:Y:S01]  /*123b0*/  FMUL R15, R13, R16 ;  /* 0x000000100d0f7220 */ /* 0x000fe20000400000 */
[----:B------:R-:W-:Y:S01]  /*123c0*/  IADD3 R67, R38, -R67, RZ ;  /* 0x8000004326437210 */ /* 0x000fe20007ffe0ff */
[C---:B0-----:R-:W-:Y:S01]  /*123d0*/  FMUL R134, R153.reuse, R134 ;  /* 0x0000008699867220 */ /* 0x041fe20000400000 */
[----:B------:R-:W-:Y:S01]  /*123e0*/  F2FP.PACK_AB R16, R82, R83 ;  /* 0x000000535210723e */ /* 0x000fe200000000ff */
[C---:B------:R-:W-:Y:S01]  /*123f0*/  FMUL R137, R153.reuse, R137 ;  /* 0x0000008999897220 */ /* 0x040fe20000400000 */
[----:B------:R-:W-:Y:S01]  /*12400*/  F2FP.PACK_AB R17, R90, R87 ;  /* 0x000000575a11723e */ /* 0x000fe200000000ff */
[C---:B------:R-:W-:Y:S01]  /*12410*/  FMUL R135, R153.reuse, R199 ;  /* 0x000000c799877220 */ /* 0x040fe20000400000 */
[----:B------:R-:W-:Y:S01]  /*12420*/  F2FP.PACK_AB R18, R18, R99 ;  /* 0x000000631212723e */ /* 0x000fe200000000ff */
[----:B------:R-:W-:-:S02]  /*12430*/  FMUL R138, R153, R198 ;  /* 0x000000c6998a7220 */ /* 0x000fc40000400000 */
[----:B-1----:R-:W-:Y:S01]  /*12440*/  IMAD.MOV.U32 R25, RZ, RZ, 0x3dc6b27f ;  /* 0x3dc6b27fff197424 */ /* 0x002fe200078e00ff */
[----:B--2---:R-:W-:Y:S02]  /*12450*/  F2FP.PACK_AB R4, R201, R158 ;  /* 0x0000009ec904723e */ /* 0x004fe400000000ff */
[----:B------:R-:W-:Y:S02]  /*12460*/  F2FP.PACK_AB R5, R217, R156 ;  /* 0x0000009cd905723e */ /* 0x000fe400000000ff */
[----:B------:R-:W-:Y:S02]  /*12470*/  F2FP.PACK_AB R6, R205, R154 ;  /* 0x0000009acd06723e */ /* 0x000fe400000000ff */
[----:B------:R-:W-:Y:S01]  /*12480*/  F2FP.PACK_AB R7, R149, R152 ;  /* 0x000000989507723e */ /* 0x000fe200000000ff */
[----:B------:R-:W-:Y:S01]  /*12490*/  FMUL R136, R153, R207 ;  /* 0x000000cf99887220 */ /* 0x000fe20000400000 */
[----:B------:R-:W-:Y:S01]  /*124a0*/  F2FP.PACK_AB R19, R11, R102 ;  /* 0x000000660b13723e */ /* 0x000fe200000000ff */
[----:B------:R-:W-:-:S02]  /*124b0*/  FMUL R141, R153, R206 ;  /* 0x000000ce998d7220 */ /* 0x000fc40000400000 */
[C---:B------:R-:W-:Y:S01]  /*124c0*/  FMUL R139, R153.reuse, R215 ;  /* 0x000000d7998b7220 */ /* 0x040fe20000400000 */
[----:B------:R0:W-:Y:S01]  /*124d0*/  STS.128 [R10+0x600], R4 ;  /* 0x000600040a007388 */ /* 0x0001e20000000c00 */
        /* <DEDUP_REMOVED lines=9> */
[----:B0-----:R-:W-:Y:S01]  /*12570*/  FFMA.FTZ R5, R70, R25, -0.16845393180847167969 ;  /* 0xbe2c7f3046057423 */ /* 0x001fe20000010019 */
[----:B------:R0:W-:Y:S01]  /*12580*/  STS.128 [R10+0x80], R16 ;  /* 0x000080100a007388 */ /* 0x0001e20000000c00 */
[----:B------:R-:W-:-:S02]  /*12590*/  FADD R24, R67, -1 ;  /* 0xbf80000043187421 */ /* 0x000fc40000000000 */
[----:B------:R-:W-:Y:S02]  /*125a0*/  FFMA.FTZ R7, R70, R5, 0.1716887056827545166 ;  /* 0x3e2fcf2a46077423 */ /* 0x000fe40000010005 */
[----:B------:R-:W-:Y:S02]  /*125b0*/  FFMA.FTZ R11, R24, R25, -0.16845393180847167969 ;  /* 0xbe2c7f30180b7423 */ /* 0x000fe40000010019 */
[----:B------:R-:W-:Y:S02]  /*125c0*/  FFMA.FTZ R7, R70, R7, -0.17900948226451873779 ;  /* 0xbe374e4346077423 */ /* 0x000fe40000010007 */
[----:B------:R-:W-:Y:S01]  /*125d0*/  IMAD.IADD R43, R40, 0x1, -R43 ;  /* 0x00000001282b7824 */ /* 0x000fe200078e0a2b */
[----:B0-----:R-:W-:Y:S02]  /*125e0*/  F2FP.PACK_AB R16, R202, R153 ;  /* 0x00000099ca10723e */ /* 0x001fe400000000ff */
[----:B------:R-:W-:Y:S02]  /*125f0*/  F2FP.PACK_AB R17, R218, R143 ;  /* 0x0000008fda11723e */ /* 0x000fe400000000ff */
[----:B------:R-:W-:-:S02]  /*12600*/  F2FP.PACK_AB R18, R141, R142 ;  /* 0x0000008e8d12723e */ /* 0x000fc400000000ff */
[----:B------:R-:W-:Y:S02]  /*12610*/  F2FP.PACK_AB R19, R137, R138 ;  /* 0x0000008a8913723e */ /* 0x000fe400000000ff */
[----:B------:R-:W-:-:S03]  /*12620*/  F2FP.PACK_AB R4, R126, R133 ;  /* 0x000000857e04723e */ /* 0x000fc600000000ff */
[----:B------:R0:W-:Y:S01]  /*12630*/  STS.128 [R10+0x280], R16 ;  /* 0x000280100a007388 */ /* 0x0001e20000000c00 */
[----:B------:R-:W-:Y:S02]  /*12640*/  F2FP.PACK_AB R5, R106, R125 ;  /* 0x0000007d6a05723e */ /* 0x000fe400000000ff */
[----:B------:R-:W-:Y:S01]  /*12650*/  F2FP.PACK_AB R6, R74, R75 ;  /* 0x0000004b4a06723e */ /* 0x000fe200000000ff */
[----:B------:R-:W-:Y:S02]  /*12660*/  FADD R43, R43, -1 ;  /* 0xbf8000002b2b7421 */ /* 0x000fe40000000000 */
[----:B0-----:R-:W-:Y:S02]  /*12670*/  FFMA.FTZ R17, R24, R11, 0.1716887056827545166 ;  /* 0x3e2fcf2a18117423 */ /* 0x001fe4000001000b */
[----:B------:R-:W-:Y:S01]  /*12680*/  FFMA.FTZ R11, R70, R7, 0.20512372255325317383 ;  /* 0x3e520bf4460b7423 */ /* 0x000fe20000010007 */
[----:B------:R-:W-:-:S05]  /*12690*/  F2FP.PACK_AB R7, R68, R71 ;  /* 0x000000474407723e */ /* 0x000fca00000000ff */
[----:B------:R0:W-:Y:S01]  /*126a0*/  STS.128 [R10+0x700], R4 ;  /* 0x000700040a007388 */ /* 0x0001e20000000c00 */
[----:B------:R-:W-:Y:S02]  /*126b0*/  IMAD.IADD R47, R42, 0x1, -R47 ;  /* 0x000000012a2f7824 */ /* 0x000fe400078e0a2f */
[----:B------:R-:W-:Y:S02]  /*126c0*/  @P2 FMUL R101, R101, 0.25 ;  /* 0x3e80000065652820 */ /* 0x000fe40000400000 */
[----:B------:R-:W-:Y:S02]  /*126d0*/  @P2 FMUL R97, R97, 0.25 ;  /* 0x3e80000061612820 */ /* 0x000fe40000400000 */
[----:B------:R-:W-:Y:S02]  /*126e0*/  @P2 FMUL R93, R93, 0.25 ;  /* 0x3e8000005d5d2820 */ /* 0x000fe40000400000 */
[----:B0-----:R-:W-:-:S04]  /*126f0*/  FFMA.FTZ R4, R43, R25, -0.16845393180847167969 ;  /* 0xbe2c7f302b047423 */ /* 0x001fc80000010019 */
[----:B------:R-:W-:Y:S02]  /*12700*/  FFMA.FTZ R4, R43, R4, 0.1716887056827545166 ;  /* 0x3e2fcf2a2b047423 */ /* 0x000fe40000010004 */
[----:B------:R-:W-:Y:S02]  /*12710*/  @P2 FMUL R89, R89, 0.25 ;  /* 0x3e80000059592820 */ /* 0x000fe40000400000 */
[----:B------:R-:W-:Y:S02]  /*12720*/  FFMA.FTZ R4, R43, R4, -0.17900948226451873779 ;  /* 0xbe374e432b047423 */ /* 0x000fe40000010004 */
[----:B------:R-:W-:Y:S02]  /*12730*/  @P2 FMUL R85, R85, 0.25 ;  /* 0x3e80000055552820 */ /* 0x000fe40000400000 */
[----:B------:R-:W-:Y:S02]  /*12740*/  @P2 FMUL R81, R81, 0.25 ;  /* 0x3e80000051512820 */ /* 0x000fe40000400000 */
[----:B------:R-:W-:-:S02]  /*12750*/  @P2 FMUL R77, R77, 0.25 ;  /* 0x3e8000004d4d2820 */ /* 0x000fc40000400000 */
[----:B------:R-:W-:Y:S02]  /*12760*/  FADD R47, R47, -1 ;  /* 0xbf8000002f2f7421 */ /* 0x000fe40000000000 */
[----:B------:R-:W-:Y:S02]  /*12770*/  FFMA.FTZ R4, R43, R4, 0.20512372255325317383 ;  /* 0x3e520bf42b047423 */ /* 0x000fe40000010004 */
[----:B------:R-:W-:Y:S02]  /*12780*/  @!P4 FMUL R101, R101, 16777216 ;  /* 0x4b8000006565c820 */ /* 0x000fe40000400000 */
[----:B------:R-:W-:Y:S02]  /*12790*/  @!P4 FMUL R97, R97, 16777216 ;  /* 0x4b8000006161c820 */ /* 0x000fe40000400000 */
[----:B------:R-:W-:Y:S02]  /*127a0*/  @!P4 FMUL R93, R93, 16777216 ;  /* 0x4b8000005d5dc820 */ /* 0x000fe40000400000 */
[----:B------:R-:W-:-:S02]  /*127b0*/  @!P4 FMUL R89, R89, 16777216 ;  /* 0x4b8000005959c820 */ /* 0x000fc40000400000 */
[----:B------:R-:W-:Y:S02]  /*127c0*/  @!P4 FMUL R85, R85, 16777216 ;  /* 0x4b8000005555c820 */ /* 0x000fe40000400000 */
[----:B------:R-:W-:Y:S02]  /*127d0*/  @!P4 FMUL R81, R81, 16777216 ;  /* 0x4b8000005151c820 */ /* 0x000fe40000400000 */
[----:B------:R-:W-:Y:S02]  /*127e0*/  @!P4 FMUL R77, R77, 16777216 ;  /* 0x4b8000004d4dc820 */ /* 0x000fe40000400000 */
[----:B------:R-:W-:Y:S02]  /*127f0*/  FFMA.FTZ R6, R47, R25, -0.16845393180847167969 ;  /* 0xbe2c7f302f067423 */ /* 0x000fe40000010019 */
[----:B------:R-:W-:Y:S02]  /*12800*/  FFMA.FTZ R4, R43, R4, -0.24046532809734344482 ;  /* 0xbe763c8b2b047423 */ /* 0x000fe40000010004 */
[----:B------:R-:W-:-:S02]  /*12810*/  FMUL R76, R13, R101 ;  /* 0x000000650d4c7220 */ /* 0x000fc40000400000 */
[C---:B------:R-:W-:Y:S02]  /*12820*/  FMUL R14, R13.reuse, R97 ;  /* 0x000000610d0e7220 */ /* 0x040fe40000400000 */
[C---:B------:R-:W-:Y:S02]  /*12830*/  FMUL R93, R13.reuse, R93 ;  /* 0x0000005d0d5d7220 */ /* 0x040fe40000400000 */
[C---:B------:R-:W-:Y:S02]  /*12840*/  FMUL R12, R13.reuse, R81 ;  /* 0x000000510d0c7220 */ /* 0x040fe40000400000 */
[C---:B------:R-:W-:Y:S02]  /*12850*/  FMUL R77, R13.reuse, R77 ;  /* 0x0000004d0d4d7220 */ /* 0x040fe40000400000 */
[C---:B------:R-:W-:Y:S02]  /*12860*/  FMUL R89, R13.reuse, R89 ;  /* 0x000000590d597220 */ /* 0x040fe40000400000 */
[----:B------:R-:W-:-:S02]  /*12870*/  FMUL R78, R13, R85 ;  /* 0x000000550d4e7220 */ /* 0x000fc40000400000 */
[----:B------:R-:W-:Y:S02]  /*12880*/  FFMA.FTZ R6, R47, R6, 0.1716887056827545166 ;  /* 0x3e2fcf2a2f067423 */ /* 0x000fe40000010006 */
[----:B------:R-:W-:Y:S02]  /*12890*/  FFMA.FTZ R11, R70, R11, -0.24046532809734344482 ;  /* 0xbe763c8b460b7423 */ /* 0x000fe4000001000b */
[----:B------:R-:W-:Y:S01]  /*128a0*/  FFMA.FTZ R4, R43, R4, 0.28857114911079406738 ;  /* 0x3e93bf992b047423 */ /* 0x000fe20000010004 */
[----:B------:R-:W-:Y:S01]  /*128b0*/  F2FP.PACK_AB R12, R12, R77 ;  /* 0x0000004d0c0c723e */ /* 0x000fe200000000ff */
[----:B------:R-:W-:Y:S01]  /*128c0*/  FFMA.FTZ R6, R47, R6, -0.17900948226451873779 ;  /* 0xbe374e432f067423 */ /* 0x000fe20000010006 */
[----:B------:R-:W-:Y:S02]  /*128d0*/  F2FP.PACK_AB R13, R89, R78 ;  /* 0x0000004e590d723e */ /* 0x000fe400000000ff */
[----:B------:R-:W-:Y:S02]  /*128e0*/  F2FP.PACK_AB R14, R14, R93 ;  /* 0x0000005d0e0e723e */ /* 0x000fe400000000ff */
[----:B------:R-:W-:Y:S01]  /*128f0*/  F2FP.PACK_AB R15, R15, R76 ;  /* 0x0000004c0f0f723e */ /* 0x000fe200000000ff */
[----:B------:R-:W-:Y:S01]  /*12900*/  FFMA.FTZ R11, R70, R11, 0.28857114911079406738 ;  /* 0x3e93bf99460b7423 */ /* 0x000fe2000001000b */
[----:B------:R-:W-:Y:S01]  /*12910*/  IADD3 R44, R41, -R44, RZ ;  /* 0x8000002c292c7210 */ /* 0x000fe20007ffe0ff */
[----:B------:R-:W-:-:S02]  /*12920*/  FFMA.FTZ R4, R43, R4, -0.36067417263984680176 ;  /* 0xbeb8aa492b047423 */ /* 0x000fc40000010004 */
[----:B------:R-:W-:Y:S01]  /*12930*/  FFMA.FTZ R6, R47, R6, 0.20512372255325317383 ;  /* 0x3e520bf42f067423 */ /* 0x000fe20000010006 */
[----:B------:R0:W-:Y:S01]  /*12940*/  STS.128 [R10+0x400], R12 ;  /* 0x0004000c0a007388 */ /* 0x0001e20000000c00 */
[----:B------:R-:W-:Y:S02]  /*12950*/  FFMA.FTZ R11, R70, R11, -0.36067417263984680176 ;  /* 0xbeb8aa49460b7423 */ /* 0x000fe4000001000b */
[----:B------:R-:W-:Y:S01]  /*12960*/  FFMA.FTZ R4, R43, R4, 0.48089820146560668945 ;  /* 0x3ef6384a2b047423 */ /* 0x000fe20000010004 */
[----:B------:R-:W-:Y:S01]  /*12970*/  IADD3 R46, R39, -R46, RZ ;  /* 0x8000002e272e7210 */ /* 0x000fe20007ffe0ff */
[----:B------:R-:W-:Y:S02]  /*12980*/  FADD R44, R44, -1 ;  /* 0xbf8000002c2c7421 */ /* 0x000fe40000000000 */
[----:B------:R-:W-:Y:S02]  /*12990*/  FFMA.FTZ R6, R47, R6, -0.24046532809734344482 ;  /* 0xbe763c8b2f067423 */ /* 0x000fe40000010006 */
[----:B------:R-:W-:-:S02]  /*129a0*/  FFMA.FTZ R11, R70, R11, 0.48089820146560668945 ;  /* 0x3ef6384a460b7423 */ /* 0x000fc4000001000b */
[----:B------:R-:W-:Y:S01]  /*129b0*/  FFMA.FTZ R4, R43, R4, -0.72134751081466674805 ;  /* 0xbf38aa3b2b047423 */ /* 0x000fe20000010004 */
[----:B0-----:R-:W-:Y:S02]  /*129c0*/  F2FP.PACK_AB R12, R200, R159 ;  /* 0x0000009fc80c723e */ /* 0x001fe400000000ff */
[----:B------:R-:W-:Y:S02]  /*129d0*/  F2FP.PACK_AB R13, R216, R157 ;  /* 0x0000009dd80d723e */ /* 0x000fe400000000ff */
[----:B------:R-:W-:Y:S02]  /*129e0*/  F2FP.PACK_AB R14, R204, R155 ;  /* 0x0000009bcc0e723e */ /* 0x000fe400000000ff */
[----:B------:R-:W-:Y:S01]  /*129f0*/  F2FP.PACK_AB R15, R150, R151 ;  /* 0x00000097960f723e */ /* 0x000fe200000000ff */
[----:B------:R-:W-:Y:S02]  /*12a00*/  FFMA.FTZ R17, R24, R17, -0.17900948226451873779 ;  /* 0xbe374e4318117423 */ /* 0x000fe40000010011 */
[----:B------:R-:W-:-:S02]  /*12a10*/  FFMA.FTZ R7, R44, R25, -0.16845393180847167969 ;  /* 0xbe2c7f302c077423 */ /* 0x000fc40000010019 */
[----:B------:R0:W-:Y:S01]  /*12a20*/  STS.128 [R10+0x200], R12 ;  /* 0x0002000c0a007388 */ /* 0x0001e20000000c00 */
[----:B------:R-:W-:Y:S01]  /*12a30*/  FFMA.FTZ R6, R47, R6, 0.28857114911079406738 ;  /* 0x3e93bf992f067423 */ /* 0x000fe20000010006 */
[----:B------:R-:W-:Y:S01]  /*12a40*/  ISETP.GE.U32.AND P1, PT, R37, 0x7f800000, PT ;  /* 0x7f8000002500780c */ /* 0x000fe20003f26070 */
[----:B------:R-:W-:Y:S02]  /*12a50*/  FFMA.FTZ R11, R70, R11, -0.72134751081466674805 ;  /* 0xbf38aa3b460b7423 */ /* 0x000fe4000001000b */
[----:B------:R-:W-:Y:S02]  /*12a60*/  FADD R46, R46, -1 ;  /* 0xbf8000002e2e7421 */ /* 0x000fe40000000000 */
[----:B------:R-:W-:Y:S02]  /*12a70*/  FMUL R4, R43, R4 ;  /* 0x000000042b047220 */ /* 0x000fe40000400000 */
[----:B------:R-:W-:Y:S02]  /*12a80*/  FFMA.FTZ R17, R24, R17, 0.20512372255325317383 ;  /* 0x3e520bf418117423 */ /* 0x000fe40000010011 */
[----:B------:R-:W-:Y:S01]  /*12a90*/  FFMA.FTZ R7, R44, R7, 0.1716887056827545166 ;  /* 0x3e2fcf2a2c077423 */ /* 0x000fe20000010007 */
[----:B0-----:R-:W-:-:S02]  /*12aa0*/  F2FP.PACK_AB R12, R127, R132 ;  /* 0x000000847f0c723e */ /* 0x001fc400000000ff */
[----:B------:R-:W-:Y:S02]  /*12ab0*/  F2FP.PACK_AB R13, R107, R124 ;  /* 0x0000007c6b0d723e */ /* 0x000fe400000000ff */
[----:B------:R-:W-:Y:S02]  /*12ac0*/  F2FP.PACK_AB R14, R105, R104 ;  /* 0x00000068690e723e */ /* 0x000fe400000000ff */
[----:B------:R-:W-:Y:S01]  /*12ad0*/  F2FP.PACK_AB R15, R72, R73 ;  /* 0x00000049480f723e */ /* 0x000fe200000000ff */
[----:B------:R-:W-:Y:S02]  /*12ae0*/  FFMA.FTZ R6, R47, R6, -0.36067417263984680176 ;  /* 0xbeb8aa492f067423 */ /* 0x000fe40000010006 */
[----:B------:R-:W-:Y:S02]  /*12af0*/  FMUL R11, R70, R11 ;  /* 0x0000000b460b7220 */ /* 0x000fe40000400000 */
[----:B------:R0:W-:Y:S01]  /*12b00*/  STS.128 [R10+0x300], R12 ;  /* 0x0003000c0a007388 */ /* 0x0001e20000000c00 */
[----:B------:R-:W-:-:S02]  /*12b10*/  FMUL R4, R43, R4 ;  /* 0x000000042b047220 */ /* 0x000fc40000400000 */
[----:B------:R-:W-:Y:S02]  /*12b20*/  FFMA.FTZ R19, R24, R17, -0.24046532809734344482 ;  /* 0xbe763c8b18137423 */ /* 0x000fe40000010011 */
[----:B------:R-:W-:Y:S02]  /*12b30*/  FFMA.FTZ R7, R44, R7, -0.17900948226451873779 ;  /* 0xbe374e432c077423 */ /* 0x000fe40000010007 */
[----:B------:R-:W-:Y:S02]  /*12b40*/  FFMA.FTZ R6, R47, R6, 0.48089820146560668945 ;  /* 0x3ef6384a2f067423 */ /* 0x000fe40000010006 */
[----:B------:R-:W-:Y:S02]  /*12b50*/  FMUL R11, R70, R11 ;  /* 0x0000000b460b7220 */ /* 0x000fe40000400000 */
[----:B------:R-:W-:Y:S02]  /*12b60*/  FFMA.FTZ R4, R43, 1.4426950216293334961, R4 ;  /* 0x3fb8aa3b2b047823 */ /* 0x000fe40000010004 */
[----:B0-----:R-:W-:-:S02]  /*12b70*/  FFMA.FTZ R13, R46, R25, -0.16845393180847167969 ;  /* 0xbe2c7f302e0d7423 */ /* 0x001fc40000010019 */
[----:B------:R-:W-:Y:S02]  /*12b80*/  FFMA.FTZ R19, R24, R19, 0.28857114911079406738 ;  /* 0x3e93bf9918137423 */ /* 0x000fe40000010013 */
[----:B------:R-:W-:Y:S02]  /*12b90*/  FFMA.FTZ R13, R46, R13, 0.1716887056827545166 ;  /* 0x3e2fcf2a2e0d7423 */ /* 0x000fe4000001000d */
[----:B------:R-:W-:Y:S02]  /*12ba0*/  FFMA.FTZ R7, R44, R7, 0.20512372255325317383 ;  /* 0x3e520bf42c077423 */ /* 0x000fe40000010007 */
[----:B------:R-:W-:Y:S02]  /*12bb0*/  FFMA.FTZ R6, R47, R6, -0.72134751081466674805 ;  /* 0xbf38aa3b2f067423 */ /* 0x000fe40000010006 */
[----:B------:R-:W-:Y:S02]  /*12bc0*/  IMAD.IADD R45, R36, 0x1, -R45 ;  /* 0x00000001242d7824 */ /* 0x000fe400078e0a2d */
[----:B------:R-:W-:-:S02]  /*12bd0*/  FFMA.FTZ R11, R70, 1.4426950216293334961, R11 ;  /* 0x3fb8aa3b460b7823 */ /* 0x000fc4000001000b */
[----:B------:R-:W-:Y:S02]  /*12be0*/  FFMA.FTZ R13, R46, R13, -0.17900948226451873779 ;  /* 0xbe374e432e0d7423 */ /* 0x000fe4000001000d */
[----:B------:R-:W-:Y:S01]  /*12bf0*/  FADD R51, R51, R4 ;  /* 0x0000000433337221 */ /* 0x000fe20000000000 */
[----:B------:R-:W-:Y:S01]  /*12c00*/  IADD3 R49, R8, -R49, RZ ;  /* 0x8000003108317210 */ /* 0x000fe20007ffe0ff */
[----:B------:R-:W-:Y:S02]  /*12c10*/  @P1 IMAD.MOV.U32 R4, RZ, RZ, 0x7f800000 ;  /* 0x7f800000ff041424 */ /* 0x000fe400078e00ff */
[----:B------:R-:W-:Y:S02]  /*12c20*/  FFMA.FTZ R5, R24, R19, -0.36067417263984680176 ;  /* 0xbeb8aa4918057423 */ /* 0x000fe40000010013 */
[----:B------:R-:W-:Y:S02]  /*12c30*/  FFMA.FTZ R7, R44, R7, -0.24046532809734344482 ;  /* 0xbe763c8b2c077423 */ /* 0x000fe40000010007 */
[----:B------:R-:W-:-:S02]  /*12c40*/  FMUL R6, R47, R6 ;  /* 0x000000062f067220 */ /* 0x000fc40000400000 */
[----:B------:R-:W-:Y:S02]  /*12c50*/  FADD R45, R45, -1 ;  /* 0xbf8000002d2d7421 */ /* 0x000fe40000000000 */
[----:B------:R-:W-:Y:S02]  /*12c60*/  FFMA.FTZ R13, R46, R13, 0.20512372255325317383 ;  /* 0x3e520bf42e0d7423 */ /* 0x000fe4000001000d */
[----:B------:R-:W-:Y:S02]  /*12c70*/  FADD R244, R48, R11 ;  /* 0x0000000b30f47221 */ /* 0x000fe40000000000 */
[----:B------:R-:W-:Y:S02]  /*12c80*/  @P1 FFMA.FTZ R244, R37, R4, +INF ;  /* 0x7f80000025f41423 */ /* 0x000fe40000010004 */
[----:B------:R-:W-:Y:S02]  /*12c90*/  FFMA.FTZ R5, R24, R5, 0.48089820146560668945 ;  /* 0x3ef6384a18057423 */ /* 0x000fe40000010005 */
[----:B------:R-:W-:-:S02]  /*12ca0*/  FFMA.FTZ R7, R44, R7, 0.28857114911079406738 ;  /* 0x3e93bf992c077423 */ /* 0x000fc40000010007 */
[----:B------:R-:W-:Y:S02]  /*12cb0*/  FMUL R6, R47, R6 ;  /* 0x000000062f067220 */ /* 0x000fe40000400000 */
[----:B------:R-:W-:Y:S02]  /*12cc0*/  FFMA.FTZ R4, R45, R25, -0.16845393180847167969 ;  /* 0xbe2c7f302d047423 */ /* 0x000fe40000010019 */
[----:B------:R-:W-:Y:S02]  /*12cd0*/  FADD R49, R49, -1 ;  /* 0xbf80000031317421 */ /* 0x000fe40000000000 */
[----:B------:R-:W-:Y:S02]  /*12ce0*/  FFMA.FTZ R13, R46, R13, -0.24046532809734344482 ;  /* 0xbe763c8b2e0d7423 */ /* 0x000fe4000001000d */
[----:B------:R-:W-:Y:S02]  /*12cf0*/  FFMA.FTZ R5, R24, R5, -0.72134751081466674805 ;  /* 0xbf38aa3b18057423 */ /* 0x000fe40000010005 */
[----:B------:R-:W-:-:S02]  /*12d00*/  FFMA.FTZ R7, R44, R7, -0.36067417263984680176 ;  /* 0xbeb8aa492c077423 */ /* 0x000fc40000010007 */
[----:B------:R-:W-:Y:S02]  /*12d10*/  FFMA.FTZ R47, R47, 1.4426950216293334961, R6 ;  /* 0x3fb8aa3b2f2f7823 */ /* 0x000fe40000010006 */
[----:B------:R-:W-:Y:S02]  /*12d20*/  FFMA.FTZ R4, R45, R4, 0.1716887056827545166 ;  /* 0x3e2fcf2a2d047423 */ /* 0x000fe40000010004 */
[----:B------:R-:W-:Y:S02]  /*12d30*/  FFMA.FTZ R6, R49, R25, -0.16845393180847167969 ;  /* 0xbe2c7f3031067423 */ /* 0x000fe40000010019 */
[----:B------:R-:W-:Y:S01]  /*12d40*/  FFMA.FTZ R13, R46, R13, 0.28857114911079406738 ;  /* 0x3e93bf992e0d7423 */ /* 0x000fe2000001000d */
[----:B------:R-:W-:Y:S01]  /*12d50*/  ISETP.GE.U32.AND P2, PT, R38, 0x7f800000, PT ;  /* 0x7f8000002600780c */ /* 0x000fe20003f46070 */
[----:B------:R-:W-:Y:S02]  /*12d60*/  FMUL R5, R24, R5 ;  /* 0x0000000518057220 */ /* 0x000fe40000400000 */
[----:B------:R-:W-:-:S02]  /*12d70*/  FFMA.FTZ R7, R44, R7, 0.48089820146560668945 ;  /* 0x3ef6384a2c077423 */ /* 0x000fc40000010007 */
[----:B------:R-:W-:Y:S02]  /*12d80*/  FFMA.FTZ R4, R45, R4, -0.17900948226451873779 ;  /* 0xbe374e432d047423 */ /* 0x000fe40000010004 */
[----:B------:R-:W-:Y:S01]  /*12d90*/  FFMA.FTZ R6, R49, R6, 0.1716887056827545166 ;  /* 0x3e2fcf2a31067423 */ /* 0x000fe20000010006 */
[----:B------:R-:W-:Y:S01]  /*12da0*/  ISETP.GE.U32.AND P3, PT, R41, 0x7f800000, PT ;  /* 0x7f8000002900780c */ /* 0x000fe20003f66070 */
[----:B------:R-:W-:Y:S01]  /*12db0*/  FFMA.FTZ R13, R46, R13, -0.36067417263984680176 ;  /* 0xbeb8aa492e0d7423 */ /* 0x000fe2000001000d */
[----:B------:R-:W-:Y:S01]  /*12dc0*/  F2FP.PACK_AB R20, R20, R79 ;  /* 0x0000004f1414723e */ /* 0x000fe200000000ff */
[----:B------:R-:W-:Y:S01]  /*12dd0*/  FMUL R5, R24, R5 ;  /* 0x0000000518057220 */ /* 0x000fe20000400000 */
[----:B------:R-:W-:Y:S01]  /*12de0*/  F2FP.PACK_AB R21, R21, R94 ;  /* 0x0000005e1515723e */ /* 0x000fe200000000ff */
[----:B------:R-:W-:Y:S01]  /*12df0*/  FFMA.FTZ R7, R44, R7, -0.72134751081466674805 ;  /* 0xbf38aa3b2c077423 */ /* 0x000fe20000010007 */
[----:B------:R-:W-:Y:S01]  /*12e00*/  F2FP.PACK_AB R22, R22, R95 ;  /* 0x0000005f1616723e */ /* 0x000fe200000000ff */
[----:B------:R-:W-:Y:S01]  /*12e10*/  FFMA.FTZ R4, R45, R4, 0.20512372255325317383 ;  /* 0x3e520bf42d047423 */ /* 0x000fe20000010004 */
[----:B------:R-:W-:Y:S01]  /*12e20*/  F2FP.PACK_AB R23, R23, R108 ;  /* 0x0000006c1717723e */ /* 0x000fe200000000ff */
[----:B------:R-:W-:Y:S01]  /*12e30*/  FFMA.FTZ R6, R49, R6, -0.17900948226451873779 ;  /* 0xbe374e4331067423 */ /* 0x000fe20000010006 */
[----:B------:R-:W-:Y:S01]  /*12e40*/  FSETP.NEU.AND P6, PT, R37, RZ, PT ;  /* 0x000000ff2500720b */ /* 0x000fe20003fcd000 */
[----:B------:R-:W-:Y:S01]  /*12e50*/  FFMA.FTZ R13, R46, R13, 0.48089820146560668945 ;  /* 0x3ef6384a2e0d7423 */ /* 0x000fe2000001000d */
[----:B------:R-:W-:Y:S01]  /*12e60*/  F2FP.PACK_AB R16, R66, R69 ;  /* 0x000000454210723e */ /* 0x000fe200000000ff */
[----:B------:R-:W-:Y:S01]  /*12e70*/  FFMA.FTZ R5, R24, 1.4426950216293334961, R5 ;  /* 0x3fb8aa3b18057823 */ /* 0x000fe20000010005 */
[----:B------:R-:W-:Y:S01]  /*12e80*/  FSEL R244, R244, -INF , P6 ;  /* 0xff800000f4f47808 */ /* 0x000fe20003000000 */
[----:B------:R-:W-:Y:S01]  /*12e90*/  FMUL R7, R44, R7 ;  /* 0x000000072c077220 */ /* 0x000fe20000400000 */
[----:B------:R0:W-:Y:S01]  /*12ea0*/  STS.128 [R10+0x480], R20 ;  /* 0x000480140a007388 */ /* 0x0001e20000000c00 */
[----:B------:R-:W-:Y:S01]  /*12eb0*/  FFMA.FTZ R4, R45, R4, -0.24046532809734344482 ;  /* 0xbe763c8b2d047423 */ /* 0x000fe20000010004 */
[----:B------:R-:W-:Y:S01]  /*12ec0*/  F2FP.PACK_AB R64, R64, R65 ;  /* 0x000000414040723e */ /* 0x000fe200000000ff */
[----:B------:R-:W-:Y:S01]  /*12ed0*/  FFMA.FTZ R6, R49, R6, 0.20512372255325317383 ;  /* 0x3e520bf431067423 */ /* 0x000fe20000010006 */
[----:B------:R-:W-:Y:S01]  /*12ee0*/  ISETP.GE.U32.AND P6, PT, R39, 0x7f800000, PT ;  /* 0x7f8000002700780c */ /* 0x000fe20003fc6070 */
[----:B------:R-:W-:Y:S01]  /*12ef0*/  FFMA.FTZ R13, R46, R13, -0.72134751081466674805 ;  /* 0xbf38aa3b2e0d7423 */ /* 0x000fe2000001000d */
[----:B------:R-:W-:-:S02]  /*12f00*/  F2FP.PACK_AB R28, R28, R123 ;  /* 0x0000007b1c1c723e */ /* 0x000fc400000000ff */
[----:B------:R-:W-:Y:S02]  /*12f10*/  F2FP.PACK_AB R32, R32, R111 ;  /* 0x0000006f2020723e */ /* 0x000fe400000000ff */
[----:B------:R-:W-:Y:S02]  /*12f20*/  F2FP.PACK_AB R29, R29, R118 ;  /* 0x000000761d1d723e */ /* 0x000fe400000000ff */
[----:B------:R-:W-:Y:S02]  /*12f30*/  F2FP.PACK_AB R33, R33, R122 ;  /* 0x0000007a2121723e */ /* 0x000fe400000000ff */
[----:B------:R-:W-:Y:S02]  /*12f40*/  F2FP.PACK_AB R30, R30, R147 ;  /* 0x000000931e1e723e */ /* 0x000fe400000000ff */
[----:B------:R-:W-:Y:S02]  /*12f50*/  F2FP.PACK_AB R34, R34, R131 ;  /* 0x000000832222723e */ /* 0x000fe400000000ff */
[----:B------:R-:W-:-:S02]  /*12f60*/  F2FP.PACK_AB R31, R31, R178 ;  /* 0x000000b21f1f723e */ /* 0x000fc400000000ff */
[----:B------:R-:W-:Y:S02]  /*12f70*/  F2FP.PACK_AB R35, R35, R160 ;  /* 0x000000a02323723e */ /* 0x000fe400000000ff */
[----:B0-----:R-:W-:Y:S02]  /*12f80*/  F2FP.PACK_AB R20, R203, R148 ;  /* 0x00000094cb14723e */ /* 0x001fe400000000ff */
[----:B------:R-:W-:Y:S02]  /*12f90*/  F2FP.PACK_AB R21, R140, R211 ;  /* 0x000000d38c15723e */ /* 0x000fe400000000ff */
[----:B------:R-:W-:Y:S02]  /*12fa0*/  F2FP.PACK_AB R22, R136, R139 ;  /* 0x0000008b8816723e */ /* 0x000fe400000000ff */
[----:B------:R-:W-:Y:S02]  /*12fb0*/  F2FP.PACK_AB R23, R134, R135 ;  /* 0x000000878617723e */ /* 0x000fe400000000ff */
[----:B------:R-:W-:-:S02]  /*12fc0*/  F2FP.PACK_AB R17, R62, R63 ;  /* 0x0000003f3e11723e */ /* 0x000fc400000000ff */
[----:B------:R-:W-:Y:S02]  /*12fd0*/  F2FP.PACK_AB R65, R60, R61 ;  /* 0x0000003d3c41723e */ /* 0x000fe400000000ff */
[----:B------:R-:W-:Y:S02]  /*12fe0*/  F2FP.PACK_AB R18, R58, R59 ;  /* 0x0000003b3a12723e */ /* 0x000fe400000000ff */
[----:B------:R-:W-:Y:S02]  /*12ff0*/  F2FP.PACK_AB R66, R56, R57 ;  /* 0x000000393842723e */ /* 0x000fe400000000ff */
[----:B------:R-:W-:Y:S02]  /*13000*/  F2FP.PACK_AB R19, R54, R55 ;  /* 0x000000373613723e */ /* 0x000fe400000000ff */
[----:B------:R-:W-:Y:S01]  /*13010*/  F2FP.PACK_AB R67, R52, R53 ;  /* 0x000000353443723e */ /* 0x000fe200000000ff */
[----:B------:R-:W-:Y:S02]  /*13020*/  FMUL R7, R44, R7 ;  /* 0x000000072c077220 */ /* 0x000fe40000400000 */
[----:B------:R-:W-:Y:S01]  /*13030*/  FADD R245, R50, R5 ;  /* 0x0000000532f57221 */ /* 0x000fe20000000000 */
[----:B------:R-:W-:Y:S01]  /*13040*/  @P2 MOV R5, 0x7f800000 ;  /* 0x7f80000000052802 */ /* 0x000fe20000000f00 */
[----:B------:R-:W-:-:S02]  /*13050*/  FFMA.FTZ R4, R45, R4, 0.28857114911079406738 ;  /* 0x3e93bf992d047423 */ /* 0x000fc40000010004 */
[----:B------:R-:W-:Y:S01]  /*13060*/  FFMA.FTZ R6, R49, R6, -0.24046532809734344482 ;  /* 0xbe763c8b31067423 */ /* 0x000fe20000010006 */
[----:B------:R-:W-:Y:S01]  /*13070*/  STS.128 [R10+0x180], R28 ;  /* 0x0001801c0a007388 */ /* 0x000fe20000000c00 */
[----:B------:R-:W-:Y:S02]  /*13080*/  FMUL R13, R46, R13 ;  /* 0x0000000d2e0d7220 */ /* 0x000fe40000400000 */
[----:B------:R-:W-:Y:S01]  /*13090*/  FFMA.FTZ R44, R44, 1.4426950216293334961, R7 ;  /* 0x3fb8aa3b2c2c7823 */ /* 0x000fe20000010007 */
[----:B------:R-:W-:Y:S01]  /*130a0*/  STS.128 [R10+0x580], R32 ;  /* 0x000580200a007388 */ /* 0x000fe20000000c00 */
[----:B------:R-:W-:-:S03]  /*130b0*/  FFMA.FTZ R4, R45, R4, -0.36067417263984680176 ;  /* 0xbeb8aa492d047423 */ /* 0x000fc60000010004 */
[----:B------:R-:W-:Y:S01]  /*130c0*/  STS.128 [R10+0x680], R20 ;  /* 0x000680140a007388 */ /* 0x000fe20000000c00 */
[----:B------:R-:W-:-:S03]  /*130d0*/  FFMA.FTZ R6, R49, R6, 0.28857114911079406738 ;  /* 0x3e93bf9931067423 */ /* 0x000fc60000010006 */
[----:B------:R-:W-:Y:S01]  /*130e0*/  STS.128 [R10+0x380], R16 ;  /* 0x000380100a007388 */ /* 0x000fe20000000c00 */
[----:B------:R-:W-:-:S03]  /*130f0*/  FMUL R13, R46, R13 ;  /* 0x0000000d2e0d7220 */ /* 0x000fc60000400000 */
[----:B------:R0:W-:Y:S01]  /*13100*/  STS.128 [R10+0x780], R64 ;  /* 0x000780400a007388 */ /* 0x0001e20000000c00 */
[C---:B------:R-:W-:Y:S01]  /*13110*/  @P2 FFMA.FTZ R245, R38.reuse, R5, +INF ;  /* 0x7f80000026f52423 */ /* 0x040fe20000010005 */
[----:B------:R-:W-:Y:S01]  /*13120*/  FSETP.NEU.AND P1, PT, R38, RZ, PT ;  /* 0x000000ff2600720b */ /* 0x000fe20003f2d000 */
[----:B------:R-:W-:Y:S01]  /*13130*/  FADD R241, R241, R44 ;  /* 0x0000002cf1f17221 */ /* 0x000fe20000000000 */
[----:B------:R-:W-:Y:S01]  /*13140*/  SHF.R.U32.HI R84, RZ, 0x6, R161 ;  /* 0x00000006ff547819 */ /* 0x000fe200000116a1 */
[----:B------:R-:W-:Y:S01]  /*13150*/  FFMA.FTZ R4, R45, R4, 0.48089820146560668945 ;  /* 0x3ef6384a2d047423 */ /* 0x000fe20000010004 */
[----:B------:R-:W-:Y:S01]  /*13160*/  BAR.SYNC.DEFER_BLOCKING 0x0 ;  /* 0x0000000000007b1d */ /* 0x000fe20000010000 */
[----:B------:R-:W-:Y:S01]  /*13170*/  FFMA.FTZ R6, R49, R6, -0.36067417263984680176 ;  /* 0xbeb8aa4931067423 */ /* 0x000fe20000010006 */
[----:B------:R-:W-:Y:S01]  /*13180*/  FSEL R245, R245, -INF , P1 ;  /* 0xff800000f5f57808 */ /* 0x000fe20000800000 */
[----:B------:R-:W-:Y:S01]  /*13190*/  FFMA.FTZ R46, R46, 1.4426950216293334961, R13 ;  /* 0x3fb8aa3b2e2e7823 */ /* 0x000fe2000001000d */
[----:B0-----:R-:W-:Y:S01]  /*131a0*/  @P3 MOV R10, 0x7f800000 ;  /* 0x7f800000000a3802 */ /* 0x001fe20000000f00 */
[----:B------:R-:W-:Y:S01]  /*131b0*/  FFMA.FTZ R4, R45, R4, -0.72134751081466674805 ;  /* 0xbf38aa3b2d047423 */ /* 0x000fe20000010004 */
[----:B------:R-:W-:-:S03]  /*131c0*/  ISETP.GE.U32.AND P1, PT, R36, 0x7f800000, PT ;  /* 0x7f8000002400780c */ /* 0x000fc60003f26070 */
[----:B------:R-:W-:Y:S01]  /*131d0*/  @P3 FFMA.FTZ R241, R41, R10, +INF ;  /* 0x7f80000029f13423 */ /* 0x000fe2000001000a */
[----:B------:R-:W-:Y:S01]  /*131e0*/  @P6 MOV R10, 0x7f800000 ;  /* 0x7f800000000a6802 */ /* 0x000fe20000000f00 */
[----:B------:R-:W-:Y:S01]  /*131f0*/  FFMA.FTZ R6, R49, R6, 0.48089820146560668945 ;  /* 0x3ef6384a31067423 */ /* 0x000fe20000010006 */
[----:B------:R-:W-:Y:S01]  /*13200*/  SGXT.U32 R84, R84, 0x2 ;  /* 0x000000025454781a */ /* 0x000fe20000000000 */
[----:B------:R-:W-:Y:S02]  /*13210*/  FADD R243, R243, R46 ;  /* 0x0000002ef3f37221 */ /* 0x000fe40000000000 */
[----:B------:R-:W-:Y:S01]  /*13220*/  @P6 FFMA.FTZ R243, R39, R10, +INF ;  /* 0x7f80000027f36423 */ /* 0x000fe2000001000a */
[----:B------:R-:W-:Y:S01]  /*13230*/  ISETP.GE.U32.AND P6, PT, R8, 0x7f800000, PT ;  /* 0x7f8000000800780c */ /* 0x000fe20003fc6070 */
[----:B------:R-:W-:Y:S02]  /*13240*/  FMUL R10, R45, R4 ;  /* 0x000000042d0a7220 */ /* 0x000fe40000400000 */
[----:B------:R-:W-:Y:S01]  /*13250*/  IMAD.MOV.U32 R17, RZ, RZ, c[0x0][0x1c8] ;  /* 0x00007200ff117624 */ /* 0x000fe200078e00ff */
[----:B------:R-:W-:Y:S01]  /*13260*/  ISETP.GE.U32.AND P4, PT, R40, 0x7f800000, PT ;  /* 0x7f8000002800780c */ /* 0x000fe20003f86070 */
[----:B------:R-:W-:Y:S01]  /*13270*/  FFMA.FTZ R6, R49, R6, -0.72134751081466674805 ;  /* 0xbf38aa3b31067423 */ /* 0x000fe20000010006 */
[----:B------:R-:W-:Y:S01]  /*13280*/  ISETP.GE.U32.AND P2, PT, R42, 0x7f800000, PT ;  /* 0x7f8000002a00780c */ /* 0x000fe20003f46070 */
[----:B------:R-:W-:Y:S01]  /*13290*/  IMAD R11, R84, c[0x0][0x1c8], RZ ;  /* 0x00007200540b7a24 */ /* 0x000fe200078e02ff */
[----:B------:R-:W-:Y:S01]  /*132a0*/  LOP3.LUT R16, R9, 0x40, RZ, 0x3c, !PT ;  /* 0x0000004009107812 */ /* 0x000fe200078e3cff */
[----:B------:R-:W-:Y:S01]  /*132b0*/  FMUL R10, R45, R10 ;  /* 0x0000000a2d0a7220 */ /* 0x000fe20000400000 */
[----:B------:R-:W0:Y:S01]  /*132c0*/  LDS.128 R80, [R9] ;  /* 0x0000000009507984 */ /* 0x000e220000000c00 */
[----:B------:R-:W-:Y:S01]  /*132d0*/  FMUL R12, R49, R6 ;  /* 0x00000006310c7220 */ /* 0x000fe20000400000 */
[----:B------:R-:W-:Y:S01]  /*132e0*/  LEA R13, R17, R11, 0x2 ;  /* 0x0000000b110d7211 */ /* 0x000fe200078e10ff */
[----:B------:R-:W-:Y:S01]  /*132f0*/  FFMA.FTZ R45, R45, 1.4426950216293334961, R10 ;  /* 0x3fb8aa3b2d2d7823 */ /* 0x000fe2000001000a */
[----:B------:R-:W1:Y:S01]  /*13300*/  LDS.128 R76, [R16] ;  /* 0x00000000104c7984 */ /* 0x000e620000000c00 */
[----:B------:R-:W-:Y:S01]  /*13310*/  FMUL R12, R49, R12 ;  /* 0x0000000c310c7220 */ /* 0x000fe20000400000 */
[----:B------:R-:W-:Y:S01]  /*13320*/  LEA R15, R17, R13, 0x2 ;  /* 0x0000000d110f7211 */ /* 0x000fe200078e10ff */
[----:B------:R-:W-:Y:S01]  /*13330*/  @P1 IMAD.MOV.U32 R19, RZ, RZ, 0x7f800000 ;  /* 0x7f800000ff131424 */ /* 0x000fe200078e00ff */
[----:B------:R-:W-:Y:S01]  /*13340*/  LDS.128 R100, [R16+0x800] ;  /* 0x0008000010647984 */ /* 0x000fe20000000c00 */
[----:B------:R-:W-:-:S02]  /*13350*/  FADD R246, R246, R45 ;  /* 0x0000002df6f67221 */ /* 0x000fc40000000000 */
[----:B------:R-:W-:Y:S01]  /*13360*/  FFMA.FTZ R12, R49, 1.4426950216293334961, R12 ;  /* 0x3fb8aa3b310c7823 */ /* 0x000fe2000001000c */
[----:B------:R-:W-:Y:S01]  /*13370*/  LDS.128 R96, [R9+0x1000] ;  /* 0x0010000009607984 */ /* 0x000fe20000000c00 */
[----:B------:R-:W-:Y:S01]  /*13380*/  @P1 FFMA.FTZ R246, R36, R19, +INF ;  /* 0x7f80000024f61423 */ /* 0x000fe20000010013 */
[----:B------:R-:W-:Y:S01]  /*13390*/  LEA R19, R17, R15, 0x2 ;  /* 0x0000000f11137211 */ /* 0x000fe200078e10ff */
[----:B------:R-:W-:Y:S01]  /*133a0*/  @P6 IMAD.MOV.U32 R21, RZ, RZ, 0x7f800000 ;  /* 0x7f800000ff156424 */ /* 0x000fe200078e00ff */
[----:B------:R-:W-:Y:S01]  /*133b0*/  LDS.128 R92, [R16+0x1000] ;  /* 0x00100000105c7984 */ /* 0x000fe20000000c00 */
[----:B------:R-:W-:Y:S02]  /*133c0*/  FADD R247, R247, R12 ;  /* 0x0000000cf7f77221 */ /* 0x000fe40000000000 */
[----:B------:R-:W-:Y:S01]  /*133d0*/  @P6 FFMA.FTZ R247, R8, R21, +INF ;  /* 0x7f80000008f76423 */ /* 0x000fe20000010015 */
[----:B------:R-:W-:Y:S01]  /*133e0*/  LDS.128 R88, [R9+0x1800] ;  /* 0x0018000009587984 */ /* 0x000fe20000000c00 */
[----:B------:R-:W-:-:S02]  /*133f0*/  IMAD R21, R17, 0x4, R19 ;  /* 0x0000000411157824 */ /* 0x000fc400078e0213 */
[----:B------:R-:W-:Y:S01]  /*13400*/  @P4 IMAD.MOV.U32 R5, RZ, RZ, 0x7f800000 ;  /* 0x7f800000ff054424 */ /* 0x000fe200078e00ff */
[----:B------:R-:W-:Y:S02]  /*13410*/  LDS.128 R84, [R16+0x1800] ;  /* 0x0018000010547984 */ /* 0x000fe40000000c00 */
[C---:B------:R-:W-:Y:S01]  /*13420*/  LEA R23, R17.reuse, R21, 0x2 ;  /* 0x0000001511177211 */ /* 0x040fe200078e10ff */
[----:B------:R-:W-:Y:S01]  /*13430*/  @P4 FFMA.FTZ R51, R40, R5, +INF ;  /* 0x7f80000028334423 */ /* 0x000fe20000010005 */
[----:B------:R-:W-:Y:S01]  /*13440*/  LDS.128 R132, [R9+0x2000] ;  /* 0x0020000009847984 */ /* 0x000fe20000000c00 */
[----:B------:R-:W-:Y:S02]  /*13450*/  @P2 IMAD.MOV.U32 R5, RZ, RZ, 0x7f800000 ;  /* 0x7f800000ff052424 */ /* 0x000fe400078e00ff */
[----:B------:R-:W-:Y:S01]  /*13460*/  IMAD R25, R17, 0x4, R23 ;  /* 0x0000000411197824 */ /* 0x000fe200078e0217 */
[----:B------:R-:W-:Y:S01]  /*13470*/  LDS.128 R128, [R16+0x2000] ;  /* 0x0020000010807984 */ /* 0x000fe20000000c00 */
[----:B------:R-:W-:-:S02]  /*13480*/  FADD R242, R242, R47 ;  /* 0x0000002ff2f27221 */ /* 0x000fc40000000000 */
[----:B------:R-:W-:Y:S01]  /*13490*/  @P2 FFMA.FTZ R242, R42, R5, +INF ;  /* 0x7f8000002af22423 */ /* 0x000fe20000010005 */
[----:B------:R-:W-:Y:S01]  /*134a0*/  LEA R27, R17, R25, 0x2 ;  /* 0x00000019111b7211 */ /* 0x000fe200078e10ff */
[----:B------:R-:W2:Y:S01]  /*134b0*/  LDS.128 R4, [R9+0x800] ;  /* 0x0008000009047984 */ /* 0x000ea20000000c00 */
[----:B------:R-:W-:-:S03]  /*134c0*/  LEA R12, P6, R13, R0, 0x1 ;  /* 0x000000000d0c7211 */ /* 0x000fc600078c08ff */
[----:B------:R-:W-:Y:S01]  /*134d0*/  IMAD R29, R17, 0x4, R27 ;  /* 0x00000004111d7824 */ /* 0x000fe200078e021b */
[----:B------:R-:W-:Y:S01]  /*134e0*/  LEA.HI.X.SX32 R13, R13, R2, 0x1, P6 ;  /* 0x000000020d0d7211 */ /* 0x000fe200030f0eff */
[----:B------:R-:W3:Y:S01]  /*134f0*/  LDS.128 R124, [R9+0x2800] ;  /* 0x00280000097c7984 */ /* 0x000ee20000000c00 */
[----:B------:R-:W-:Y:S02]  /*13500*/  LEA R14, P6, R15, R0, 0x1 ;  /* 0x000000000f0e7211 */ /* 0x000fe400078c08ff */
[----:B------:R-:W-:Y:S01]  /*13510*/  LEA R31, R17, R29, 0x2 ;  /* 0x0000001d111f7211 */ /* 0x000fe200078e10ff */
[----:B------:R-:W4:Y:S01]  /*13520*/  LDS.128 R120, [R16+0x2800] ;  /* 0x0028000010787984 */ /* 0x000f220000000c00 */
[----:B------:R-:W-:Y:S02]  /*13530*/  LEA.HI.X.SX32 R15, R15, R2, 0x1, P6 ;  /* 0x000000020f0f7211 */ /* 0x000fe400030f0eff */
[-C--:B------:R-:W-:Y:S01]  /*13540*/  LEA R10, P1, R11, R0.reuse, 0x1 ;  /* 0x000000000b0a7211 */ /* 0x080fe200078208ff */
[----:B------:R-:W-:Y:S01]  /*13550*/  IMAD R33, R17, 0x4, R31 ;  /* 0x0000000411217824 */ /* 0x000fe200078e021f */
[----:B------:R-:W-:Y:S01]  /*13560*/  LEA R18, P6, R19, R0, 0x1 ;  /* 0x0000000013127211 */ /* 0x000fe200078c08ff */
[----:B------:R-:W3:Y:S01]  /*13570*/  LDS.128 R116, [R9+0x3000] ;  /* 0x0030000009747984 */ /* 0x000ee20000000c00 */
[----:B------:R-:W-:-:S02]  /*13580*/  LEA.HI.X.SX32 R11, R11, R2, 0x1, P1 ;  /* 0x000000020b0b7211 */ /* 0x000fc400008f0eff */
[----:B------:R-:W-:Y:S01]  /*13590*/  LEA.HI.X.SX32 R19, R19, R2, 0x1, P6 ;  /* 0x0000000213137211 */ /* 0x000fe200030f0eff */
[----:B------:R-:W-:Y:S01]  /*135a0*/  LDS.128 R108, [R9+0x3800] ;  /* 0x00380000096c7984 */ /* 0x000fe20000000c00 */
[----:B------:R-:W-:Y:S02]  /*135b0*/  LEA R20, P6, R21, R0, 0x1 ;  /* 0x0000000015147211 */ /* 0x000fe400078c08ff */
[----:B------:R-:W-:Y:S01]  /*135c0*/  LEA R35, R17, R33, 0x2 ;  /* 0x0000002111237211 */ /* 0x000fe200078e10ff */
[----:B0-----:R0:W-:Y:S01]  /*135d0*/  STG.E.U16 [R10.64], R80 ;  /* 0x000000500a007986 */ /* 0x0011e2000c101506 */
[----:B------:R-:W-:-:S03]  /*135e0*/  LEA.HI.X.SX32 R21, R21, R2, 0x1, P6 ;  /* 0x0000000215157211 */ /* 0x000fc600030f0eff */
[----:B------:R-:W-:Y:S01]  /*135f0*/  IMAD R37, R17, 0x4, R35 ;  /* 0x0000000411257824 */ /* 0x000fe200078e0223 */
[----:B-1----:R1:W-:Y:S04]  /*13600*/  STG.E.U16 [R12.64], R76 ;  /* 0x0000004c0c007986 */ /* 0x0023e8000c101506 */
[----:B------:R-:W3:Y:S01]  /*13610*/  LDS.128 R112, [R16+0x3000] ;  /* 0x0030000010707984 */ /* 0x000ee20000000c00 */
[----:B0-----:R-:W-:-:S03]  /*13620*/  LEA R10, P6, R23, R0, 0x1 ;  /* 0x00000000170a7211 */ /* 0x001fc600078c08ff */
[----:B------:R-:W0:Y:S01]  /*13630*/  LDS.128 R104, [R16+0x3800] ;  /* 0x0038000010687984 */ /* 0x000e220000000c00 */
[----:B------:R-:W-:Y:S02]  /*13640*/  LEA.HI.X.SX32 R11, R23, R2, 0x1, P6 ;  /* 0x00000002170b7211 */ /* 0x000fe400030f0eff */
[----:B-1----:R-:W-:Y:S02]  /*13650*/  LEA R12, P6, R25, R0, 0x1 ;  /* 0x00000000190c7211 */ /* 0x002fe400078c08ff */
[----:B------:R-:W-:Y:S02]  /*13660*/  LEA R23, R17, R37, 0x2 ;  /* 0x0000002511177211 */ /* 0x000fe400078e10ff */
[----:B------:R-:W-:-:S03]  /*13670*/  LEA.HI.X.SX32 R13, R25, R2, 0x1, P6 ;  /* 0x00000002190d7211 */ /* 0x000fc600030f0eff */
[----:B------:R-:W-:Y:S01]  /*13680*/  IMAD R25, R17, 0x4, R23 ;  /* 0x0000000411197824 */ /* 0x000fe200078e0217 */
[----:B------:R-:W-:Y:S01]  /*13690*/  FSETP.NEU.AND P2, PT, R39, RZ, PT ;  /* 0x000000ff2700720b */ /* 0x000fe20003f4d000 */
[----:B--2---:R1:W-:Y:S03]  /*136a0*/  STG.E.U16 [R14.64], R4 ;  /* 0x000000040e007986 */ /* 0x0043e6000c101506 */
[----:B------:R-:W-:Y:S02]  /*136b0*/  LEA R39, R17, R25, 0x2 ;  /* 0x0000001911277211 */ /* 0x000fe400078e10ff */
[----:B-1----:R-:W-:-:S04]  /*136c0*/  LEA R14, P6, R27, R0, 0x1 ;  /* 0x000000001b0e7211 */ /* 0x002fc800078c08ff */
[----:B------:R-:W-:Y:S01]  /*136d0*/  LEA.HI.X.SX32 R15, R27, R2, 0x1, P6 ;  /* 0x000000021b0f7211 */ /* 0x000fe200030f0eff */
[----:B------:R-:W-:Y:S01]  /*136e0*/  IMAD R27, R17, 0x4, R39 ;  /* 0x00000004111b7824 */ /* 0x000fe200078e0227 */
[----:B------:R-:W-:Y:S01]  /*136f0*/  FSETP.NEU.AND P4, PT, R41, RZ, PT ;  /* 0x000000ff2900720b */ /* 0x000fe20003f8d000 */
[----:B------:R1:W-:Y:S03]  /*13700*/  STG.E.U16 [R18.64], R100 ;  /* 0x0000006412007986 */ /* 0x0003e6000c101506 */
[----:B------:R-:W-:Y:S01]  /*13710*/  LEA R41, R17, R27, 0x2 ;  /* 0x0000001b11297211 */ /* 0x000fe200078e10ff */
[----:B------:R-:W-:Y:S01]  /*13720*/  STG.E.U16 [R20.64], R96 ;  /* 0x0000006014007986 */ /* 0x000fe2000c101506 */
[----:B-1----:R-:W-:-:S04]  /*13730*/  LEA R18, P6, R29, R0, 0x1 ;  /* 0x000000001d127211 */ /* 0x002fc800078c08ff */
[----:B------:R-:W-:Y:S01]  /*13740*/  LEA.HI.X.SX32 R19, R29, R2, 0x1, P6 ;  /* 0x000000021d137211 */ /* 0x000fe200030f0eff */
[C---:B------:R-:W-:Y:S01]  /*13750*/  IMAD R29, R17.reuse, 0x4, R41 ;  /* 0x00000004111d7824 */ /* 0x040fe200078e0229 */
[----:B------:R1:W-:Y:S04]  /*13760*/  STG.E.U16 [R10.64], R92 ;  /* 0x0000005c0a007986 */ /* 0x0003e8000c101506 */
[----:B------:R-:W-:Y:S02]  /*13770*/  LEA R43, R17, R29, 0x2 ;  /* 0x0000001d112b7211 */ /* 0x000fe400078e10ff */
[----:B-1----:R-:W-:-:S04]  /*13780*/  LEA R10, P6, R31, R0, 0x1 ;  /* 0x000000001f0a7211 */ /* 0x002fc800078c08ff */
[----:B------:R-:W-:Y:S01]  /*13790*/  LEA.HI.X.SX32 R11, R31, R2, 0x1, P6 ;  /* 0x000000021f0b7211 */ /* 0x000fe200030f0eff */
[C---:B------:R-:W-:Y:S01]  /*137a0*/  IMAD R31, R17.reuse, 0x4, R43 ;  /* 0x00000004111f7824 */ /* 0x040fe200078e022b */
[----:B------:R1:W-:Y:S04]  /*137b0*/  STG.E.U16 [R12.64], R88 ;  /* 0x000000580c007986 */ /* 0x0003e8000c101506 */
[----:B------:R-:W-:Y:S02]  /*137c0*/  LEA R9, R17, R31, 0x2 ;  /* 0x0000001f11097211 */ /* 0x000fe400078e10ff */
[----:B-1----:R-:W-:-:S04]  /*137d0*/  LEA R12, P6, R33, R0, 0x1 ;  /* 0x00000000210c7211 */ /* 0x002fc800078c08ff */
[----:B------:R-:W-:Y:S01]  /*137e0*/  LEA.HI.X.SX32 R13, R33, R2, 0x1, P6 ;  /* 0x00000002210d7211 */ /* 0x000fe200030f0eff */
[----:B------:R-:W-:Y:S01]  /*137f0*/  IMAD R33, R17, 0x4, R9 ;  /* 0x0000000411217824 */ /* 0x000fe200078e0209 */
[C---:B------:R-:W-:Y:S01]  /*13800*/  LEA R20, P6, R35.reuse, R0, 0x1 ;  /* 0x0000000023147211 */ /* 0x040fe200078c08ff */
[----:B------:R1:W-:Y:S03]  /*13810*/  STG.E.U16 [R14.64], R84 ;  /* 0x000000540e007986 */ /* 0x0003e6000c101506 */
[----:B------:R-:W-:Y:S02]  /*13820*/  LEA.HI.X.SX32 R21, R35, R2, 0x1, P6 ;  /* 0x0000000223157211 */ /* 0x000fe400030f0eff */
[----:B------:R-:W-:Y:S01]  /*13830*/  LEA R35, R17, R33, 0x2 ;  /* 0x0000002111237211 */ /* 0x000fe200078e10ff */
[----:B------:R2:W-:Y:S01]  /*13840*/  STG.E.U16 [R18.64], R132 ;  /* 0x0000008412007986 */ /* 0x0005e2000c101506 */
[----:B-1----:R-:W-:-:S04]  /*13850*/  LEA R14, P6, R37, R0, 0x1 ;  /* 0x00000000250e7211 */ /* 0x002fc800078c08ff */
[----:B------:R-:W-:Y:S01]  /*13860*/  LEA.HI.X.SX32 R15, R37, R2, 0x1, P6 ;  /* 0x00000002250f7211 */ /* 0x000fe200030f0eff */
[----:B------:R-:W-:Y:S01]  /*13870*/  IMAD R37, R17, 0x4, R35 ;  /* 0x0000000411257824 */ /* 0x000fe200078e0223 */
[C---:B--2---:R-:W-:Y:S01]  /*13880*/  LEA R18, P6, R23.reuse, R0, 0x1 ;  /* 0x0000000017127211 */ /* 0x044fe200078c08ff */
[----:B------:R1:W-:Y:S03]  /*13890*/  STG.E.U16 [R10.64], R128 ;  /* 0x000000800a007986 */ /* 0x0003e6000c101506 */
[----:B------:R-:W-:Y:S02]  /*138a0*/  LEA.HI.X.SX32 R19, R23, R2, 0x1, P6 ;  /* 0x0000000217137211 */ /* 0x000fe400030f0eff */
[----:B------:R-:W-:Y:S02]  /*138b0*/  LEA R23, R17, R37, 0x2 ;  /* 0x0000002511177211 */ /* 0x000fe400078e10ff */
[----:B-1----:R-:W-:-:S04]  /*138c0*/  LEA R10, P6, R25, R0, 0x1 ;  /* 0x00000000190a7211 */ /* 0x002fc800078c08ff */
[----:B------:R-:W-:Y:S01]  /*138d0*/  LEA.HI.X.SX32 R11, R25, R2, 0x1, P6 ;  /* 0x00000002190b7211 */ /* 0x000fe200030f0eff */
[C---:B------:R-:W-:Y:S01]  /*138e0*/  IMAD R25, R17.reuse, 0x4, R23 ;  /* 0x0000000411197824 */ /* 0x040fe200078e0217 */
[----:B---3--:R1:W-:Y:S04]  /*138f0*/  STG.E.U16 [R12.64], R124 ;  /* 0x0000007c0c007986 */ /* 0x0083e8000c101506 */
[----:B------:R-:W-:Y:S02]  /*13900*/  LEA R45, R17, R25, 0x2 ;  /* 0x00000019112d7211 */ /* 0x000fe400078e10ff */
[----:B-1----:R-:W-:-:S04]  /*13910*/  LEA R12, P6, R39, R0, 0x1 ;  /* 0x00000000270c7211 */ /* 0x002fc800078c08ff */
[----:B------:R-:W-:Y:S01]  /*13920*/  LEA.HI.X.SX32 R13, R39, R2, 0x1, P6 ;  /* 0x00000002270d7211 */ /* 0x000fe200030f0eff */
[C---:B------:R-:W-:Y:S01]  /*13930*/  IMAD R39, R17.reuse, 0x4, R45 ;  /* 0x0000000411277824 */ /* 0x040fe200078e022d */
[----:B----4-:R1:W-:Y:S04]  /*13940*/  STG.E.U16 [R20.64], R120 ;  /* 0x0000007814007986 */ /* 0x0103e8000c101506 */
[----:B------:R-:W-:Y:S01]  /*13950*/  LEA R47, R17, R39, 0x2 ;  /* 0x00000027112f7211 */ /* 0x000fe200078e10ff */
[----:B------:R2:W-:Y:S01]  /*13960*/  STG.E.U16 [R14.64], R116 ;  /* 0x000000740e007986 */ /* 0x0005e2000c101506 */
[----:B-1----:R-:W-:-:S04]  /*13970*/  LEA R20, P6, R27, R0, 0x1 ;  /* 0x000000001b147211 */ /* 0x002fc800078c08ff */
[----:B------:R-:W-:Y:S01]  /*13980*/  LEA.HI.X.SX32 R21, R27, R2, 0x1, P6 ;  /* 0x000000021b157211 */ /* 0x000fe200030f0eff */
[----:B------:R-:W-:Y:S01]  /*13990*/  IMAD R27, R17, 0x4, R47 ;  /* 0x00000004111b7824 */ /* 0x000fe200078e022f */
[----:B--2---:R-:W-:-:S04]  /*139a0*/  LEA R14, P6, R41, R0, 0x1 ;  /* 0x00000000290e7211 */ /* 0x004fc800078c08ff */
[----:B------:R-:W-:Y:S02]  /*139b0*/  LEA.HI.X.SX32 R15, R41, R2, 0x1, P6 ;  /* 0x00000002290f7211 */ /* 0x000fe400030f0eff */
[C---:B------:R-:W-:Y:S01]  /*139c0*/  LEA R41, R17.reuse, R27, 0x2 ;  /* 0x0000001b11297211 */ /* 0x040fe200078e10ff */
[----:B------:R-:W-:Y:S04]  /*139d0*/  STG.E.U16 [R18.64], R112 ;  /* 0x0000007012007986 */ /* 0x000fe8000c101506 */
[----:B------:R1:W-:Y:S01]  /*139e0*/  STG.E.U16 [R10.64], R108 ;  /* 0x0000006c0a007986 */ /* 0x0003e2000c101506 */
[----:B------:R-:W-:-:S03]  /*139f0*/  IMAD R49, R17, 0x4, R41 ;  /* 0x0000000411317824 */ /* 0x000fc600078e0229 */
[----:B0-----:R0:W-:Y:S01]  /*13a00*/  STG.E.U16 [R12.64], R104 ;  /* 0x000000680c007986 */ /* 0x0011e2000c101506 */
[----:B-1----:R-:W-:-:S04]  /*13a10*/  LEA R10, P6, R29, R0, 0x1 ;  /* 0x000000001d0a7211 */ /* 0x002fc800078c08ff */
[----:B------:R-:W-:Y:S02]  /*13a20*/  LEA.HI.X.SX32 R11, R29, R2, 0x1, P6 ;  /* 0x000000021d0b7211 */ /* 0x000fe400030f0eff */
[----:B0-----:R-:W-:Y:S02]  /*13a30*/  LEA R12, P6, R43, R0, 0x1 ;  /* 0x000000002b0c7211 */ /* 0x001fe400078c08ff */
[----:B------:R-:W-:Y:S02]  /*13a40*/  LEA R29, R17, R49, 0x2 ;  /* 0x00000031111d7211 */ /* 0x000fe400078e10ff */
[----:B------:R-:W-:-:S03]  /*13a50*/  LEA.HI.X.SX32 R13, R43, R2, 0x1, P6 ;  /* 0x000000022b0d7211 */ /* 0x000fc600030f0eff */
[----:B------:R-:W-:Y:S01]  /*13a60*/  IMAD R43, R17, 0x4, R29 ;  /* 0x00000004112b7824 */ /* 0x000fe200078e021d */
[----:B------:R-:W-:-:S04]  /*13a70*/  LEA R18, P6, R31, R0, 0x1 ;  /* 0x000000001f127211 */ /* 0x000fc800078c08ff */
[----:B------:R-:W-:Y:S02]  /*13a80*/  LEA R53, R17, R43, 0x2 ;  /* 0x0000002b11357211 */ /* 0x000fe400078e10ff */
[----:B------:R-:W-:Y:S02]  /*13a90*/  PRMT R80, R80, 0x7632, R80 ;  /* 0x0000763250507816 */ /* 0x000fe40000000050 */
[----:B------:R-:W-:Y:S02]  /*13aa0*/  PRMT R76, R76, 0x7632, R76 ;  /* 0x000076324c4c7816 */ /* 0x000fe4000000004c */
[----:B------:R-:W-:Y:S01]  /*13ab0*/  LEA.HI.X.SX32 R19, R31, R2, 0x1, P6 ;  /* 0x000000021f137211 */ /* 0x000fe200030f0eff */
[C---:B------:R-:W-:Y:S01]  /*13ac0*/  IMAD R31, R17.reuse, 0x4, R53 ;  /* 0x00000004111f7824 */ /* 0x040fe200078e0235 */
[----:B------:R-:W-:Y:S04]  /*13ad0*/  STG.E.U16 [R20.64], R80 ;  /* 0x0000005014007986 */ /* 0x000fe8000c101506 */
[----:B------:R0:W-:Y:S01]  /*13ae0*/  STG.E.U16 [R14.64], R76 ;  /* 0x0000004c0e007986 */ /* 0x0001e2000c101506 */
[----:B------:R-:W-:-:S02]  /*13af0*/  LEA R55, R17, R31, 0x2 ;  /* 0x0000001f11377211 */ /* 0x000fc400078e10ff */
[----:B------:R-:W-:Y:S02]  /*13b00*/  PRMT R4, R4, 0x7632, R4 ;  /* 0x0000763204047816 */ /* 0x000fe40000000004 */
[----:B0-----:R-:W-:-:S04]  /*13b10*/  LEA R14, P6, R9, R0, 0x1 ;  /* 0x00000000090e7211 */ /* 0x001fc800078c08ff */
[----:B------:R-:W-:Y:S01]  /*13b20*/  LEA.HI.X.SX32 R15, R9, R2, 0x1, P6 ;  /* 0x00000002090f7211 */ /* 0x000fe200030f0eff */
[C---:B------:R-:W-:Y:S01]  /*13b30*/  IMAD R9, R17.reuse, 0x4, R55 ;  /* 0x0000000411097824 */ /* 0x040fe200078e0237 */
[----:B------:R-:W-:Y:S01]  /*13b40*/  PRMT R100, R100, 0x7632, R100 ;  /* 0x0000763264647816 */ /* 0x000fe20000000064 */
[----:B------:R0:W-:Y:S03]  /*13b50*/  STG.E.U16 [R10.64], R4 ;  /* 0x000000040a007986 */ /* 0x0001e6000c101506 */
[----:B------:R-:W-:Y:S01]  /*13b60*/  LEA R57, R17, R9, 0x2 ;  /* 0x0000000911397211 */ /* 0x000fe200078e10ff */
[----:B------:R1:W-:Y:S01]  /*13b70*/  STG.E.U16 [R12.64], R100 ;  /* 0x000000640c007986 */ /* 0x0003e2000c101506 */
[----:B0-----:R-:W-:-:S04]  /*13b80*/  LEA R10, P6, R33, R0, 0x1 ;  /* 0x00000000210a7211 */ /* 0x001fc800078c08ff */
[----:B------:R-:W-:Y:S01]  /*13b90*/  LEA.HI.X.SX32 R11, R33, R2, 0x1, P6 ;  /* 0x00000002210b7211 */ /* 0x000fe200030f0eff */
[----:B------:R-:W-:Y:S01]  /*13ba0*/  IMAD R33, R17, 0x4, R57 ;  /* 0x0000000411217824 */ /* 0x000fe200078e0239 */
[C---:B-1----:R-:W-:Y:S02]  /*13bb0*/  LEA R12, P6, R35.reuse, R0, 0x1 ;  /* 0x00000000230c7211 */ /* 0x042fe400078c08ff */
[----:B------:R-:W-:Y:S02]  /*13bc0*/  PRMT R96, R96, 0x7632, R96 ;  /* 0x0000763260607816 */ /* 0x000fe40000000060 */
[----:B------:R-:W-:Y:S02]  /*13bd0*/  LEA.HI.X.SX32 R13, R35, R2, 0x1, P6 ;  /* 0x00000002230d7211 */ /* 0x000fe400030f0eff */
[----:B------:R-:W-:Y:S01]  /*13be0*/  LEA R35, R17, R33, 0x2 ;  /* 0x0000002111237211 */ /* 0x000fe200078e10ff */
[----:B------:R0:W-:Y:S01]  /*13bf0*/  STG.E.U16 [R18.64], R96 ;  /* 0x0000006012007986 */ /* 0x0001e2000c101506 */
[----:B------:R-:W-:-:S03]  /*13c00*/  PRMT R92, R92, 0x7632, R92 ;  /* 0x000076325c5c7816 */ /* 0x000fc6000000005c */
[----:B------:R-:W-:Y:S02]  /*13c10*/  IMAD R59, R17, 0x4, R35 ;  /* 0x00000004113b7824 */ /* 0x000fe400078e0223 */
[----:B------:R1:W-:Y:S01]  /*13c20*/  STG.E.U16 [R14.64], R92 ;  /* 0x0000005c0e007986 */ /* 0x0003e2000c101506 */
[----:B0-----:R-:W-:-:S04]  /*13c30*/  LEA R18, P6, R37, R0, 0x1 ;  /* 0x0000000025127211 */ /* 0x001fc800078c08ff */
[----:B------:R-:W-:Y:S02]  /*13c40*/  LEA.HI.X.SX32 R19, R37, R2, 0x1, P6 ;  /* 0x0000000225137211 */ /* 0x000fe400030f0eff */
[----:B-1----:R-:W-:Y:S02]  /*13c50*/  LEA R14, P6, R23, R0, 0x1 ;  /* 0x00000000170e7211 */ /* 0x002fe400078c08ff */
[----:B------:R-:W-:Y:S02]  /*13c60*/  LEA R37, R17, R59, 0x2 ;  /* 0x0000003b11257211 */ /* 0x000fe400078e10ff */
[----:B------:R-:W-:Y:S02]  /*13c70*/  PRMT R88, R88, 0x7632, R88 ;  /* 0x0000763258587816 */ /* 0x000fe40000000058 */
[----:B------:R-:W-:Y:S01]  /*13c80*/  LEA.HI.X.SX32 R15, R23, R2, 0x1, P6 ;  /* 0x00000002170f7211 */ /* 0x000fe200030f0eff */
[C---:B------:R-:W-:Y:S02]  /*13c90*/  IMAD R23, R17.reuse, 0x4, R37 ;  /* 0x0000000411177824 */ /* 0x040fe400078e0225 */
[----:B------:R0:W-:Y:S03]  /*13ca0*/  STG.E.U16 [R10.64], R88 ;  /* 0x000000580a007986 */ /* 0x0001e6000c101506 */
[----:B------:R-:W-:-:S02]  /*13cb0*/  LEA R61, R17, R23, 0x2 ;  /* 0x00000017113d7211 */ /* 0x000fc400078e10ff */
[----:B------:R-:W-:Y:S02]  /*13cc0*/  PRMT R84, R84, 0x7632, R84 ;  /* 0x0000763254547816 */ /* 0x000fe40000000054 */
[----:B0-----:R-:W-:-:S04]  /*13cd0*/  LEA R10, P6, R25, R0, 0x1 ;  /* 0x00000000190a7211 */ /* 0x001fc800078c08ff */
[----:B------:R-:W-:Y:S01]  /*13ce0*/  LEA.HI.X.SX32 R11, R25, R2, 0x1, P6 ;  /* 0x00000002190b7211 */ /* 0x000fe200030f0eff */
[C---:B------:R-:W-:Y:S01]  /*13cf0*/  IMAD R25, R17.reuse, 0x4, R61 ;  /* 0x0000000411197824 */ /* 0x040fe200078e023d */
[----:B------:R0:W-:Y:S04]  /*13d00*/  STG.E.U16 [R12.64], R84 ;  /* 0x000000540c007986 */ /* 0x0001e8000c101506 */
[----:B------:R-:W-:Y:S02]  /*13d10*/  LEA R63, R17, R25, 0x2 ;  /* 0x00000019113f7211 */ /* 0x000fe400078e10ff */
        /* <DEDUP_REMOVED lines=23> */
[----:B------:R-:W-:-:S03]  /*13e90*/  LEA.HI.X.SX32 R13, R41, R2, 0x1, P6 ;  /* 0x00000002290d7211 */ /* 0x000fc600030f0eff */
[----:B------:R-:W-:Y:S01]  /*13ea0*/  IMAD R41, R17, 0x4, R27 ;  /* 0x0000000411297824 */ /* 0x000fe200078e021b */
[----:B------:R-:W-:Y:S02]  /*13eb0*/  PRMT R116, R116, 0x7632, R116 ;  /* 0x0000763274747816 */ /* 0x000fe40000000074 */
[----:B------:R-:W-:Y:S02]  /*13ec0*/  PRMT R112, R112, 0x7632, R112 ;  /* 0x0000763270707816 */ /* 0x000fe40000000070 */
[----:B------:R-:W-:Y:S02]  /*13ed0*/  LEA R20, P6, R49, R0, 0x1 ;  /* 0x0000000031147211 */ /* 0x000fe400078c08ff */
[----:B------:R-:W-:Y:S01]  /*13ee0*/  LEA R69, R17, R41, 0x2 ;  /* 0x0000002911457211 */ /* 0x000fe200078e10ff */
[----:B------:R-:W-:Y:S01]  /*13ef0*/  STG.E.U16 [R18.64], R116 ;  /* 0x0000007412007986 */ /* 0x000fe2000c101506 */
[----:B------:R-:W-:-:S03]  /*13f00*/  LEA.HI.X.SX32 R21, R49, R2, 0x1, P6 ;  /* 0x0000000231157211 */ /* 0x000fc600030f0eff */
[----:B------:R0:W-:Y:S01]  /*13f10*/  STG.E.U16 [R14.64], R112 ;  /* 0x000000700e007986 */ /* 0x0001e2000c101506 */
[----:B------:R-:W-:Y:S01]  /*13f20*/  IMAD R49, R17, 0x4, R69 ;  /* 0x0000000411317824 */ /* 0x000fe200078e0245 */
[----:B------:R-:W-:Y:S02]  /*13f30*/  PRMT R108, R108, 0x7632, R108 ;  /* 0x000076326c6c7816 */ /* 0x000fe4000000006c */
[----:B0-----:R-:W-:-:S04]  /*13f40*/  LEA R14, P6, R29, R0, 0x1 ;  /* 0x000000001d0e7211 */ /* 0x001fc800078c08ff */
[----:B------:R-:W-:Y:S02]  /*13f50*/  LEA.HI.X.SX32 R15, R29, R2, 0x1, P6 ;  /* 0x000000021d0f7211 */ /* 0x000fe400030f0eff */
[----:B------:R-:W-:Y:S02]  /*13f60*/  LEA R18, P6, R43, R0, 0x1 ;  /* 0x000000002b127211 */ /* 0x000fe400078c08ff */
[----:B------:R-:W-:Y:S02]  /*13f70*/  LEA R29, R17, R49, 0x2 ;  /* 0x00000031111d7211 */ /* 0x000fe400078e10ff */
[----:B------:R-:W-:-:S03]  /*13f80*/  LEA.HI.X.SX32 R19, R43, R2, 0x1, P6 ;  /* 0x000000022b137211 */ /* 0x000fc600030f0eff */
[----:B------:R-:W-:Y:S01]  /*13f90*/  IMAD R43, R17, 0x4, R29 ;  /* 0x00000004112b7824 */ /* 0x000fe200078e021d */
[----:B------:R0:W-:Y:S01]  /*13fa0*/  STG.E.U16 [R10.64], R108 ;  /* 0x0000006c0a007986 */ /* 0x0001e2000c101506 */
[----:B------:R-:W-:-:S03]  /*13fb0*/  PRMT R104, R104, 0x7632, R104 ;  /* 0x0000763268687816 */ /* 0x000fc60000000068 */
[----:B------:R-:W-:Y:S02]  /*13fc0*/  LEA R71, R17, R43, 0x2 ;  /* 0x0000002b11477211 */ /* 0x000fe400078e10ff */
[----:B------:R1:W-:Y:S01]  /*13fd0*/  STG.E.U16 [R12.64], R104 ;  /* 0x000000680c007986 */ /* 0x0003e2000c101506 */
[----:B0-----:R-:W-:-:S04]  /*13fe0*/  LEA R10, P6, R53, R0, 0x1 ;  /* 0x00000000350a7211 */ /* 0x001fc800078c08ff */
[----:B------:R-:W-:Y:S01]  /*13ff0*/  LEA.HI.X.SX32 R11, R53, R2, 0x1, P6 ;  /* 0x00000002350b7211 */ /* 0x000fe200030f0eff */
[----:B------:R-:W-:Y:S01]  /*14000*/  IMAD R53, R17, 0x4, R71 ;  /* 0x0000000411357824 */ /* 0x000fe200078e0247 */
[C---:B-1----:R-:W-:Y:S01]  /*14010*/  LEA R12, P6, R31.reuse, R0, 0x1 ;  /* 0x000000001f0c7211 */ /* 0x042fe200078c08ff */
[----:B------:R0:W-:Y:S03]  /*14020*/  STG.E.U16 [R20.64], R81 ;  /* 0x0000005114007986 */ /* 0x0001e6000c101506 */
[----:B------:R-:W-:Y:S02]  /*14030*/  LEA.HI.X.SX32 R13, R31, R2, 0x1, P6 ;  /* 0x000000021f0d7211 */ /* 0x000fe400030f0eff */
[----:B------:R-:W-:Y:S02]  /*14040*/  LEA R31, R17, R53, 0x2 ;  /* 0x00000035111f7211 */ /* 0x000fe400078e10ff */
[----:B0-----:R-:W-:-:S04]  /*14050*/  LEA R20, P6, R55, R0, 0x1 ;  /* 0x0000000037147211 */ /* 0x001fc800078c08ff */
[----:B------:R-:W-:Y:S01]  /*14060*/  LEA.HI.X.SX32 R21, R55, R2, 0x1, P6 ;  /* 0x0000000237157211 */ /* 0x000fe200030f0eff */
[C---:B------:R-:W-:Y:S01]  /*14070*/  IMAD R55, R17.reuse, 0x4, R31 ;  /* 0x0000000411377824 */ /* 0x040fe200078e021f */
[----:B------:R0:W-:Y:S04]  /*14080*/  STG.E.U16 [R14.64], R77 ;  /* 0x0000004d0e007986 */ /* 0x0001e8000c101506 */
[----:B------:R-:W-:Y:S01]  /*14090*/  LEA R73, R17, R55, 0x2 ;  /* 0x0000003711497211 */ /* 0x000fe200078e10ff */
        /* <DEDUP_REMOVED lines=25> */
[----:B------:R-:W-:Y:S02]  /*14230*/  LEA R137, R17, R37, 0x2 ;  /* 0x0000002511897211 */ /* 0x000fe400078e10ff */
[----:B0-----:R-:W-:-:S04]  /*14240*/  LEA R18, P6, R23, R0, 0x1 ;  /* 0x0000000017127211 */ /* 0x001fc800078c08ff */
[----:B------:R-:W-:Y:S01]  /*14250*/  LEA.HI.X.SX32 R19, R23, R2, 0x1, P6 ;  /* 0x0000000217137211 */ /* 0x000fe200030f0eff */
[----:B------:R-:W-:Y:S01]  /*14260*/  IMAD R23, R17, 0x4, R137 ;  /* 0x0000000411177824 */ /* 0x000fe200078e0289 */
[----:B------:R-:W-:Y:S04]  /*14270*/  STG.E.U16 [R10.64], R133 ;  /* 0x000000850a007986 */ /* 0x000fe8000c101506 */
[----:B------:R0:W-:Y:S01]  /*14280*/  STG.E.U16 [R12.64], R129 ;  /* 0x000000810c007986 */ /* 0x0001e2000c101506 */
[----:B------:R-:W-:-:S03]  /*14290*/  FSETP.NEU.AND P5, PT, R40, RZ, PT ;  /* 0x000000ff2800720b */ /* 0x000fc60003fad000 */
[----:B------:R1:W-:Y:S01]  /*142a0*/  STG.E.U16 [R20.64], R125 ;  /* 0x0000007d14007986 */ /* 0x0003e2000c101506 */
[----:B0-----:R-:W-:-:S05]  /*142b0*/  LEA R13, R17, R23, 0x2 ;  /* 0x00000017110d7211 */ /* 0x001fca00078e10ff */
[----:B-1----:R-:W-:Y:S01]  /*142c0*/  IMAD R21, R17, 0x4, R13 ;  /* 0x0000000411157824 */ /* 0x002fe200078e020d */
[----:B------:R-:W-:Y:S02]  /*142d0*/  FSEL R4, R51, -INF , P5 ;  /* 0xff80000033047808 */ /* 0x000fe40002800000 */
[----:B------:R-:W-:Y:S02]  /*142e0*/  LEA R10, P6, R61, R0, 0x1 ;  /* 0x000000003d0a7211 */ /* 0x000fe400078c08ff */
[----:B------:R-:W-:Y:S01]  /*142f0*/  LEA R51, R17, R21, 0x2 ;  /* 0x0000001511337211 */ /* 0x000fe200078e10ff */
[----:B------:R0:W-:Y:S01]  /*14300*/  STG.E.U16 [R14.64], R121 ;  /* 0x000000790e007986 */ /* 0x0001e2000c101506 */
[----:B------:R-:W-:Y:S02]  /*14310*/  LEA.HI.X.SX32 R11, R61, R2, 0x1, P6 ;  /* 0x000000023d0b7211 */ /* 0x000fe400030f0eff */
[-C--:B------:R-:W-:Y:S01]  /*14320*/  LEA R226, P6, R63, R0.reuse, 0x1 ;  /* 0x000000003fe27211 */ /* 0x080fe200078c08ff */
[----:B------:R1:W-:Y:S01]  /*14330*/  STG.E.U16 [R18.64], R117 ;  /* 0x0000007512007986 */ /* 0x0003e2000c101506 */
[----:B------:R-:W-:-:S02]  /*14340*/  LEA R228, P5, R25, R0, 0x1 ;  /* 0x0000000019e47211 */ /* 0x000fc400078a08ff */
[----:B------:R-:W-:Y:S01]  /*14350*/  LEA.HI.X.SX32 R227, R63, R2, 0x1, P6 ;  /* 0x000000023fe37211 */ /* 0x000fe200030f0eff */
[----:B0-----:R-:W-:Y:S01]  /*14360*/  IMAD R15, R17, 0x4, R51 ;  /* 0x00000004110f7824 */ /* 0x001fe200078e0233 */
[----:B------:R-:W-:-:S04]  /*14370*/  LEA R222, P6, R65, R0, 0x1 ;  /* 0x0000000041de7211 */ /* 0x000fc800078c08ff */
[----:B-1----:R-:W-:Y:S01]  /*14380*/  LEA R19, R17, R15, 0x2 ;  /* 0x0000000f11137211 */ /* 0x002fe200078e10ff */
[----:B------:R0:W-:Y:S01]  /*14390*/  STG.E.U16 [R10.64], R113 ;  /* 0x000000710a007986 */ /* 0x0001e2000c101506 */
[-C--:B------:R-:W-:Y:S02]  /*143a0*/  LEA.HI.X.SX32 R229, R25, R2.reuse, 0x1, P5 ;  /* 0x0000000219e57211 */ /* 0x080fe400028f0eff */
[----:B------:R-:W-:Y:S02]  /*143b0*/  LEA.HI.X.SX32 R223, R65, R2, 0x1, P6 ;  /* 0x0000000241df7211 */ /* 0x000fe400030f0eff */
[-C--:B------:R-:W-:Y:S02]  /*143c0*/  LEA R224, P5, R45, R0.reuse, 0x1 ;  /* 0x000000002de07211 */ /* 0x080fe400078a08ff */
[----:B------:R-:W-:Y:S01]  /*143d0*/  LEA R218, P6, R47, R0, 0x1 ;  /* 0x000000002fda7211 */ /* 0x000fe200078c08ff */
[----:B0-----:R-:W-:Y:S01]  /*143e0*/  IMAD R11, R17, 0x4, R19 ;  /* 0x00000004110b7824 */ /* 0x001fe200078e0213 */
[----:B------:R-:W-:-:S02]  /*143f0*/  LEA.HI.X.SX32 R225, R45, R2, 0x1, P5 ;  /* 0x000000022de17211 */ /* 0x000fc400028f0eff */
[----:B------:R-:W-:Y:S02]  /*14400*/  LEA.HI.X.SX32 R219, R47, R2, 0x1, P6 ;  /* 0x000000022fdb7211 */ /* 0x000fe400030f0eff */
[-C--:B------:R-:W-:Y:S02]  /*14410*/  LEA R220, P5, R39, R0.reuse, 0x1 ;  /* 0x0000000027dc7211 */ /* 0x080fe400078a08ff */
[----:B------:R-:W-:Y:S02]  /*14420*/  LEA R214, P6, R27, R0, 0x1 ;  /* 0x000000001bd67211 */ /* 0x000fe400078c08ff */
[----:B------:R-:W-:Y:S02]  /*14430*/  LEA R25, R17, R11, 0x2 ;  /* 0x0000000b11197211 */ /* 0x000fe400078e10ff */
[-C--:B------:R-:W-:Y:S02]  /*14440*/  LEA.HI.X.SX32 R221, R39, R2.reuse, 0x1, P5 ;  /* 0x0000000227dd7211 */ /* 0x080fe400028f0eff */
[----:B------:R-:W-:Y:S01]  /*14450*/  LEA.HI.X.SX32 R215, R27, R2, 0x1, P6 ;  /* 0x000000021bd77211 */ /* 0x000fe200030f0eff */
[----:B------:R-:W-:Y:S01]  /*14460*/  IMAD R27, R17, 0x4, R25 ;  /* 0x00000004111b7824 */ /* 0x000fe200078e0219 */
[----:B------:R-:W-:-:S02]  /*14470*/  LEA R216, P5, R67, R0, 0x1 ;  /* 0x0000000043d87211 */ /* 0x000fc400078a08ff */
[----:B------:R-:W-:Y:S02]  /*14480*/  LEA R210, P6, R69, R0, 0x1 ;  /* 0x0000000045d27211 */ /* 0x000fe400078c08ff */
[----:B------:R-:W-:Y:S02]  /*14490*/  LEA.HI.X.SX32 R217, R67, R2, 0x1, P5 ;  /* 0x0000000243d97211 */ /* 0x000fe400028f0eff */
[----:B------:R-:W-:Y:S02]  /*144a0*/  LEA R212, P5, R41, R0, 0x1 ;  /* 0x0000000029d47211 */ /* 0x000fe400078a08ff */
[----:B------:R-:W-:Y:S02]  /*144b0*/  LEA R39, R17, R27, 0x2 ;  /* 0x0000001b11277211 */ /* 0x000fe400078e10ff */
[-C--:B------:R-:W-:Y:S02]  /*144c0*/  LEA.HI.X.SX32 R213, R41, R2.reuse, 0x1, P5 ;  /* 0x0000000229d57211 */ /* 0x080fe400028f0eff */
[----:B------:R-:W-:Y:S01]  /*144d0*/  LEA.HI.X.SX32 R211, R69, R2, 0x1, P6 ;  /* 0x0000000245d37211 */ /* 0x000fe200030f0eff */
[----:B------:R-:W-:Y:S01]  /*144e0*/  IMAD R41, R17, 0x4, R39 ;  /* 0x0000000411297824 */ /* 0x000fe200078e0227 */
[----:B------:R-:W-:-:S02]  /*144f0*/  LEA R208, P5, R49, R0, 0x1 ;  /* 0x0000000031d07211 */ /* 0x000fc400078a08ff */
[----:B------:R-:W-:Y:S02]  /*14500*/  LEA R206, P6, R29, R0, 0x1 ;  /* 0x000000001dce7211 */ /* 0x000fe400078c08ff */
[-C--:B------:R-:W-:Y:S02]  /*14510*/  LEA.HI.X.SX32 R209, R49, R2.reuse, 0x1, P5 ;  /* 0x0000000231d17211 */ /* 0x080fe400028f0eff */
[----:B------:R-:W-:Y:S02]  /*14520*/  LEA.HI.X.SX32 R207, R29, R2, 0x1, P6 ;  /* 0x000000021dcf7211 */ /* 0x000fe400030f0eff */
[----:B------:R-:W-:Y:S02]  /*14530*/  LEA R204, P5, R43, R0, 0x1 ;  /* 0x000000002bcc7211 */ /* 0x000fe400078a08ff */
[----:B------:R-:W-:Y:S02]  /*14540*/  LEA R29, R17, R41, 0x2 ;  /* 0x00000029111d7211 */ /* 0x000fe400078e10ff */
[----:B------:R-:W-:-:S02]  /*14550*/  LEA.HI.X.SX32 R205, R43, R2, 0x1, P5 ;  /* 0x000000022bcd7211 */ /* 0x000fc400028f0eff */
[-C--:B------:R-:W-:Y:S01]  /*14560*/  LEA R202, P6, R71, R0.reuse, 0x1 ;  /* 0x0000000047ca7211 */ /* 0x080fe200078c08ff */
[----:B------:R-:W-:Y:S01]  /*14570*/  IMAD R43, R17, 0x4, R29 ;  /* 0x00000004112b7824 */ /* 0x000fe200078e021d */
[----:B------:R-:W-:Y:S02]  /*14580*/  LEA R200, P5, R53, R0, 0x1 ;  /* 0x0000000035c87211 */ /* 0x000fe400078a08ff */
[----:B------:R-:W-:Y:S02]  /*14590*/  LEA.HI.X.SX32 R203, R71, R2, 0x1, P6 ;  /* 0x0000000247cb7211 */ /* 0x000fe400030f0eff */
[----:B------:R-:W-:Y:S02]  /*145a0*/  LEA R194, P6, R31, R0, 0x1 ;  /* 0x000000001fc27211 */ /* 0x000fe400078c08ff */
[----:B------:R-:W-:Y:S02]  /*145b0*/  LEA R45, R17, R43, 0x2 ;  /* 0x0000002b112d7211 */ /* 0x000fe400078e10ff */
[----:B------:R-:W-:-:S02]  /*145c0*/  LEA.HI.X.SX32 R201, R53, R2, 0x1, P5 ;  /* 0x0000000235c97211 */ /* 0x000fc400028f0eff */
[----:B------:R-:W-:Y:S01]  /*145d0*/  LEA.HI.X.SX32 R195, R31, R2, 0x1, P6 ;  /* 0x000000021fc37211 */ /* 0x000fe200030f0eff */
[----:B------:R-:W-:Y:S01]  /*145e0*/  IMAD R31, R17, 0x4, R45 ;  /* 0x00000004111f7824 */ /* 0x000fe200078e022d */
[----:B------:R-:W-:-:S04]  /*145f0*/  LEA R198, P5, R55, R0, 0x1 ;  /* 0x0000000037c67211 */ /* 0x000fc800078a08ff */
[----:B------:R-:W-:Y:S02]  /*14600*/  LEA.HI.X.SX32 R199, R55, R2, 0x1, P5 ;  /* 0x0000000237c77211 */ /* 0x000fe400028f0eff */
[----:B------:R-:W-:Y:S02]  /*14610*/  LEA R192, P5, R9, R0, 0x1 ;  /* 0x0000000009c07211 */ /* 0x000fe400078a08ff */
[----:B------:R-:W-:Y:S02]  /*14620*/  LEA R47, R17, R31, 0x2 ;  /* 0x0000001f112f7211 */ /* 0x000fe400078e10ff */
[----:B------:R-:W-:Y:S02]  /*14630*/  LEA.HI.X.SX32 R193, R9, R2, 0x1, P5 ;  /* 0x0000000209c17211 */ /* 0x000fe400028f0eff */
[-C--:B------:R-:W-:Y:S01]  /*14640*/  LEA R196, P6, R73, R0.reuse, 0x1 ;  /* 0x0000000049c47211 */ /* 0x080fe200078c08ff */
[----:B------:R-:W-:Y:S01]  /*14650*/  IMAD R9, R17, 0x4, R47 ;  /* 0x0000000411097824 */ /* 0x000fe200078e022f */
[----:B------:R-:W-:-:S02]  /*14660*/  LEA R188, P5, R33, R0, 0x1 ;  /* 0x0000000021bc7211 */ /* 0x000fc400078a08ff */
[-C--:B------:R-:W-:Y:S02]  /*14670*/  LEA.HI.X.SX32 R197, R73, R2.reuse, 0x1, P6 ;  /* 0x0000000249c57211 */ /* 0x080fe400030f0eff */
[----:B------:R-:W-:Y:S02]  /*14680*/  LEA.HI.X.SX32 R189, R33, R2, 0x1, P5 ;  /* 0x0000000221bd7211 */ /* 0x000fe400028f0eff */
[-C--:B------:R-:W-:Y:S02]  /*14690*/  LEA R190, P6, R57, R0.reuse, 0x1 ;  /* 0x0000000039be7211 */ /* 0x080fe400078c08ff */
[----:B------:R-:W-:Y:S02]  /*146a0*/  LEA R184, P5, R35, R0, 0x1 ;  /* 0x0000000023b87211 */ /* 0x000fe400078a08ff */
[----:B------:R-:W-:Y:S02]  /*146b0*/  LEA R33, R17, R9, 0x2 ;  /* 0x0000000911217211 */ /* 0x000fe400078e10ff */
[----:B------:R-:W-:-:S02]  /*146c0*/  LEA.HI.X.SX32 R191, R57, R2, 0x1, P6 ;  /* 0x0000000239bf7211 */ /* 0x000fc400030f0eff */
[----:B------:R-:W-:Y:S01]  /*146d0*/  LEA.HI.X.SX32 R185, R35, R2, 0x1, P5 ;  /* 0x0000000223b97211 */ /* 0x000fe200028f0eff */
[----:B------:R-:W-:Y:S01]  /*146e0*/  IMAD R35, R17, 0x4, R33 ;  /* 0x0000000411237824 */ /* 0x000fe200078e0221 */
[-C--:B------:R-:W-:Y:S02]  /*146f0*/  LEA R186, P6, R75, R0.reuse, 0x1 ;  /* 0x000000004bba7211 */ /* 0x080fe400078c08ff */
[----:B------:R-:W-:Y:S02]  /*14700*/  LEA R180, P5, R37, R0, 0x1 ;  /* 0x0000000025b47211 */ /* 0x000fe400078a08ff */
[----:B------:R-:W-:Y:S02]  /*14710*/  LEA.HI.X.SX32 R187, R75, R2, 0x1, P6 ;  /* 0x000000024bbb7211 */ /* 0x000fe400030f0eff */
[----:B------:R-:W-:Y:S02]  /*14720*/  LEA R182, P6, R59, R0, 0x1 ;  /* 0x000000003bb67211 */ /* 0x000fe400078c08ff */
[----:B------:R-:W-:-:S02]  /*14730*/  LEA R49, R17, R35, 0x2 ;  /* 0x0000002311317211 */ /* 0x000fc400078e10ff */
[-C--:B------:R-:W-:Y:S02]  /*14740*/  LEA.HI.X.SX32 R183, R59, R2.reuse, 0x1, P6 ;  /* 0x000000023bb77211 */ /* 0x080fe400030f0eff */
[----:B------:R-:W-:Y:S01]  /*14750*/  LEA.HI.X.SX32 R181, R37, R2, 0x1, P5 ;  /* 0x0000000225b57211 */ /* 0x000fe200028f0eff */
[----:B------:R-:W-:Y:S01]  /*14760*/  IMAD R37, R17, 0x4, R49 ;  /* 0x0000000411257824 */ /* 0x000fe200078e0231 */
[-C--:B------:R-:W-:Y:S02]  /*14770*/  LEA R178, P6, R137, R0.reuse, 0x1 ;  /* 0x0000000089b27211 */ /* 0x080fe400078c08ff */
[----:B------:R-:W-:Y:S02]  /*14780*/  LEA R176, P5, R23, R0, 0x1 ;  /* 0x0000000017b07211 */ /* 0x000fe400078a08ff */
[-C--:B------:R-:W-:Y:S02]  /*14790*/  LEA.HI.X.SX32 R179, R137, R2.reuse, 0x1, P6 ;  /* 0x0000000289b37211 */ /* 0x080fe400030f0eff */
[----:B------:R-:W-:-:S02]  /*147a0*/  LEA.HI.X.SX32 R177, R23, R2, 0x1, P5 ;  /* 0x0000000217b17211 */ /* 0x000fc400028f0eff */
[----:B------:R-:W-:Y:S02]  /*147b0*/  LEA R174, P6, R13, R0, 0x1 ;  /* 0x000000000dae7211 */ /* 0x000fe400078c08ff */
[----:B------:R-:W-:Y:S02]  /*147c0*/  LEA R23, R17, R37, 0x2 ;  /* 0x0000002511177211 */ /* 0x000fe400078e10ff */
[----:B------:R-:W-:Y:S02]  /*147d0*/  LEA.HI.X.SX32 R175, R13, R2, 0x1, P6 ;  /* 0x000000020daf7211 */ /* 0x000fe400030f0eff */
[----:B------:R-:W-:Y:S01]  /*147e0*/  LEA R172, P5, R21, R0, 0x1 ;  /* 0x0000000015ac7211 */ /* 0x000fe200078a08ff */
[----:B------:R-:W-:-:S03]  /*147f0*/  IMAD R13, R17, 0x4, R23 ;  /* 0x00000004110d7824 */ /* 0x000fc600078e0217 */
        /* <DEDUP_REMOVED lines=25> */
[-C--:B------:R-:W-:Y:S02]  /*14990*/  LEA.HI.X.SX32 R155, R29, R2.reuse, 0x1, P6 ;  /* 0x000000021d9b7211 */ /* 0x080fe400030f0eff */
[----:B------:R-:W-:Y:S02]  /*149a0*/  LEA.HI.X.SX32 R153, R43, R2, 0x1, P5 ;  /* 0x000000022b997211 */ /* 0x000fe400028f0eff */
[----:B------:R-:W-:-:S02]  /*149b0*/  LEA R148, P5, R31, R0, 0x1 ;  /* 0x000000001f947211 */ /* 0x000fc400078a08ff */
[----:B------:R-:W-:Y:S02]  /*149c0*/  LEA R29, R17, R27, 0x2 ;  /* 0x0000001b111d7211 */ /* 0x000fe400078e10ff */
[----:B------:R-:W-:Y:S02]  /*149d0*/  LEA.HI.X.SX32 R149, R31, R2, 0x1, P5 ;  /* 0x000000021f957211 */ /* 0x000fe400028f0eff */
[-C--:B------:R-:W-:Y:S01]  /*149e0*/  LEA R150, P6, R45, R0.reuse, 0x1 ;  /* 0x000000002d967211 */ /* 0x080fe200078c08ff */
[----:B------:R-:W-:Y:S01]  /*149f0*/  IMAD R31, R17, 0x4, R29 ;  /* 0x00000004111f7824 */ /* 0x000fe200078e021d */
[----:B------:R-:W-:Y:S02]  /*14a00*/  LEA R144, P5, R9, R0, 0x1 ;  /* 0x0000000009907211 */ /* 0x000fe400078a08ff */
[----:B------:R-:W-:Y:S02]  /*14a10*/  LEA.HI.X.SX32 R151, R45, R2, 0x1, P6 ;  /* 0x000000022d977211 */ /* 0x000fe400030f0eff */
[----:B------:R-:W-:-:S02]  /*14a20*/  LEA R146, P6, R47, R0, 0x1 ;  /* 0x000000002f927211 */ /* 0x000fc400078c08ff */
[----:B------:R-:W-:Y:S02]  /*14a30*/  LEA R39, R17, R31, 0x2 ;  /* 0x0000001f11277211 */ /* 0x000fe400078e10ff */
[-C--:B------:R-:W-:Y:S02]  /*14a40*/  LEA.HI.X.SX32 R147, R47, R2.reuse, 0x1, P6 ;  /* 0x000000022f937211 */ /* 0x080fe400030f0eff */
[----:B------:R-:W-:Y:S01]  /*14a50*/  LEA.HI.X.SX32 R145, R9, R2, 0x1, P5 ;  /* 0x0000000209917211 */ /* 0x000fe200028f0eff */
[----:B------:R-:W-:Y:S01]  /*14a60*/  IMAD R9, R17, 0x4, R39 ;  /* 0x0000000411097824 */ /* 0x000fe200078e0227 */
[-C--:B------:R-:W-:Y:S02]  /*14a70*/  LEA R142, P6, R33, R0.reuse, 0x1 ;  /* 0x00000000218e7211 */ /* 0x080fe400078c08ff */
[----:B------:R-:W-:Y:S02]  /*14a80*/  LEA R140, P5, R35, R0, 0x1 ;  /* 0x00000000238c7211 */ /* 0x000fe400078a08ff */
        /* <DEDUP_REMOVED lines=24> */
[----:B------:R-:W-:Y:S02]  /*14c10*/  LEA.HI.X.SX32 R59, R19, R2, 0x1, P5 ;  /* 0x00000002133b7211 */ /* 0x000fe400028f0eff */
[----:B------:R-:W-:Y:S02]  /*14c20*/  LEA R50, P5, R27, R0, 0x1 ;  /* 0x000000001b327211 */ /* 0x000fe400078a08ff */
[----:B------:R-:W-:Y:S02]  /*14c30*/  LEA R21, R17, R11, 0x2 ;  /* 0x0000000b11157211 */ /* 0x000fe400078e10ff */
[----:B------:R-:W-:Y:S02]  /*14c40*/  FSETP.NEU.AND P3, PT, R42, RZ, PT ;  /* 0x000000ff2a00720b */ /* 0x000fe40003f6d000 */
[-C--:B------:R-:W-:Y:S01]  /*14c50*/  LEA.HI.X.SX32 R55, R25, R2.reuse, 0x1, P6 ;  /* 0x0000000219377211 */ /* 0x080fe200030f0eff */
[----:B------:R-:W-:Y:S01]  /*14c60*/  IMAD R25, R17, 0x4, R21 ;  /* 0x0000000411197824 */ /* 0x000fe200078e0215 */
[----:B------:R-:W-:-:S02]  /*14c70*/  LEA.HI.X.SX32 R51, R27, R2, 0x1, P5 ;  /* 0x000000021b337211 */ /* 0x000fc400028f0eff */
[-C--:B------:R-:W-:Y:S02]  /*14c80*/  LEA R46, P6, R29, R0.reuse, 0x1 ;  /* 0x000000001d2e7211 */ /* 0x080fe400078c08ff */
[----:B------:R-:W-:Y:S02]  /*14c90*/  LEA R42, P5, R31, R0, 0x1 ;  /* 0x000000001f2a7211 */ /* 0x000fe400078a08ff */
[-C--:B------:R-:W-:Y:S02]  /*14ca0*/  LEA.HI.X.SX32 R47, R29, R2.reuse, 0x1, P6 ;  /* 0x000000021d2f7211 */ /* 0x080fe400030f0eff */
[----:B------:R-:W-:Y:S02]  /*14cb0*/  LEA.HI.X.SX32 R43, R31, R2, 0x1, P5 ;  /* 0x000000021f2b7211 */ /* 0x000fe400028f0eff */
[-C--:B------:R-:W-:Y:S02]  /*14cc0*/  LEA R38, P6, R39, R0.reuse, 0x1 ;  /* 0x0000000027267211 */ /* 0x080fe400078c08ff */
        /* <DEDUP_REMOVED lines=8> */
[----:B------:R-:W-:Y:S02]  /*14d50*/  LEA R33, R17, R9, 0x2 ;  /* 0x0000000911217211 */ /* 0x000fe400078e10ff */
[----:B------:R-:W-:Y:S02]  /*14d60*/  LEA.HI.X.SX32 R27, R37, R2, 0x1, P5 ;  /* 0x00000002251b7211 */ /* 0x000fe400028f0eff */
[-C--:B------:R-:W-:Y:S01]  /*14d70*/  LEA R22, P6, R23, R0.reuse, 0x1 ;  /* 0x0000000017167211 */ /* 0x080fe200078c08ff */
[----:B------:R-:W-:Y:S01]  /*14d80*/  IMAD R37, R17, 0x4, R33 ;  /* 0x0000000411257824 */ /* 0x000fe200078e0221 */
[----:B------:R-:W-:Y:S02]  /*14d90*/  LEA R18, P5, R13, R0, 0x1 ;  /* 0x000000000d127211 */ /* 0x000fe400078a08ff */
[----:B------:R-:W-:Y:S02]  /*14da0*/  LEA.HI.X.SX32 R23, R23, R2, 0x1, P6 ;  /* 0x0000000217177211 */ /* 0x000fe400030f0eff */
[----:B------:R-:W-:-:S02]  /*14db0*/  PRMT R112, R81, 0x7632, R112 ;  /* 0x0000763251707816 */ /* 0x000fc40000000070 */
[----:B------:R-:W-:Y:S02]  /*14dc0*/  LEA R14, P6, R15, R0, 0x1 ;  /* 0x000000000f0e7211 */ /* 0x000fe400078c08ff */
[----:B------:R-:W-:Y:S02]  /*14dd0*/  LEA R41, R17, R37, 0x2 ;  /* 0x0000002511297211 */ /* 0x000fe400078e10ff */
[----:B------:R-:W-:Y:S01]  /*14de0*/  PRMT R77, R77, 0x7632, R77 ;  /* 0x000076324d4d7816 */ /* 0x000fe2000000004d */
[----:B------:R-:W-:Y:S01]  /*14df0*/  STG.E.U16 [R228.64], R109 ;  /* 0x0000006de4007986 */ /* 0x000fe2000c101506 */
[----:B------:R-:W-:Y:S02]  /*14e00*/  PRMT R5, R5, 0x7632, R5 ;  /* 0x0000763205057816 */ /* 0x000fe40000000005 */
[----:B------:R-:W-:Y:S01]  /*14e10*/  PRMT R101, R101, 0x7632, R101 ;  /* 0x0000763265657816 */ /* 0x000fe20000000065 */
[----:B------:R0:W-:Y:S01]  /*14e20*/  STG.E.U16 [R226.64], R105 ;  /* 0x00000069e2007986 */ /* 0x0001e2000c101506 */
[----:B------:R-:W-:-:S02]  /*14e30*/  LEA.HI.X.SX32 R19, R13, R2, 0x1, P5 ;  /* 0x000000020d137211 */ /* 0x000fc400028f0eff */
[----:B------:R-:W-:Y:S01]  /*14e40*/  PRMT R108, R97, 0x7632, R108 ;  /* 0x00007632616c7816 */ /* 0x000fe2000000006c */
[----:B------:R-:W-:Y:S01]  /*14e50*/  STG.E.U16 [R224.64], R112 ;  /* 0x00000070e0007986 */ /* 0x000fe2000c101506 */
[----:B------:R-:W-:Y:S01]  /*14e60*/  LEA R12, P5, R11, R0, 0x1 ;  /* 0x000000000b0c7211 */ /* 0x000fe200078a08ff */
[----:B------:R-:W-:Y:S01]  /*14e70*/  IMAD R45, R17, 0x4, R41 ;  /* 0x00000004112d7824 */ /* 0x000fe200078e0229 */
[----:B------:R-:W-:Y:S01]  /*14e80*/  LEA.HI.X.SX32 R15, R15, R2, 0x1, P6 ;  /* 0x000000020f0f7211 */ /* 0x000fe200030f0eff */
[----:B------:R-:W-:Y:S01]  /*14e90*/  STG.E.U16 [R222.64], R77 ;  /* 0x0000004dde007986 */ /* 0x000fe2000c101506 */
[----:B------:R-:W-:Y:S02]  /*14ea0*/  PRMT R93, R93, 0x7632, R93 ;  /* 0x000076325d5d7816 */ /* 0x000fe4000000005d */
[----:B------:R-:W-:Y:S01]  /*14eb0*/  LEA R10, P6, R21, R0, 0x1 ;  /* 0x00000000150a7211 */ /* 0x000fe200078c08ff */
[----:B------:R-:W-:Y:S01]  /*14ec0*/  STG.E.U16 [R220.64], R5 ;  /* 0x00000005dc007986 */ /* 0x000fe2000c101506 */
[----:B------:R-:W-:-:S02]  /*14ed0*/  PRMT R89, R89, 0x7632, R89 ;  /* 0x0000763259597816 */ /* 0x000fc40000000059 */
[----:B0-----:R-:W-:Y:S01]  /*14ee0*/  PRMT R105, R85, 0x7632, R105 ;  /* 0x0000763255697816 */ /* 0x001fe20000000069 */
[----:B------:R0:W-:Y:S01]  /*14ef0*/  STG.E.U16 [R218.64], R101 ;  /* 0x00000065da007986 */ /* 0x0001e2000c101506 */
[----:B------:R-:W-:Y:S02]  /*14f00*/  PRMT R104, R133, 0x7632, R104 ;  /* 0x0000763285687816 */ /* 0x000fe40000000068 */
[-C--:B------:R-:W-:Y:S01]  /*14f10*/  LEA.HI.X.SX32 R13, R11, R2.reuse, 0x1, P5 ;  /* 0x000000020b0d7211 */ /* 0x080fe200028f0eff */
[----:B------:R-:W-:Y:S01]  /*14f20*/  STG.E.U16 [R216.64], R108 ;  /* 0x0000006cd8007986 */ /* 0x000fe2000c101506 */
[----:B------:R-:W-:Y:S02]  /*14f30*/  PRMT R129, R129, 0x7632, R129 ;  /* 0x0000763281817816 */ /* 0x000fe40000000081 */
[----:B------:R-:W-:Y:S01]  /*14f40*/  LEA.HI.X.SX32 R11, R21, R2, 0x1, P6 ;  /* 0x00000002150b7211 */ /* 0x000fe200030f0eff */
[----:B------:R-:W-:Y:S01]  /*14f50*/  STG.E.U16 [R214.64], R93 ;  /* 0x0000005dd6007986 */ /* 0x000fe2000c101506 */
[----:B------:R-:W-:-:S02]  /*14f60*/  PRMT R125, R125, 0x7632, R125 ;  /* 0x000076327d7d7816 */ /* 0x000fc4000000007d */
[----:B------:R-:W-:Y:S01]  /*14f70*/  LEA R68, P5, R25, R0, 0x1 ;  /* 0x0000000019447211 */ /* 0x000fe200078a08ff */
[----:B------:R-:W-:Y:S01]  /*14f80*/  STG.E.U16 [R212.64], R89 ;  /* 0x00000059d4007986 */ /* 0x000fe2000c101506 */
[----:B------:R-:W-:Y:S02]  /*14f90*/  LEA R21, R17, R45, 0x2 ;  /* 0x0000002d11157211 */ /* 0x000fe400078e10ff */
[----:B0-----:R-:W-:Y:S01]  /*14fa0*/  PRMT R101, R121, 0x7632, R101 ;  /* 0x0000763279657816 */ /* 0x001fe20000000065 */
[----:B------:R0:W-:Y:S01]  /*14fb0*/  STG.E.U16 [R210.64], R105 ;  /* 0x00000069d2007986 */ /* 0x0001e2000c101506 */
[----:B------:R-:W-:Y:S02]  /*14fc0*/  PRMT R100, R117, 0x7632, R100 ;  /* 0x0000763275647816 */ /* 0x000fe40000000064 */
[----:B------:R-:W-:Y:S01]  /*14fd0*/  PRMT R97, R113, 0x7632, R97 ;  /* 0x0000763271617816 */ /* 0x000fe20000000061 */
[----:B------:R-:W-:Y:S01]  /*14fe0*/  STG.E.U16 [R208.64], R104 ;  /* 0x00000068d0007986 */ /* 0x000fe2000c101506 */
[----:B------:R-:W-:-:S02]  /*14ff0*/  PRMT R109, R109, 0x7632, R109 ;  /* 0x000076326d6d7816 */ /* 0x000fc4000000006d */
[----:B------:R-:W-:Y:S01]  /*15000*/  LEA.HI.X.SX32 R69, R25, R2, 0x1, P5 ;  /* 0x0000000219457211 */ /* 0x000fe200028f0eff */
[----:B------:R-:W-:Y:S01]  /*15010*/  STG.E.U16 [R206.64], R129 ;  /* 0x00000081ce007986 */ /* 0x000fe2000c101506 */
[-C--:B------:R-:W-:Y:S01]  /*15020*/  LEA R64, P6, R29, R0.reuse, 0x1 ;  /* 0x000000001d407211 */ /* 0x080fe200078c08ff */
[----:B------:R-:W-:Y:S01]  /*15030*/  IMAD R25, R17, 0x4, R21 ;  /* 0x0000000411197824 */ /* 0x000fe200078e0215 */
[----:B------:R-:W-:Y:S01]  /*15040*/  LEA R60, P5, R9, R0, 0x1 ;  /* 0x00000000093c7211 */ /* 0x000fe200078a08ff */
[----:B------:R-:W-:Y:S01]  /*15050*/  STG.E.U16 [R204.64], R125 ;  /* 0x0000007dcc007986 */ /* 0x000fe2000c101506 */
[----:B0-----:R-:W-:-:S03]  /*15060*/  PRMT R105, R105, 0x7632, R105 ;  /* 0x0000763269697816 */ /* 0x001fc60000000069 */
[----:B------:R-:W-:Y:S01]  /*15070*/  STG.E.U16 [R202.64], R101 ;  /* 0x00000065ca007986 */ /* 0x000fe2000c101506 */
[----:B------:R-:W-:-:S03]  /*15080*/  LEA.HI.X.SX32 R65, R29, R2, 0x1, P6 ;  /* 0x000000021d417211 */ /* 0x000fc600030f0eff */
[----:B------:R-:W-:Y:S01]  /*15090*/  STG.E.U16 [R200.64], R100 ;  /* 0x00000064c8007986 */ /* 0x000fe2000c101506 */
[----:B------:R-:W-:-:S03]  /*150a0*/  LEA.HI.X.SX32 R61, R9, R2, 0x1, P5 ;  /* 0x00000002093d7211 */ /* 0x000fc600028f0eff */
[----:B------:R-:W-:Y:S01]  /*150b0*/  STG.E.U16 [R194.64], R97 ;  /* 0x00000061c2007986 */ /* 0x000fe2000c101506 */
[----:B------:R-:W-:-:S03]  /*150c0*/  LEA R56, P6, R33, R0, 0x1 ;  /* 0x0000000021387211 */ /* 0x000fc600078c08ff */
[----:B------:R-:W-:Y:S01]  /*150d0*/  STG.E.U16 [R198.64], R109 ;  /* 0x0000006dc6007986 */ /* 0x000fe2000c101506 */
[----:B------:R-:W-:-:S03]  /*150e0*/  LEA R9, R17, R25, 0x2 ;  /* 0x0000001911097211 */ /* 0x000fc600078e10ff */
[----:B------:R-:W-:Y:S04]  /*150f0*/  STG.E.U16 [R196.64], R105 ;  /* 0x00000069c4007986 */ /* 0x000fe8000c101506 */
[----:B------:R-:W-:Y:S01]  /*15100*/  STG.E.U16 [R192.64], R82 ;  /* 0x00000052c0007986 */ /* 0x000fe2000c101506 */
[----:B------:R-:W-:-:S03]  /*15110*/  LEA.HI.X.SX32 R57, R33, R2, 0x1, P6 ;  /* 0x0000000221397211 */ /* 0x000fc600030f0eff */
[----:B------:R0:W-:Y:S01]  /*15120*/  STG.E.U16 [R190.64], R78 ;  /* 0x0000004ebe007986 */ /* 0x0001e2000c101506 */
[----:B------:R-:W-:-:S03]  /*15130*/  LEA R48, P6, R41, R0, 0x1 ;  /* 0x0000000029307211 */ /* 0x000fc600078c08ff */
[----:B------:R1:W-:Y:S01]  /*15140*/  STG.E.U16 [R188.64], R6 ;  /* 0x00000006bc007986 */ /* 0x0003e2000c101506 */
[----:B------:R-:W-:-:S03]  /*15150*/  IMAD R29, R17, 0x4, R9 ;  /* 0x00000004111d7824 */ /* 0x000fc600078e0209 */
[----:B------:R-:W-:Y:S04]  /*15160*/  STG.E.U16 [R186.64], R102 ;  /* 0x00000066ba007986 */ /* 0x000fe8000c101506 */
[----:B------:R-:W-:Y:S01]  /*15170*/  STG.E.U16 [R184.64], R98 ;  /* 0x00000062b8007986 */ /* 0x000fe2000c101506 */
[----:B------:R-:W-:-:S03]  /*15180*/  LEA R52, P5, R37, R0, 0x1 ;  /* 0x0000000025347211 */ /* 0x000fc600078a08ff */
[----:B------:R2:W-:Y:S01]  /*15190*/  STG.E.U16 [R182.64], R94 ;  /* 0x0000005eb6007986 */ /* 0x0005e2000c101506 */
[----:B------:R-:W-:-:S03]  /*151a0*/  LEA.HI.X.SX32 R49, R41, R2, 0x1, P6 ;  /* 0x0000000229317211 */ /* 0x000fc600030f0eff */
[----:B------:R3:W-:Y:S01]  /*151b0*/  STG.E.U16 [R180.64], R90 ;  /* 0x0000005ab4007986 */ /* 0x0007e2000c101506 */
[----:B------:R-:W-:-:S03]  /*151c0*/  LEA R40, P6, R21, R0, 0x1 ;  /* 0x0000000015287211 */ /* 0x000fc600078c08ff */
[----:B------:R4:W-:Y:S01]  /*151d0*/  STG.E.U16 [R178.64], R86 ;  /* 0x00000056b2007986 */ /* 0x0009e2000c101506 */
[----:B------:R-:W-:-:S03]  /*151e0*/  LEA R239, R17, R29, 0x2 ;  /* 0x0000001d11ef7211 */ /* 0x000fc600078e10ff */
[----:B------:R1:W-:Y:S01]  /*151f0*/  STG.E.U16 [R176.64], R134 ;  /* 0x00000086b0007986 */ /* 0x0003e2000c101506 */
[----:B------:R-:W-:-:S03]  /*15200*/  PRMT R80, R82, 0x7632, R80 ;  /* 0x0000763252507816 */ /* 0x000fc60000000050 */
[----:B------:R2:W-:Y:S01]  /*15210*/  STG.E.U16 [R174.64], R130 ;  /* 0x00000082ae007986 */ /* 0x0005e2000c101506 */
[----:B------:R-:W-:-:S03]  /*15220*/  LEA.HI.X.SX32 R53, R37, R2, 0x1, P5 ;  /* 0x0000000225357211 */ /* 0x000fc600028f0eff */
[----:B------:R2:W-:Y:S01]  /*15230*/  STG.E.U16 [R172.64], R126 ;  /* 0x0000007eac007986 */ /* 0x0005e2000c101506 */
[----:B0-----:R-:W-:-:S03]  /*15240*/  PRMT R78, R78, 0x7632, R78 ;  /* 0x000076324e4e7816 */ /* 0x001fc6000000004e */
[----:B------:R0:W-:Y:S01]  /*15250*/  STG.E.U16 [R170.64], R122 ;  /* 0x0000007aaa007986 */ /* 0x0001e2000c101506 */
[----:B------:R-:W-:Y:S02]  /*15260*/  LEA R44, P5, R45, R0, 0x1 ;  /* 0x000000002d2c7211 */ /* 0x000fe400078a08ff */
[----:B-1----:R-:W-:Y:S01]  /*15270*/  PRMT R6, R6, 0x7632, R6 ;  /* 0x0000763206067816 */ /* 0x002fe20000000006 */
[----:B------:R1:W-:Y:S01]  /*15280*/  STG.E.U16 [R168.64], R118 ;  /* 0x00000076a8007986 */ /* 0x0003e2000c101506 */
[----:B------:R-:W-:Y:S01]  /*15290*/  LEA.HI.X.SX32 R41, R21, R2, 0x1, P6 ;  /* 0x0000000215297211 */ /* 0x000fe200030f0eff */
[----:B------:R-:W-:Y:S01]  /*152a0*/  IMAD R21, R17, 0x4, R239 ;  /* 0x0000000411157824 */ /* 0x000fe200078e02ef */
[----:B------:R-:W-:Y:S01]  /*152b0*/  PRMT R77, R102, 0x7632, R77 ;  /* 0x00007632664d7816 */ /* 0x000fe2000000004d */
[----:B------:R0:W-:Y:S01]  /*152c0*/  STG.E.U16 [R166.64], R114 ;  /* 0x00000072a6007986 */ /* 0x0001e2000c101506 */
[----:B------:R-:W-:-:S03]  /*152d0*/  PRMT R76, R98, 0x7632, R76 ;  /* 0x00007632624c7816 */ /* 0x000fc6000000004c */
[----:B------:R0:W-:Y:S01]  /*152e0*/  STG.E.U16 [R164.64], R110 ;  /* 0x0000006ea4007986 */ /* 0x0001e2000c101506 */
[----:B--2---:R-:W-:-:S03]  /*152f0*/  PRMT R94, R94, 0x7632, R94 ;  /* 0x000076325e5e7816 */ /* 0x004fc6000000005e */
[----:B------:R2:W-:Y:S01]  /*15300*/  STG.E.U16 [R162.64], R106 ;  /* 0x0000006aa2007986 */ /* 0x0005e2000c101506 */
[----:B------:R-:W-:Y:S02]  /*15310*/  FSETP.NEU.AND P1, PT, R36, RZ, PT ;  /* 0x000000ff2400720b */ /* 0x000fe40003f2d000 */
[----:B------:R-:W-:Y:S01]  /*15320*/  LEA.HI.X.SX32 R45, R45, R2, 0x1, P5 ;  /* 0x000000022d2d7211 */ /* 0x000fe200028f0eff */
[----:B------:R-:W-:Y:S01]  /*15330*/  STG.E.U16 [R160.64], R80 ;  /* 0x00000050a0007986 */ /* 0x000fe2000c101506 */
[----:B---3--:R-:W-:Y:S02]  /*15340*/  PRMT R90, R90, 0x7632, R90 ;  /* 0x000076325a5a7816 */ /* 0x008fe4000000005a */
[-C--:B------:R-:W-:Y:S01]  /*15350*/  LEA R36, P5, R25, R0.reuse, 0x1 ;  /* 0x0000000019247211 */ /* 0x080fe200078a08ff */
[----:B------:R-:W-:Y:S01]  /*15360*/  STG.E.U16 [R158.64], R78 ;  /* 0x0000004e9e007986 */ /* 0x000fe2000c101506 */
[----:B----4-:R-:W-:Y:S02]  /*15370*/  PRMT R86, R86, 0x7632, R86 ;  /* 0x0000763256567816 */ /* 0x010fe40000000056 */
[----:B------:R-:W-:Y:S01]  /*15380*/  LEA R32, P6, R9, R0, 0x1 ;  /* 0x0000000009207211 */ /* 0x000fe200078c08ff */
[----:B------:R3:W-:Y:S01]  /*15390*/  STG.E.U16 [R156.64], R6 ;  /* 0x000000069c007986 */ /* 0x0007e2000c101506 */
[----:B------:R-:W-:-:S02]  /*153a0*/  PRMT R134, R134, 0x7632, R134 ;  /* 0x0000763286867816 */ /* 0x000fc40000000086 */
[----:B------:R-:W-:Y:S01]  /*153b0*/  LEA R249, R17, R21, 0x2 ;  /* 0x0000001511f97211 */ /* 0x000fe200078e10ff */
[----:B------:R-:W-:Y:S01]  /*153c0*/  STG.E.U16 [R154.64], R77 ;  /* 0x0000004d9a007986 */ /* 0x000fe2000c101506 */
[----:B------:R-:W-:Y:S02]  /*153d0*/  PRMT R130, R130, 0x7632, R130 ;  /* 0x0000763282827816 */ /* 0x000fe40000000082 */
[----:B------:R-:W-:Y:S01]  /*153e0*/  PRMT R126, R126, 0x7632, R126 ;  /* 0x000076327e7e7816 */ /* 0x000fe2000000007e */
[----:B------:R-:W-:Y:S01]  /*153f0*/  STG.E.U16 [R152.64], R76 ;  /* 0x0000004c98007986 */ /* 0x000fe2000c101506 */
[----:B------:R-:W-:Y:S02]  /*15400*/  LEA.HI.X.SX32 R37, R25, R2, 0x1, P5 ;  /* 0x0000000219257211 */ /* 0x000fe400028f0eff */
[----:B0-----:R-:W-:Y:S01]  /*15410*/  PRMT R122, R122, 0x7632, R122 ;  /* 0x000076327a7a7816 */ /* 0x001fe2000000007a */
[----:B------:R-:W-:Y:S01]  /*15420*/  STG.E.U16 [R150.64], R94 ;  /* 0x0000005e96007986 */ /* 0x000fe2000c101506 */
[----:B------:R-:W-:-:S02]  /*15430*/  LEA R28, P5, R29, R0, 0x1 ;  /* 0x000000001d1c7211 */ /* 0x000fc400078a08ff */
[----:B------:R-:W-:Y:S01]  /*15440*/  LEA.HI.X.SX32 R33, R9, R2, 0x1, P6 ;  /* 0x0000000209217211 */ /* 0x000fe200030f0eff */
[----:B------:R-:W-:Y:S01]  /*15450*/  STG.E.U16 [R148.64], R90 ;  /* 0x0000005a94007986 */ /* 0x000fe2000c101506 */
[----:B-1----:R-:W-:Y:S01]  /*15460*/  PRMT R118, R118, 0x7632, R118 ;  /* 0x0000763276767816 */ /* 0x002fe20000000076 */
[----:B------:R-:W-:Y:S01]  /*15470*/  IMAD R251, R17, 0x4, R249 ;  /* 0x0000000411fb7824 */ /* 0x000fe200078e02f9 */
[----:B------:R-:W-:Y:S01]  /*15480*/  LEA R24, P6, R239, R0, 0x1 ;  /* 0x00000000ef187211 */ /* 0x000fe200078c08ff */
[----:B------:R-:W-:Y:S01]  /*15490*/  STG.E.U16 [R146.64], R86 ;  /* 0x0000005692007986 */ /* 0x000fe2000c101506 */
[----:B------:R-:W-:Y:S02]  /*154a0*/  PRMT R114, R114, 0x7632, R114 ;  /* 0x0000763272727816 */ /* 0x000fe40000000072 */
[----:B------:R-:W-:Y:S01]  /*154b0*/  PRMT R110, R110, 0x7632, R110 ;  /* 0x000076326e6e7816 */ /* 0x000fe2000000006e */
[----:B------:R-:W-:Y:S01]  /*154c0*/  STG.E.U16 [R144.64], R134 ;  /* 0x0000008690007986 */ /* 0x000fe2000c101506 */
[----:B--2---:R-:W-:-:S03]  /*154d0*/  PRMT R106, R106, 0x7632, R106 ;  /* 0x000076326a6a7816 */ /* 0x004fc6000000006a */
[----:B------:R-:W-:Y:S01]  /*154e0*/  STG.E.U16 [R142.64], R130 ;  /* 0x000000828e007986 */ /* 0x000fe2000c101506 */
[----:B------:R-:W-:-:S03]  /*154f0*/  LEA.HI.X.SX32 R29, R29, R2, 0x1, P5 ;  /* 0x000000021d1d7211 */ /* 0x000fc600028f0eff */
[----:B------:R-:W-:Y:S01]  /*15500*/  STG.E.U16 [R140.64], R126 ;  /* 0x0000007e8c007986 */ /* 0x000fe2000c101506 */
[----:B------:R-:W-:Y:S02]  /*15510*/  LEA R20, P5, R21, R0, 0x1 ;  /* 0x0000000015147211 */ /* 0x000fe400078a08ff */
[----:B------:R-:W-:Y:S01]  /*15520*/  LEA.HI.X.SX32 R25, R239, R2, 0x1, P6 ;  /* 0x00000002ef197211 */ /* 0x000fe200030f0eff */
[----:B------:R-:W-:Y:S01]  /*15530*/  STG.E.U16 [R138.64], R122 ;  /* 0x0000007a8a007986 */ /* 0x000fe2000c101506 */
[----:B------:R-:W-:-:S03]  /*15540*/  LEA R16, P6, R249, R0, 0x1 ;  /* 0x00000000f9107211 */ /* 0x000fc600078c08ff */
[----:B------:R-:W-:Y:S01]  /*15550*/  STG.E.U16 [R136.64], R118 ;  /* 0x0000007688007986 */ /* 0x000fe2000c101506 */
[----:B------:R-:W-:-:S03]  /*15560*/  LEA R9, R17, R251, 0x2 ;  /* 0x000000fb11097211 */ /* 0x000fc600078e10ff */
[----:B------:R-:W-:Y:S01]  /*15570*/  STG.E.U16 [R70.64], R114 ;  /* 0x0000007246007986 */ /* 0x000fe2000c101506 */
[----:B------:R-:W-:-:S03]  /*15580*/  LEA.HI.X.SX32 R21, R21, R2, 0x1, P5 ;  /* 0x0000000215157211 */ /* 0x000fc600028f0eff */
[----:B------:R-:W-:Y:S01]  /*15590*/  STG.E.U16 [R74.64], R110 ;  /* 0x0000006e4a007986 */ /* 0x000fe2000c101506 */
[----:B------:R-:W-:-:S03]  /*155a0*/  FSETP.NEU.AND P5, PT, R8, RZ, PT ;  /* 0x000000ff0800720b */ /* 0x000fc60003fad000 */
[----:B------:R-:W-:Y:S01]  /*155b0*/  STG.E.U16 [R72.64], R106 ;  /* 0x0000006a48007986 */ /* 0x000fe2000c101506 */
[----:B------:R-:W-:-:S03]  /*155c0*/  LEA.HI.X.SX32 R17, R249, R2, 0x1, P6 ;  /* 0x00000002f9117211 */ /* 0x000fc600030f0eff */
[----:B------:R-:W-:Y:S01]  /*155d0*/  STG.E.U16 [R66.64], R83 ;  /* 0x0000005342007986 */ /* 0x000fe2000c101506 */
[----:B------:R-:W-:-:S03]  /*155e0*/  LEA R8, P6, R9, R0, 0x1 ;  /* 0x0000000009087211 */ /* 0x000fc600078c08ff */
[----:B------:R-:W-:Y:S04]  /*155f0*/  STG.E.U16 [R62.64], R79 ;  /* 0x0000004f3e007986 */ /* 0x000fe8000c101506 */
[----:B------:R-:W-:Y:S01]  /*15600*/  STG.E.U16 [R58.64], R7 ;  /* 0x000000073a007986 */ /* 0x000fe2000c101506 */
[----:B------:R-:W-:-:S03]  /*15610*/  LEA.HI.X.SX32 R9, R9, R2, 0x1, P6 ;  /* 0x0000000209097211 */ /* 0x000fc600030f0eff */
[----:B------:R0:W-:Y:S01]  /*15620*/  STG.E.U16 [R54.64], R103 ;  /* 0x0000006736007986 */ /* 0x0001e2000c101506 */
[----:B------:R-:W-:-:S03]  /*15630*/  LEA R238, P6, R251, R0, 0x1 ;  /* 0x00000000fbee7211 */ /* 0x000fc600078c08ff */
[----:B------:R1:W-:Y:S04]  /*15640*/  STG.E.U16 [R50.64], R99 ;  /* 0x0000006332007986 */ /* 0x0003e8000c101506 */
[----:B------:R2:W-:Y:S04]  /*15650*/  STG.E.U16 [R46.64], R95 ;  /* 0x0000005f2e007986 */ /* 0x0005e8000c101506 */
[----:B------:R4:W-:Y:S04]  /*15660*/  STG.E.U16 [R42.64], R91 ;  /* 0x0000005b2a007986 */ /* 0x0009e8000c101506 */
[----:B------:R-:W-:Y:S01]  /*15670*/  STG.E.U16 [R38.64], R87 ;  /* 0x0000005726007986 */ /* 0x000fe2000c101506 */
[----:B------:R-:W-:-:S03]  /*15680*/  LEA.HI.X.SX32 R239, R251, R2, 0x1, P6 ;  /* 0x00000002fbef7211 */ /* 0x000fc600030f0eff */
[----:B------:R0:W-:Y:S01]  /*15690*/  STG.E.U16 [R34.64], R135 ;  /* 0x0000008722007986 */ /* 0x0001e2000c101506 */
[----:B------:R-:W-:-:S03]  /*156a0*/  PRMT R0, R83, 0x7632, R0 ;  /* 0x0000763253007816 */ /* 0x000fc60000000000 */
[----:B------:R0:W-:Y:S01]  /*156b0*/  STG.E.U16 [R30.64], R131 ;  /* 0x000000831e007986 */ /* 0x0001e2000c101506 */
[----:B------:R-:W-:-:S03]  /*156c0*/  PRMT R2, R79, 0x7632, R2 ;  /* 0x000076324f027816 */ /* 0x000fc60000000002 */
[----:B------:R1:W-:Y:S01]  /*156d0*/  STG.E.U16 [R26.64], R127 ;  /* 0x0000007f1a007986 */ /* 0x0003e2000c101506 */
[----:B------:R-:W-:-:S03]  /*156e0*/  PRMT R5, R7, 0x7632, R5 ;  /* 0x0000763207057816 */ /* 0x000fc60000000005 */
[----:B------:R2:W-:Y:S01]  /*156f0*/  STG.E.U16 [R22.64], R123 ;  /* 0x0000007b16007986 */ /* 0x0005e2000c101506 */
[----:B---3--:R-:W-:-:S03]  /*15700*/  PRMT R6, R103, 0x7632, R6 ;  /* 0x0000763267067816 */ /* 0x008fc60000000006 */
[----:B------:R3:W-:Y:S01]  /*15710*/  STG.E.U16 [R18.64], R119 ;  /* 0x0000007712007986 */ /* 0x0007e2000c101506 */
[----:B0-----:R-:W-:-:S03]  /*15720*/  PRMT R55, R99, 0x7632, R55 ;  /* 0x0000763263377816 */ /* 0x001fc60000000037 */
[----:B------:R-:W-:Y:S01]  /*15730*/  STG.E.U16 [R14.64], R115 ;  /* 0x000000730e007986 */ /* 0x000fe2000c101506 */
[----:B-1----:R-:W-:-:S03]  /*15740*/  PRMT R51, R95, 0x7632, R51 ;  /* 0x000076325f337816 */ /* 0x002fc60000000033 */
[----:B------:R0:W-:Y:S01]  /*15750*/  STG.E.U16 [R12.64], R111 ;  /* 0x0000006f0c007986 */ /* 0x0001e2000c101506 */
[----:B--2---:R-:W-:-:S03]  /*15760*/  PRMT R47, R91, 0x7632, R47 ;  /* 0x000076325b2f7816 */ /* 0x004fc6000000002f */
[----:B------:R1:W-:Y:S01]  /*15770*/  STG.E.U16 [R10.64], R107 ;  /* 0x0000006b0a007986 */ /* 0x0003e2000c101506 */
[----:B----4-:R-:W-:-:S03]  /*15780*/  PRMT R43, R87, 0x7632, R43 ;  /* 0x00007632572b7816 */ /* 0x010fc6000000002b */
[----:B------:R1:W-:Y:S01]  /*15790*/  STG.E.U16 [R68.64], R0 ;  /* 0x0000000044007986 */ /* 0x0003e2000c101506 */
[----:B------:R-:W-:-:S03]  /*157a0*/  PRMT R7, R135, 0x7632, R7 ;  /* 0x0000763287077816 */ /* 0x000fc60000000007 */
        /* <DEDUP_REMOVED lines=11> */
[----:B------:R-:W-:-:S03]  /*15860*/  PRMT R34, R111, 0x7632, R34 ;  /* 0x000076326f227816 */ /* 0x000fc60000000022 */
[----:B------:R1:W-:Y:S01]  /*15870*/  STG.E.U16 [R40.64], R43 ;  /* 0x0000002b28007986 */ /* 0x0003e2000c101506 */
[----:B------:R-:W-:-:S03]  /*15880*/  PRMT R30, R107, 0x7632, R30 ;  /* 0x000076326b1e7816 */ /* 0x000fc6000000001e */
[----:B------:R1:W-:Y:S04]  /*15890*/  STG.E.U16 [R36.64], R7 ;  /* 0x0000000724007986 */ /* 0x0003e8000c101506 */
[----:B------:R1:W-:Y:S04]  /*158a0*/  STG.E.U16 [R32.64], R35 ;  /* 0x0000002320007986 */ /* 0x0003e8000c101506 */
[----:B------:R1:W-:Y:S04]  /*158b0*/  STG.E.U16 [R28.64], R31 ;  /* 0x0000001f1c007986 */ /* 0x0003e8000c101506 */
[----:B------:R1:W-:Y:S04]  /*158c0*/  STG.E.U16 [R24.64], R27 ;  /* 0x0000001b18007986 */ /* 0x0003e8000c101506 */
[----:B------:R1:W-:Y:S04]  /*158d0*/  STG.E.U16 [R20.64], R23 ;  /* 0x0000001714007986 */ /* 0x0003e8000c101506 */
[----:B------:R1:W-:Y:S04]  /*158e0*/  STG.E.U16 [R16.64], R19 ;  /* 0x0000001310007986 */ /* 0x0003e8000c101506 */
[----:B------:R1:W-:Y:S04]  /*158f0*/  STG.E.U16 [R238.64], R34 ;  /* 0x00000022ee007986 */ /* 0x0003e8000c101506 */
[----:B------:R1:W-:Y:S01]  /*15900*/  STG.E.U16 [R8.64], R30 ;  /* 0x0000001e08007986 */ /* 0x0003e2000c101506 */
[----:B------:R-:W-:-:S02]  /*15910*/  FSEL R241, R241, -INF , P4 ;  /* 0xff800000f1f17808 */ /* 0x000fc40002000000 */
[----:B------:R-:W-:Y:S02]  /*15920*/  FSEL R242, R242, -INF , P3 ;  /* 0xff800000f2f27808 */ /* 0x000fe40001800000 */
[----:B------:R-:W-:Y:S02]  /*15930*/  FSEL R243, R243, -INF , P2 ;  /* 0xff800000f3f37808 */ /* 0x000fe40001000000 */
[----:B------:R-:W-:Y:S02]  /*15940*/  FSEL R246, R246, -INF , P1 ;  /* 0xff800000f6f67808 */ /* 0x000fe40000800000 */
[----:B------:R-:W-:Y:S01]  /*15950*/  FSEL R247, R247, -INF , P5 ;  /* 0xff800000f7f77808 */ /* 0x000fe20002800000 */
[----:B0-----:R-:W-:Y:S02]  /*15960*/  FFMA R12, R244, 0.69314718246459960938, R237 ;  /* 0x3f317218f40c7823 */ /* 0x001fe400000000ed */
[----:B------:R-:W-:Y:S02]  /*15970*/  FFMA R13, R245, 0.69314718246459960938, R236 ;  /* 0x3f317218f50d7823 */ /* 0x000fe400000000ec */
[----:B------:R-:W-:-:S02]  /*15980*/  FFMA R14, R4, 0.69314718246459960938, R235 ;  /* 0x3f317218040e7823 */ /* 0x000fc400000000eb */
[----:B------:R-:W-:Y:S01]  /*15990*/  FFMA R15, R241, 0.69314718246459960938, R234 ;  /* 0x3f317218f10f7823 */ /* 0x000fe200000000ea */
[----:B------:R-:W-:Y:S01]  /*159a0*/  BAR.SYNC.DEFER_BLOCKING 0x0 ;  /* 0x0000000000007b1d */ /* 0x000fe20000010000 */
[----:B------:R-:W-:Y:S02]  /*159b0*/  FFMA R244, R242, 0.69314718246459960938, R233 ;  /* 0x3f317218f2f47823 */ /* 0x000fe400000000e9 */
[----:B------:R-:W-:Y:S02]  /*159c0*/  FFMA R245, R243, 0.69314718246459960938, R232 ;  /* 0x3f317218f3f57823 */ /* 0x000fe400000000e8 */
[----:B------:R-:W-:Y:S02]  /*159d0*/  FFMA R246, R246, 0.69314718246459960938, R231 ;  /* 0x3f317218f6f67823 */ /* 0x000fe400000000e7 */
[----:B------:R-:W-:Y:S01]  /*159e0*/  FFMA R247, R247, 0.69314718246459960938, R230 ;  /* 0x3f317218f7f77823 */ /* 0x000fe200000000e6 */
[----:B------:R1:W-:Y:S04]  /*159f0*/  STS.128 [R252.X4], R12 ;  /* 0x0000000cfc007388 */ /* 0x0003e80000004c00 */
[----:B------:R1:W-:Y:S01]  /*15a00*/  STS.128 [R252.X4+0x80], R244 ;  /* 0x000080f4fc007388 */ /* 0x0003e20000004c00 */
[----:B------:R-:W-:-:S03]  /*15a10*/  LEA.HI R3, R240, R3, RZ, 0x1f ;  /* 0x00000003f0037211 */ /* 0x000fc600078ff8ff */
[----:B------:R-:W-:Y:S06]  /*15a20*/  BAR.SYNC.DEFER_BLOCKING 0x0 ;  /* 0x0000000000007b1d */ /* 0x000fec0000010000 */
[----:B------:R-:W-:Y:S05]  /*15a30*/  @P0 EXIT ;  /* 0x000000000000094d */ /* 0x000fea0003800000 */
[----:B-1----:R-:W0:Y:S01]  /*15a40*/  LDS R3, [R3] ;  /* 0x0000000003037984 */ /* 0x002e220000000800 */
[----:B------:R-:W-:Y:S02]  /*15a50*/  IMAD R0, R250, c[0x0][0x1cc], RZ ;  /* 0x00007300fa007a24 */ /* 0x000fe400078e02ff */
[C---:B------:R-:W-:Y:S02]  /*15a60*/  IMAD.SHL.U32 R5, R248.reuse, 0x4, RZ ;  /* 0x00000004f8057824 */ /* 0x040fe400078e00ff */
[----:B------:R-:W-:Y:S01]  /*15a70*/  IMAD.HI R7, R248, 0x4, RZ ;  /* 0x00000004f8077827 */ /* 0x000fe200078e02ff */
[----:B------:R-:W-:-:S03]  /*15a80*/  SHF.L.U32 R4, R0, 0x2, RZ ;  /* 0x0000000200047819 */ /* 0x000fc600000006ff */
[----:B------:R-:W-:Y:S01]  /*15a90*/  IMAD.HI R0, R0, 0x4, RZ ;  /* 0x0000000400007827 */ /* 0x000fe200078e02ff */
[----:B------:R-:W-:-:S04]  /*15aa0*/  IADD3 R4, P0, P1, R5, c[0x0][0x180], R4 ;  /* 0x0000600005047a10 */ /* 0x000fc8000791e004 */
[----:B------:R-:W-:-:S05]  /*15ab0*/  IADD3.X R5, R7, c[0x0][0x184], R0, P0, P1 ;  /* 0x0000610007057a10 */ /* 0x000fca00007e2400 */
[----:B0-----:R-:W-:Y:S01]  /*15ac0*/  STG.E [R4.64], R3 ;  /* 0x0000000304007986 */ /* 0x001fe2000c101906 */
[----:B------:R-:W-:Y:S05]  /*15ad0*/  EXIT ;  /* 0x000000000000794d */ /* 0x000fea0003800000 */
.L_x_20:
[----:B------:R-:W-:-:S00]  /*15ae0*/  BRA `(.L_x_20) ;  /* 0xfffffff000007947 */ /* 0x000fc0000383ffff */
[----:B------:R-:W-:-:S00]  /*15af0*/  NOP ;  /* 0x0000000000007918 */ /* 0x000fc00000000000 */
        /* <DEDUP_REMOVED lines=8> */
.L_x_21:


//--------------------- .nv.global.init           --------------------------
	.section	.nv.global.init,"aw",@progbits
.nv.global.init:
	.type		_$_str,@object
	.size		_$_str,(.L_0 - _$_str)
_$_str:
        /*0000*/ 	.byte	0x5f, 0x5f, 0x43, 0x55, 0x44, 0x41, 0x5f, 0x46, 0x54, 0x5a, 0x00
.L_0:


//--------------------- .nv.shared.attn_fwd       --------------------------
	.section	.nv.shared.attn_fwd,"aw",@nobits
	.sectionflags	@""
	.align	16
